	.target	sm_90a

	.elftype	@"ET_EXEC"


//--------------------- .note.nv.tkinfo           --------------------------
	.section	.note.nv.tkinfo,"",@"SHT_NOTE"
	.sectionflags	@"SHF_NOTE_NV_TKINFO"
	.tkinfo
        /*0018*/ 	.word	0x00000002
        /*0030*/ 	.string	""
        /*0030*/ 	.string	"ptxas"
        /*0030*/ 	.string	"Cuda compilation tools, release 13.0, V13.0.88"
        /*0030*/ 	.string	"Build cuda_13.0.r13.0/compiler.36424714_0"
        /*0030*/ 	.string	"-arch sm_90a -m 64 "



//--------------------- .note.nv.cuinfo           --------------------------
	.section	.note.nv.cuinfo,"",@"SHT_NOTE"
	.sectionflags	@"SHF_NOTE_NV_CUINFO"
        /*0018*/ 	.short	0x0002
        /*001a*/ 	.short	0x005a
        /*001c*/ 	.short	0x0082
	.zero		2


//--------------------- .nv.info                  --------------------------
	.section	.nv.info,"",@"SHT_CUDA_INFO"
	.align	4


	//----- nvinfo : EIATTR_REGCOUNT
	.align		4
        /*0000*/ 	.byte	0x04, 0x2f
        /*0002*/ 	.short	(.L_15 - .L_14)
	.align		4
.L_14:
        /*0004*/ 	.word	index@(_ZN7cutlass13device_kernelINS_4gemm6kernel13GemmUniversalINS1_17GroupProblemShapeIN4cute5tupleIJiiiEEEEENS1_10collective13CollectiveMmaINS1_39MainloopSm90ArrayTmaGmmaWarpSpecializedILi4ENS6_IJNS5_1CILi2EEENSC_ILi1EEESE_EEENS1_55KernelPtrArrayTmaWarpSpecializedCooperativeFP8FastAccumEEENS6_IJNSC_ILi128EEENSC_ILi256EEESI_EEENS_12float_e4m3_tEPNS6_IJlSE_NSC_ILi0EEEEEESL_SO_NS5_8TiledMMAINS5_8MMA_AtomIJNS5_4SM904GMMA31MMA_64x256x32_F32E4M3E4M3_SS_TNILNSS_7ScaleInE1ELSU_1EEEEEENS5_6LayoutISF_NS6_IJSE_SM_SM_EEEEENS6_IJNS5_10UnderscoreES10_S10_EEEEENS5_13SM90_TMA_LOADENS5_14ComposedLayoutINS5_7SwizzleILi3ELi4ELi3EEENS5_18smem_ptr_flag_bitsILi8EEENSX_INS6_IJNSC_ILi8EEESI_EEENS6_IJSI_SE_EEEEEEEvNS5_8identityENS5_23SM90_TMA_LOAD_MULTICASTES1D_vS1E_EENS_8epilogue10collective18CollectiveEpilogueINS1H_30Sm90PtrArrayTmaWarpSpecializedILi4ELi2ELi16ELb1ELb0ELi2EEEJSK_NS6_IJSI_NSC_ILi32EEEEEENS_6half_tEPNS6_IJSE_lSM_EEES1O_S1Q_NS1H_6fusion15FusionCallbacksIS1L_NS1R_17LinearCombinationIS1O_fS1O_fLNS_15FloatRoundStyleE2EEESK_S1N_JEEES13_NS14_IS16_NS17_ILi16EEENSX_INS6_IJNSC_ILi64EEES19_EEENS6_IJSE_S1Y_EEEEEEENS5_17SM75_U16x8_LDSM_TENS5_14SM90_TMA_STOREES22_NS5_17SM90_U16x8_STSM_TENS5_9Copy_AtomIJNS5_17SM90_U32x4_STSM_NES1O_EEEvEEEvvEEEEvNT_6ParamsE)
        /*0008*/ 	.word	0x000000a8


	//----- nvinfo : EIATTR_FRAME_SIZE
	.align		4
.L_15:
        /*000c*/ 	.byte	0x04, 0x11
        /*000e*/ 	.short	(.L_17 - .L_16)
	.align		4
.L_16:
        /*0010*/ 	.word	index@($__internal_0_$__cuda_sm20_div_u64)
        /*0014*/ 	.word	0x00000000


	//----- nvinfo : EIATTR_FRAME_SIZE
	.align		4
.L_17:
        /*0018*/ 	.byte	0x04, 0x11
        /*001a*/ 	.short	(.L_19 - .L_18)
	.align		4
.L_18:
        /*001c*/ 	.word	index@(_ZN7cutlass13device_kernelINS_4gemm6kernel13GemmUniversalINS1_17GroupProblemShapeIN4cute5tupleIJiiiEEEEENS1_10collective13CollectiveMmaINS1_39MainloopSm90ArrayTmaGmmaWarpSpecializedILi4ENS6_IJNS5_1CILi2EEENSC_ILi1EEESE_EEENS1_55KernelPtrArrayTmaWarpSpecializedCooperativeFP8FastAccumEEENS6_IJNSC_ILi128EEENSC_ILi256EEESI_EEENS_12float_e4m3_tEPNS6_IJlSE_NSC_ILi0EEEEEESL_SO_NS5_8TiledMMAINS5_8MMA_AtomIJNS5_4SM904GMMA31MMA_64x256x32_F32E4M3E4M3_SS_TNILNSS_7ScaleInE1ELSU_1EEEEEENS5_6LayoutISF_NS6_IJSE_SM_SM_EEEEENS6_IJNS5_10UnderscoreES10_S10_EEEEENS5_13SM90_TMA_LOADENS5_14ComposedLayoutINS5_7SwizzleILi3ELi4ELi3EEENS5_18smem_ptr_flag_bitsILi8EEENSX_INS6_IJNSC_ILi8EEESI_EEENS6_IJSI_SE_EEEEEEEvNS5_8identityENS5_23SM90_TMA_LOAD_MULTICASTES1D_vS1E_EENS_8epilogue10collective18CollectiveEpilogueINS1H_30Sm90PtrArrayTmaWarpSpecializedILi4ELi2ELi16ELb1ELb0ELi2EEEJSK_NS6_IJSI_NSC_ILi32EEEEEENS_6half_tEPNS6_IJSE_lSM_EEES1O_S1Q_NS1H_6fusion15FusionCallbacksIS1L_NS1R_17LinearCombinationIS1O_fS1O_fLNS_15FloatRoundStyleE2EEESK_S1N_JEEES13_NS14_IS16_NS17_ILi16EEENSX_INS6_IJNSC_ILi64EEES19_EEENS6_IJSE_S1Y_EEEEEEENS5_17SM75_U16x8_LDSM_TENS5_14SM90_TMA_STOREES22_NS5_17SM90_U16x8_STSM_TENS5_9Copy_AtomIJNS5_17SM90_U32x4_STSM_NES1O_EEEvEEEvvEEEEvNT_6ParamsE)
        /*0020*/ 	.word	0x00000000


	//----- nvinfo : EIATTR_MIN_STACK_SIZE
	.align		4
.L_19:
        /*0024*/ 	.byte	0x04, 0x12
        /*0026*/ 	.short	(.L_21 - .L_20)
	.align		4
.L_20:
        /*0028*/ 	.word	index@(_ZN7cutlass13device_kernelINS_4gemm6kernel13GemmUniversalINS1_17GroupProblemShapeIN4cute5tupleIJiiiEEEEENS1_10collective13CollectiveMmaINS1_39MainloopSm90ArrayTmaGmmaWarpSpecializedILi4ENS6_IJNS5_1CILi2EEENSC_ILi1EEESE_EEENS1_55KernelPtrArrayTmaWarpSpecializedCooperativeFP8FastAccumEEENS6_IJNSC_ILi128EEENSC_ILi256EEESI_EEENS_12float_e4m3_tEPNS6_IJlSE_NSC_ILi0EEEEEESL_SO_NS5_8TiledMMAINS5_8MMA_AtomIJNS5_4SM904GMMA31MMA_64x256x32_F32E4M3E4M3_SS_TNILNSS_7ScaleInE1ELSU_1EEEEEENS5_6LayoutISF_NS6_IJSE_SM_SM_EEEEENS6_IJNS5_10UnderscoreES10_S10_EEEEENS5_13SM90_TMA_LOADENS5_14ComposedLayoutINS5_7SwizzleILi3ELi4ELi3EEENS5_18smem_ptr_flag_bitsILi8EEENSX_INS6_IJNSC_ILi8EEESI_EEENS6_IJSI_SE_EEEEEEEvNS5_8identityENS5_23SM90_TMA_LOAD_MULTICASTES1D_vS1E_EENS_8epilogue10collective18CollectiveEpilogueINS1H_30Sm90PtrArrayTmaWarpSpecializedILi4ELi2ELi16ELb1ELb0ELi2EEEJSK_NS6_IJSI_NSC_ILi32EEEEEENS_6half_tEPNS6_IJSE_lSM_EEES1O_S1Q_NS1H_6fusion15FusionCallbacksIS1L_NS1R_17LinearCombinationIS1O_fS1O_fLNS_15FloatRoundStyleE2EEESK_S1N_JEEES13_NS14_IS16_NS17_ILi16EEENSX_INS6_IJNSC_ILi64EEES19_EEENS6_IJSE_S1Y_EEEEEEENS5_17SM75_U16x8_LDSM_TENS5_14SM90_TMA_STOREES22_NS5_17SM90_U16x8_STSM_TENS5_9Copy_AtomIJNS5_17SM90_U32x4_STSM_NES1O_EEEvEEEvvEEEEvNT_6ParamsE)
        /*002c*/ 	.word	0x00000000
.L_21:


//--------------------- .nv.compat                --------------------------
	.section	.nv.compat,"",@"SHT_CUDA_COMPAT_INFO"
	.align	4
        /*0000*/ 	.byte	0x02, 0x09, 0x01, 0x00, 0x02, 0x02, 0x04, 0x00, 0x02, 0x05, 0x05, 0x00, 0x03, 0x07, 0x01, 0x01
        /*0010*/ 	.byte	0x02, 0x03, 0x03, 0x00, 0x02, 0x06, 0x01, 0x00, 0x04, 0x0b, 0x08, 0x00, 0x00, 0x00, 0x00, 0x00
        /*0020*/ 	.byte	0x00, 0x00, 0x00, 0x00


//--------------------- .nv.info._ZN7cutlass13device_kernelINS_4gemm6kernel13GemmUniversalINS1_17GroupProblemShapeIN4cute5tupleIJiiiEEEEENS1_10collective13CollectiveMmaINS1_39MainloopSm90ArrayTmaGmmaWarpSpecializedILi4ENS6_IJNS5_1CILi2EEENSC_ILi1EEESE_EEENS1_55KernelPtrArrayTmaWarpSpecializedCooperativeFP8FastAccumEEENS6_IJNSC_ILi128EEENSC_ILi256EEESI_EEENS_12float_e4m3_tEPNS6_IJlSE_NSC_ILi0EEEEEESL_SO_NS5_8TiledMMAINS5_8MMA_AtomIJNS5_4SM904GMMA31MMA_64x256x32_F32E4M3E4M3_SS_TNILNSS_7ScaleInE1ELSU_1EEEEEENS5_6LayoutISF_NS6_IJSE_SM_SM_EEEEENS6_IJNS5_10UnderscoreES10_S10_EEEEENS5_13SM90_TMA_LOADENS5_14ComposedLayoutINS5_7SwizzleILi3ELi4ELi3EEENS5_18smem_ptr_flag_bitsILi8EEENSX_INS6_IJNSC_ILi8EEESI_EEENS6_IJSI_SE_EEEEEEEvNS5_8identityENS5_23SM90_TMA_LOAD_MULTICASTES1D_vS1E_EENS_8epilogue10collective18CollectiveEpilogueINS1H_30Sm90PtrArrayTmaWarpSpecializedILi4ELi2ELi16ELb1ELb0ELi2EEEJSK_NS6_IJSI_NSC_ILi32EEEEEENS_6half_tEPNS6_IJSE_lSM_EEES1O_S1Q_NS1H_6fusion15FusionCallbacksIS1L_NS1R_17LinearCombinationIS1O_fS1O_fLNS_15FloatRoundStyleE2EEESK_S1N_JEEES13_NS14_IS16_NS17_ILi16EEENSX_INS6_IJNSC_ILi64EEES19_EEENS6_IJSE_S1Y_EEEEEEENS5_17SM75_U16x8_LDSM_TENS5_14SM90_TMA_STOREES22_NS5_17SM90_U16x8_STSM_TENS5_9Copy_AtomIJNS5_17SM90_U32x4_STSM_NES1O_EEEvEEEvvEEEEvNT_6ParamsE --------------------------
	.section	.nv.info._ZN7cutlass13device_kernelINS_4gemm6kernel13GemmUniversalINS1_17GroupProblemShapeIN4cute5tupleIJiiiEEEEENS1_10collective13CollectiveMmaINS1_39MainloopSm90ArrayTmaGmmaWarpSpecializedILi4ENS6_IJNS5_1CILi2EEENSC_ILi1EEESE_EEENS1_55KernelPtrArrayTmaWarpSpecializedCooperativeFP8FastAccumEEENS6_IJNSC_ILi128EEENSC_ILi256EEESI_EEENS_12float_e4m3_tEPNS6_IJlSE_NSC_ILi0EEEEEESL_SO_NS5_8TiledMMAINS5_8MMA_AtomIJNS5_4SM904GMMA31MMA_64x256x32_F32E4M3E4M3_SS_TNILNSS_7ScaleInE1ELSU_1EEEEEENS5_6LayoutISF_NS6_IJSE_SM_SM_EEEEENS6_IJNS5_10UnderscoreES10_S10_EEEEENS5_13SM90_TMA_LOADENS5_14ComposedLayoutINS5_7SwizzleILi3ELi4ELi3EEENS5_18smem_ptr_flag_bitsILi8EEENSX_INS6_IJNSC_ILi8EEESI_EEENS6_IJSI_SE_EEEEEEEvNS5_8identityENS5_23SM90_TMA_LOAD_MULTICASTES1D_vS1E_EENS_8epilogue10collective18CollectiveEpilogueINS1H_30Sm90PtrArrayTmaWarpSpecializedILi4ELi2ELi16ELb1ELb0ELi2EEEJSK_NS6_IJSI_NSC_ILi32EEEEEENS_6half_tEPNS6_IJSE_lSM_EEES1O_S1Q_NS1H_6fusion15FusionCallbacksIS1L_NS1R_17LinearCombinationIS1O_fS1O_fLNS_15FloatRoundStyleE2EEESK_S1N_JEEES13_NS14_IS16_NS17_ILi16EEENSX_INS6_IJNSC_ILi64EEES19_EEENS6_IJSE_S1Y_EEEEEEENS5_17SM75_U16x8_LDSM_TENS5_14SM90_TMA_STOREES22_NS5_17SM90_U16x8_STSM_TENS5_9Copy_AtomIJNS5_17SM90_U32x4_STSM_NES1O_EEEvEEEvvEEEEvNT_6ParamsE,"",@"SHT_CUDA_INFO"
	.sectionflags	@""
	.align	4


	//----- nvinfo : EIATTR_CUDA_API_VERSION
	.align		4
        /*0000*/ 	.byte	0x04, 0x37
        /*0002*/ 	.short	(.L_23 - .L_22)
.L_22:
        /*0004*/ 	.word	0x00000082


	//----- nvinfo : EIATTR_KPARAM_INFO
	.align		4
.L_23:
        /*0008*/ 	.byte	0x04, 0x17
        /*000a*/ 	.short	(.L_25 - .L_24)
.L_24:
        /*000c*/ 	.word	0x00000000
        /*0010*/ 	.short	0x0000
        /*0012*/ 	.short	0x0070
        /*0014*/ 	.byte	0x00, 0xf0, 0x01, 0x1c


	//----- nvinfo : EIATTR_SPARSE_MMA_MASK
	.align		4
.L_25:
        /*0018*/ 	.byte	0x03, 0x50
        /*001a*/ 	.short	0x0000


	//----- nvinfo : EIATTR_MAXREG_COUNT
	.align		4
        /*001c*/ 	.byte	0x03, 0x1b
        /*001e*/ 	.short	0x00a8


	//----- nvinfo : EIATTR_NUM_BARRIERS
	.align		4
        /*0020*/ 	.byte	0x02, 0x4c
        /*0022*/ 	.byte	0x02
	.zero		1


	//----- nvinfo : EIATTR_EXTERNS
	.align		4
        /*0024*/ 	.byte	0x04, 0x0f
        /*0026*/ 	.short	(.L_27 - .L_26)


	//   ....[0]....
	.align		4
.L_26:
        /*0028*/ 	.word	index@(__assertfail)


	//----- nvinfo : EIATTR_MERCURY_ISA_VERSION
	.align		4
.L_27:
        /*002c*/ 	.byte	0x03, 0x5f
        /*002e*/ 	.short	0x0101


	//----- nvinfo : EIATTR_INT_WARP_WIDE_INSTR_OFFSETS
	.align		4
        /*0030*/ 	.byte	0x04, 0x31
        /*0032*/ 	.short	(.L_29 - .L_28)


	//   ....[0]....
.L_28:
        /*0034*/ 	.word	0x000012d0


	//   ....[1]....
        /*0038*/ 	.word	0x000012f0


	//   ....[2]....
        /*003c*/ 	.word	0x00001420


	//----- nvinfo : EIATTR_COOP_GROUP_MASK_REGIDS
	.align		4
.L_29:
        /*0040*/ 	.byte	0x04, 0x29
        /*0042*/ 	.short	(.L_31 - .L_30)


	//   ....[0]....
.L_30:
        /*0044*/ 	.word	0xffffffff


	//   ....[1]....
        /*0048*/ 	.word	0xffffffff


	//   ....[2]....
        /*004c*/ 	.word	0xffffffff


	//   ....[3]....
        /*0050*/ 	.word	0xffffffff


	//   ....[4]....
        /*0054*/ 	.word	0xffffffff


	//   ....[5]....
        /*0058*/ 	.word	0xffffffff


	//   ....[6]....
        /*005c*/ 	.word	0xffffffff


	//   ....[7]....
        /*0060*/ 	.word	0xffffffff


	//   ....[8]....
        /*0064*/ 	.word	0xffffffff


	//   ....[9]....
        /*0068*/ 	.word	0xffffffff


	//   ....[10]....
        /*006c*/ 	.word	0xffffffff


	//   ....[11]....
        /*0070*/ 	.word	0xffffffff


	//   ....[12]....
        /*0074*/ 	.word	0xffffffff


	//   ....[13]....
        /*0078*/ 	.word	0xffffffff


	//   ....[14]....
        /*007c*/ 	.word	0xffffffff


	//   ....[15]....
        /*0080*/ 	.word	0xffffffff


	//   ....[16]....
        /*0084*/ 	.word	0xffffffff


	//   ....[17]....
        /*0088*/ 	.word	0xffffffff


	//   ....[18]....
        /*008c*/ 	.word	0xffffffff


	//   ....[19]....
        /*0090*/ 	.word	0xffffffff


	//   ....[20]....
        /*0094*/ 	.word	0xffffffff


	//   ....[21]....
        /*0098*/ 	.word	0xffffffff


	//   ....[22]....
        /*009c*/ 	.word	0xffffffff


	//   ....[23]....
        /*00a0*/ 	.word	0xffffffff


	//   ....[24]....
        /*00a4*/ 	.word	0xffffffff


	//   ....[25]....
        /*00a8*/ 	.word	0xffffffff


	//   ....[26]....
        /*00ac*/ 	.word	0xffffffff


	//   ....[27]....
        /*00b0*/ 	.word	0xffffffff


	//   ....[28]....
        /*00b4*/ 	.word	0xffffffff


	//   ....[29]....
        /*00b8*/ 	.word	0xffffffff


	//   ....[30]....
        /*00bc*/ 	.word	0xffffffff


	//   ....[31]....
        /*00c0*/ 	.word	0xffffffff


	//   ....[32]....
        /*00c4*/ 	.word	0xffffffff


	//   ....[33]....
        /*00c8*/ 	.word	0xffffffff


	//   ....[34]....
        /*00cc*/ 	.word	0xffffffff


	//   ....[35]....
        /*00d0*/ 	.word	0xffffffff


	//   ....[36]....
        /*00d4*/ 	.word	0xffffffff


	//   ....[37]....
        /*00d8*/ 	.word	0xffffffff


	//   ....[38]....
        /*00dc*/ 	.word	0xffffffff


	//   ....[39]....
        /*00e0*/ 	.word	0xffffffff


	//   ....[40]....
        /*00e4*/ 	.word	0xffffffff


	//   ....[41]....
        /*00e8*/ 	.word	0xffffffff


	//   ....[42]....
        /*00ec*/ 	.word	0xffffffff


	//   ....[43]....
        /*00f0*/ 	.word	0xffffffff


	//   ....[44]....
        /*00f4*/ 	.word	0xffffffff


	//   ....[45]....
        /*00f8*/ 	.word	0xffffffff


	//   ....[46]....
        /*00fc*/ 	.word	0xffffffff


	//   ....[47]....
        /*0100*/ 	.word	0xffffffff


	//   ....[48]....
        /*0104*/ 	.word	0xffffffff


	//   ....[49]....
        /*0108*/ 	.word	0xffffffff


	//   ....[50]....
        /*010c*/ 	.word	0xffffffff


	//   ....[51]....
        /*0110*/ 	.word	0xffffffff


	//   ....[52]....
        /*0114*/ 	.word	0xffffffff


	//   ....[53]....
        /*0118*/ 	.word	0xffffffff


	//   ....[54]....
        /*011c*/ 	.word	0xffffffff


	//   ....[55]....
        /*0120*/ 	.word	0xffffffff


	//   ....[56]....
        /*0124*/ 	.word	0xffffffff


	//   ....[57]....
        /*0128*/ 	.word	0xffffffff


	//   ....[58]....
        /*012c*/ 	.word	0xffffffff


	//   ....[59]....
        /*0130*/ 	.word	0xffffffff


	//   ....[60]....
        /*0134*/ 	.word	0xffffffff


	//   ....[61]....
        /*0138*/ 	.word	0xffffffff


	//   ....[62]....
        /*013c*/ 	.word	0xffffffff


	//   ....[63]....
        /*0140*/ 	.word	0xffffffff


	//   ....[64]....
        /*0144*/ 	.word	0xffffffff


	//   ....[65]....
        /*0148*/ 	.word	0xffffffff


	//   ....[66]....
        /*014c*/ 	.word	0xffffffff


	//   ....[67]....
        /*0150*/ 	.word	0xffffffff


	//   ....[68]....
        /*0154*/ 	.word	0xffffffff


	//   ....[69]....
        /*0158*/ 	.word	0xffffffff


	//   ....[70]....
        /*015c*/ 	.word	0xffffffff


	//   ....[71]....
        /*0160*/ 	.word	0xffffffff


	//   ....[72]....
        /*0164*/ 	.word	0xffffffff


	//   ....[73]....
        /*0168*/ 	.word	0xffffffff


	//   ....[74]....
        /*016c*/ 	.word	0xffffffff


	//   ....[75]....
        /*0170*/ 	.word	0xffffffff


	//   ....[76]....
        /*0174*/ 	.word	0xffffffff


	//   ....[77]....
        /*0178*/ 	.word	0xffffffff


	//   ....[78]....
        /*017c*/ 	.word	0xffffffff


	//   ....[79]....
        /*0180*/ 	.word	0x0500000f


	//----- nvinfo : EIATTR_COOP_GROUP_INSTR_OFFSETS
	.align		4
.L_31:
        /*0184*/ 	.byte	0x04, 0x28
        /*0186*/ 	.short	(.L_33 - .L_32)


	//   ....[0]....
.L_32:
        /*0188*/ 	.word	0x000007d0


	//   ....[1]....
        /*018c*/ 	.word	0x00000880


	//   ....[2]....
        /*0190*/ 	.word	0x00000d20


	//   ....[3]....
        /*0194*/ 	.word	0x00000f20


	//   ....[4]....
        /*0198*/ 	.word	0x00001190


	//   ....[5]....
        /*019c*/ 	.word	0x00001540


	//   ....[6]....
        /*01a0*/ 	.word	0x00001ca0


	//   ....[7]....
        /*01a4*/ 	.word	0x00001cd0


	//   ....[8]....
        /*01a8*/ 	.word	0x00001d50


	//   ....[9]....
        /*01ac*/ 	.word	0x00001d60


	//   ....[10]....
        /*01b0*/ 	.word	0x00001da0


	//   ....[11]....
        /*01b4*/ 	.word	0x00001dc0


	//   ....[12]....
        /*01b8*/ 	.word	0x00001e00


	//   ....[13]....
        /*01bc*/ 	.word	0x00001e20


	//   ....[14]....
        /*01c0*/ 	.word	0x00001e60


	//   ....[15]....
        /*01c4*/ 	.word	0x00001e80


	//   ....[16]....
        /*01c8*/ 	.word	0x00001ef0


	//   ....[17]....
        /*01cc*/ 	.word	0x00002010


	//   ....[18]....
        /*01d0*/ 	.word	0x00002030


	//   ....[19]....
        /*01d4*/ 	.word	0x00002680


	//   ....[20]....
        /*01d8*/ 	.word	0x00002690


	//   ....[21]....
        /*01dc*/ 	.word	0x000026e0


	//   ....[22]....
        /*01e0*/ 	.word	0x000026f0


	//   ....[23]....
        /*01e4*/ 	.word	0x00002740


	//   ....[24]....
        /*01e8*/ 	.word	0x00002750


	//   ....[25]....
        /*01ec*/ 	.word	0x000027a0


	//   ....[26]....
        /*01f0*/ 	.word	0x000027b0


	//   ....[27]....
        /*01f4*/ 	.word	0x00002800


	//   ....[28]....
        /*01f8*/ 	.word	0x00002810


	//   ....[29]....
        /*01fc*/ 	.word	0x000028a0


	//   ....[30]....
        /*0200*/ 	.word	0x000028f0


	//   ....[31]....
        /*0204*/ 	.word	0x00002980


	//   ....[32]....
        /*0208*/ 	.word	0x000029a0


	//   ....[33]....
        /*020c*/ 	.word	0x000029b0


	//   ....[34]....
        /*0210*/ 	.word	0x000029c0


	//   ....[35]....
        /*0214*/ 	.word	0x000029d0


	//   ....[36]....
        /*0218*/ 	.word	0x000029e0


	//   ....[37]....
        /*021c*/ 	.word	0x00002f90


	//   ....[38]....
        /*0220*/ 	.word	0x00003230


	//   ....[39]....
        /*0224*/ 	.word	0x000035e0


	//   ....[40]....
        /*0228*/ 	.word	0x00003a60


	//   ....[41]....
        /*022c*/ 	.word	0x00008510


	//   ....[42]....
        /*0230*/ 	.word	0x00008a80


	//   ....[43]....
        /*0234*/ 	.word	0x00008e20


	//   ....[44]....
        /*0238*/ 	.word	0x0000a3f0


	//   ....[45]....
        /*023c*/ 	.word	0x0000aac0


	//   ....[46]....
        /*0240*/ 	.word	0x0000afb0


	//   ....[47]....
        /*0244*/ 	.word	0x0000bde0


	//   ....[48]....
        /*0248*/ 	.word	0x0000cc20


	//   ....[49]....
        /*024c*/ 	.word	0x0000cc40


	//   ....[50]....
        /*0250*/ 	.word	0x0000cc90


	//   ....[51]....
        /*0254*/ 	.word	0x0000ccb0


	//   ....[52]....
        /*0258*/ 	.word	0x0000ccf0


	//   ....[53]....
        /*025c*/ 	.word	0x0000cd20


	//   ....[54]....
        /*0260*/ 	.word	0x0000cd60


	//   ....[55]....
        /*0264*/ 	.word	0x0000cd90


	//   ....[56]....
        /*0268*/ 	.word	0x0000cdd0


	//   ....[57]....
        /*026c*/ 	.word	0x0000ce00


	//   ....[58]....
        /*0270*/ 	.word	0x0000ce90


	//   ....[59]....
        /*0274*/ 	.word	0x0000cfb0


	//   ....[60]....
        /*0278*/ 	.word	0x0000cfd0


	//   ....[61]....
        /*027c*/ 	.word	0x0000d620


	//   ....[62]....
        /*0280*/ 	.word	0x0000d630


	//   ....[63]....
        /*0284*/ 	.word	0x0000d680


	//   ....[64]....
        /*0288*/ 	.word	0x0000d690


	//   ....[65]....
        /*028c*/ 	.word	0x0000d6e0


	//   ....[66]....
        /*0290*/ 	.word	0x0000d6f0


	//   ....[67]....
        /*0294*/ 	.word	0x0000d740


	//   ....[68]....
        /*0298*/ 	.word	0x0000d750


	//   ....[69]....
        /*029c*/ 	.word	0x0000d7a0


	//   ....[70]....
        /*02a0*/ 	.word	0x0000d7b0


	//   ....[71]....
        /*02a4*/ 	.word	0x0000d840


	//   ....[72]....
        /*02a8*/ 	.word	0x0000d8b0


	//   ....[73]....
        /*02ac*/ 	.word	0x0000d940


	//   ....[74]....
        /*02b0*/ 	.word	0x0000d960


	//   ....[75]....
        /*02b4*/ 	.word	0x0000d970


	//   ....[76]....
        /*02b8*/ 	.word	0x0000d980


	//   ....[77]....
        /*02bc*/ 	.word	0x0000d990


	//   ....[78]....
        /*02c0*/ 	.word	0x0000d9a0


	//   ....[79]....
        /*02c4*/ 	.word	0x0000f0d0


	//----- nvinfo : EIATTR_REG_RECONFIG
	.align		4
.L_33:
        /*02c8*/ 	.byte	0x01, 0x54
	.zero		2


	//----- nvinfo : EIATTR_SYSCALL_OFFSETS
	.align		4
        /*02cc*/ 	.byte	0x04, 0x46
        /*02ce*/ 	.short	(.L_35 - .L_34)


	//   ....[0]....
.L_34:
        /*02d0*/ 	.word	0x00004ac0


	//   ....[1]....
        /*02d4*/ 	.word	0x00004bb0


	//----- nvinfo : EIATTR_MBARRIER_INSTR_OFFSETS
	.align		4
.L_35:
        /*02d8*/ 	.byte	0x04, 0x39
        /*02da*/ 	.short	(.L_37 - .L_36)


	//   ....[0]....
.L_36:
        /*02dc*/ 	.word	0x00000c00
        /*02e0*/ 	.word	0x000000ff
        /*02e4*/ 	.word	0x00038400
        /*02e8*/ 	.short	0x0100
        /*02ea*/ 	.byte	0x0b
	.zero		1


	//   ....[1]....
        /*02ec*/ 	.word	0x00000c10
        /*02f0*/ 	.word	0x000000ff
        /*02f4*/ 	.word	0x00038440
        /*02f8*/ 	.short	0x0100
        /*02fa*/ 	.byte	0x0b
	.zero		1


	//   ....[2]....
        /*02fc*/ 	.word	0x00000c20
        /*0300*/ 	.word	0x000000ff
        /*0304*/ 	.word	0x00038408
        /*0308*/ 	.short	0x0100
        /*030a*/ 	.byte	0x0b
	.zero		1


	//   ....[3]....
        /*030c*/ 	.word	0x00000c30
        /*0310*/ 	.word	0x000000ff
        /*0314*/ 	.word	0x00038448
        /*0318*/ 	.short	0x0100
        /*031a*/ 	.byte	0x0b
	.zero		1


	//   ....[4]....
        /*031c*/ 	.word	0x00000c40
        /*0320*/ 	.word	0x000000ff
        /*0324*/ 	.word	0x00038410
        /*0328*/ 	.short	0x0100
        /*032a*/ 	.byte	0x0b
	.zero		1


	//   ....[5]....
        /*032c*/ 	.word	0x00000c50
        /*0330*/ 	.word	0x000000ff
        /*0334*/ 	.word	0x00038450
        /*0338*/ 	.short	0x0100
        /*033a*/ 	.byte	0x0b
	.zero		1


	//   ....[6]....
        /*033c*/ 	.word	0x00000c60
        /*0340*/ 	.word	0x000000ff
        /*0344*/ 	.word	0x00038418
        /*0348*/ 	.short	0x0100
        /*034a*/ 	.byte	0x0b
	.zero		1


	//   ....[7]....
        /*034c*/ 	.word	0x00000c70
        /*0350*/ 	.word	0x000000ff
        /*0354*/ 	.word	0x00038458
        /*0358*/ 	.short	0x0100
        /*035a*/ 	.byte	0x0b
	.zero		1


	//   ....[8]....
        /*035c*/ 	.word	0x00000c80
        /*0360*/ 	.word	0x000000ff
        /*0364*/ 	.word	0x00038420
        /*0368*/ 	.short	0x0100
        /*036a*/ 	.byte	0x0b
	.zero		1


	//   ....[9]....
        /*036c*/ 	.word	0x00000c90
        /*0370*/ 	.word	0x000000ff
        /*0374*/ 	.word	0x00038460
        /*0378*/ 	.short	0x0100
        /*037a*/ 	.byte	0x0b
	.zero		1


	//   ....[10]....
        /*037c*/ 	.word	0x00000ca0
        /*0380*/ 	.word	0x000000ff
        /*0384*/ 	.word	0x00038428
        /*0388*/ 	.short	0x0100
        /*038a*/ 	.byte	0x0b
	.zero		1


	//   ....[11]....
        /*038c*/ 	.word	0x00000cb0
        /*0390*/ 	.word	0x000000ff
        /*0394*/ 	.word	0x00038468
        /*0398*/ 	.short	0x0100
        /*039a*/ 	.byte	0x0b
	.zero		1


	//   ....[12]....
        /*039c*/ 	.word	0x00000cc0
        /*03a0*/ 	.word	0x000000ff
        /*03a4*/ 	.word	0x00038430
        /*03a8*/ 	.short	0x0100
        /*03aa*/ 	.byte	0x0b
	.zero		1


	//   ....[13]....
        /*03ac*/ 	.word	0x00000cd0
        /*03b0*/ 	.word	0x000000ff
        /*03b4*/ 	.word	0x00038470
        /*03b8*/ 	.short	0x0100
        /*03ba*/ 	.byte	0x0b
	.zero		1


	//   ....[14]....
        /*03bc*/ 	.word	0x00000ce0
        /*03c0*/ 	.word	0x000000ff
        /*03c4*/ 	.word	0x00038438
        /*03c8*/ 	.short	0x0100
        /*03ca*/ 	.byte	0x0b
	.zero		1


	//   ....[15]....
        /*03cc*/ 	.word	0x00000cf0
        /*03d0*/ 	.word	0x000000ff
        /*03d4*/ 	.word	0x00038478
        /*03d8*/ 	.short	0x0100
        /*03da*/ 	.byte	0x0b
	.zero		1


	//   ....[16]....
        /*03dc*/ 	.word	0x00000e90
        /*03e0*/ 	.word	0x000000ff
        /*03e4*/ 	.word	0x00038480
        /*03e8*/ 	.short	0x0100
        /*03ea*/ 	.byte	0x0b
	.zero		1


	//   ....[17]....
        /*03ec*/ 	.word	0x00000ea0
        /*03f0*/ 	.word	0x000000ff
        /*03f4*/ 	.word	0x000384a0
        /*03f8*/ 	.short	0x0100
        /*03fa*/ 	.byte	0x0b
	.zero		1


	//   ....[18]....
        /*03fc*/ 	.word	0x00000eb0
        /*0400*/ 	.word	0x000000ff
        /*0404*/ 	.word	0x00038488
        /*0408*/ 	.short	0x0100
        /*040a*/ 	.byte	0x0b
	.zero		1


	//   ....[19]....
        /*040c*/ 	.word	0x00000ec0
        /*0410*/ 	.word	0x000000ff
        /*0414*/ 	.word	0x000384a8
        /*0418*/ 	.short	0x0100
        /*041a*/ 	.byte	0x0b
	.zero		1


	//   ....[20]....
        /*041c*/ 	.word	0x00000ed0
        /*0420*/ 	.word	0x000000ff
        /*0424*/ 	.word	0x00038490
        /*0428*/ 	.short	0x0100
        /*042a*/ 	.byte	0x0b
	.zero		1


	//   ....[21]....
        /*042c*/ 	.word	0x00000ee0
        /*0430*/ 	.word	0x000000ff
        /*0434*/ 	.word	0x000384b0
        /*0438*/ 	.short	0x0100
        /*043a*/ 	.byte	0x0b
	.zero		1


	//   ....[22]....
        /*043c*/ 	.word	0x00000ef0
        /*0440*/ 	.word	0x000000ff
        /*0444*/ 	.word	0x00038498
        /*0448*/ 	.short	0x0100
        /*044a*/ 	.byte	0x0b
	.zero		1


	//   ....[23]....
        /*044c*/ 	.word	0x00000f00
        /*0450*/ 	.word	0x000000ff
        /*0454*/ 	.word	0x000384b8
        /*0458*/ 	.short	0x0100
        /*045a*/ 	.byte	0x0b
	.zero		1


	//   ....[24]....
        /*045c*/ 	.word	0x000010f0
        /*0460*/ 	.word	0x000000ff
        /*0464*/ 	.word	0x000384c0
        /*0468*/ 	.short	0x0100
        /*046a*/ 	.byte	0x06
	.zero		1


	//   ....[25]....
        /*046c*/ 	.word	0x00001100
        /*0470*/ 	.word	0x000000ff
        /*0474*/ 	.word	0x000384e0
        /*0478*/ 	.short	0x0100
        /*047a*/ 	.byte	0x06
	.zero		1


	//   ....[26]....
        /*047c*/ 	.word	0x00001110
        /*0480*/ 	.word	0x000000ff
        /*0484*/ 	.word	0x000384c8
        /*0488*/ 	.short	0x0100
        /*048a*/ 	.byte	0x06
	.zero		1


	//   ....[27]....
        /*048c*/ 	.word	0x00001120
        /*0490*/ 	.word	0x000000ff
        /*0494*/ 	.word	0x000384e8
        /*0498*/ 	.short	0x0100
        /*049a*/ 	.byte	0x06
	.zero		1


	//   ....[28]....
        /*049c*/ 	.word	0x00001130
        /*04a0*/ 	.word	0x000000ff
        /*04a4*/ 	.word	0x000384d0
        /*04a8*/ 	.short	0x0100
        /*04aa*/ 	.byte	0x06
	.zero		1


	//   ....[29]....
        /*04ac*/ 	.word	0x00001140
        /*04b0*/ 	.word	0x000000ff
        /*04b4*/ 	.word	0x000384f0
        /*04b8*/ 	.short	0x0100
        /*04ba*/ 	.byte	0x06
	.zero		1


	//   ....[30]....
        /*04bc*/ 	.word	0x00001150
        /*04c0*/ 	.word	0x000000ff
        /*04c4*/ 	.word	0x000384d8
        /*04c8*/ 	.short	0x0100
        /*04ca*/ 	.byte	0x06
	.zero		1


	//   ....[31]....
        /*04cc*/ 	.word	0x00001160
        /*04d0*/ 	.word	0x000000ff
        /*04d4*/ 	.word	0x000384f8
        /*04d8*/ 	.short	0x0100
        /*04da*/ 	.byte	0x06
	.zero		1


	//   ....[32]....
        /*04dc*/ 	.word	0x00001470
        /*04e0*/ 	.word	0x000000ff
        /*04e4*/ 	.word	0x00038500
        /*04e8*/ 	.short	0x0100
        /*04ea*/ 	.byte	0x06
	.zero		1


	//   ....[33]....
        /*04ec*/ 	.word	0x000014e0
        /*04f0*/ 	.word	0x000000ff
        /*04f4*/ 	.word	0x00038508
        /*04f8*/ 	.short	0x0100
        /*04fa*/ 	.byte	0x06
	.zero		1


	//   ....[34]....
        /*04fc*/ 	.word	0x00003f90
        /*0500*/ 	.word	0x000000ff
        /*0504*/ 	.word	0x00038480
        /*0508*/ 	.short	0x010a
        /*050a*/ 	.byte	0x04
	.zero		1


	//   ....[35]....
        /*050c*/ 	.word	0x00003fd0
        /*0510*/ 	.word	0x000000ff
        /*0514*/ 	.word	0x00038480
        /*0518*/ 	.short	0x010a
        /*051a*/ 	.byte	0x04
	.zero		1


	//   ....[36]....
        /*051c*/ 	.word	0x000043b0
        /*0520*/ 	.word	0x000000ff
        /*0524*/ 	.word	0x00038480
        /*0528*/ 	.short	0x010a
        /*052a*/ 	.byte	0x04
	.zero		1


	//   ....[37]....
        /*052c*/ 	.word	0x000043f0
        /*0530*/ 	.word	0x000000ff
        /*0534*/ 	.word	0x00038480
        /*0538*/ 	.short	0x010a
        /*053a*/ 	.byte	0x04
	.zero		1


	//   ....[38]....
        /*053c*/ 	.word	0x000046f0
        /*0540*/ 	.word	0x00000005
        /*0544*/ 	.word	0x00000000
        /*0548*/ 	.short	0x0101
        /*054a*/ 	.byte	0x3f
	.zero		1


	//   ....[39]....
        /*054c*/ 	.word	0x000048c0
        /*0550*/ 	.word	0x00000003
        /*0554*/ 	.word	0x00000000
        /*0558*/ 	.short	0x0101
        /*055a*/ 	.byte	0x3f
	.zero		1


	//   ....[40]....
        /*055c*/ 	.word	0x00004f60
        /*0560*/ 	.word	0x000000ff
        /*0564*/ 	.word	0x000384c0
        /*0568*/ 	.short	0x010a
        /*056a*/ 	.byte	0x2f
	.zero		1


	//   ....[41]....
        /*056c*/ 	.word	0x000055e0
        /*0570*/ 	.word	0x000000ff
        /*0574*/ 	.word	0x00000000
        /*0578*/ 	.short	0x0101
        /*057a*/ 	.byte	0x04
	.zero		1


	//   ....[42]....
        /*057c*/ 	.word	0x00005610
        /*0580*/ 	.word	0x000000ff
        /*0584*/ 	.word	0x000384c8
        /*0588*/ 	.short	0x010a
        /*058a*/ 	.byte	0x2f
	.zero		1


	//   ....[43]....
        /*058c*/ 	.word	0x00005bb0
        /*0590*/ 	.word	0x000000ff
        /*0594*/ 	.word	0x00000000
        /*0598*/ 	.short	0x0101
        /*059a*/ 	.byte	0x04
	.zero		1


	//   ....[44]....
        /*059c*/ 	.word	0x00005be0
        /*05a0*/ 	.word	0x000000ff
        /*05a4*/ 	.word	0x000384d0
        /*05a8*/ 	.short	0x010a
        /*05aa*/ 	.byte	0x2f
	.zero		1


	//   ....[45]....
        /*05ac*/ 	.word	0x000061b0
        /*05b0*/ 	.word	0x000000ff
        /*05b4*/ 	.word	0x00000000
        /*05b8*/ 	.short	0x0101
        /*05ba*/ 	.byte	0x04
	.zero		1


	//   ....[46]....
        /*05bc*/ 	.word	0x000061e0
        /*05c0*/ 	.word	0x000000ff
        /*05c4*/ 	.word	0x000384d8
        /*05c8*/ 	.short	0x010a
        /*05ca*/ 	.byte	0x2f
	.zero		1


	//   ....[47]....
        /*05cc*/ 	.word	0x000067b0
        /*05d0*/ 	.word	0x000000ff
        /*05d4*/ 	.word	0x00000000
        /*05d8*/ 	.short	0x0101
        /*05da*/ 	.byte	0x04
	.zero		1


	//   ....[48]....
        /*05dc*/ 	.word	0x00006800
        /*05e0*/ 	.word	0x000000ff
        /*05e4*/ 	.word	0x000384c0
        /*05e8*/ 	.short	0x010a
        /*05ea*/ 	.byte	0x2f
	.zero		1


	//   ....[49]....
        /*05ec*/ 	.word	0x00006dd0
        /*05f0*/ 	.word	0x000000ff
        /*05f4*/ 	.word	0x00000000
        /*05f8*/ 	.short	0x0101
        /*05fa*/ 	.byte	0x04
	.zero		1


	//   ....[50]....
        /*05fc*/ 	.word	0x00006e00
        /*0600*/ 	.word	0x000000ff
        /*0604*/ 	.word	0x000384c8
        /*0608*/ 	.short	0x010a
        /*060a*/ 	.byte	0x2f
	.zero		1


	//   ....[51]....
        /*060c*/ 	.word	0x000073d0
        /*0610*/ 	.word	0x000000ff
        /*0614*/ 	.word	0x00000000
        /*0618*/ 	.short	0x0101
        /*061a*/ 	.byte	0x04
	.zero		1


	//   ....[52]....
        /*061c*/ 	.word	0x00007400
        /*0620*/ 	.word	0x000000ff
        /*0624*/ 	.word	0x000384d0
        /*0628*/ 	.short	0x010a
        /*062a*/ 	.byte	0x2f
	.zero		1


	//   ....[53]....
        /*062c*/ 	.word	0x000079d0
        /*0630*/ 	.word	0x000000ff
        /*0634*/ 	.word	0x00000000
        /*0638*/ 	.short	0x0101
        /*063a*/ 	.byte	0x04
	.zero		1


	//   ....[54]....
        /*063c*/ 	.word	0x00007a00
        /*0640*/ 	.word	0x000000ff
        /*0644*/ 	.word	0x000384d8
        /*0648*/ 	.short	0x010a
        /*064a*/ 	.byte	0x2f
	.zero		1


	//   ....[55]....
        /*064c*/ 	.word	0x00008050
        /*0650*/ 	.word	0x000000ff
        /*0654*/ 	.word	0x00000000
        /*0658*/ 	.short	0x0101
        /*065a*/ 	.byte	0x05
	.zero		1


	//   ....[56]....
        /*065c*/ 	.word	0x000080a0
        /*0660*/ 	.word	0x000000ff
        /*0664*/ 	.word	0x00038400
        /*0668*/ 	.short	0x010a
        /*066a*/ 	.byte	0x04
	.zero		1


	//   ....[57]....
        /*066c*/ 	.word	0x000081b0
        /*0670*/ 	.word	0x000000ff
        /*0674*/ 	.word	0x00000000
        /*0678*/ 	.short	0x0101
        /*067a*/ 	.byte	0x04
	.zero		1


	//   ....[58]....
        /*067c*/ 	.word	0x000087b0
        /*0680*/ 	.word	0x000000ff
        /*0684*/ 	.word	0x00000000
        /*0688*/ 	.short	0x0101
        /*068a*/ 	.byte	0x2f
	.zero		1


	//   ....[59]....
        /*068c*/ 	.word	0x00008f30
        /*0690*/ 	.word	0x000000ff
        /*0694*/ 	.word	0x00038508
        /*0698*/ 	.short	0x010a
        /*069a*/ 	.byte	0x23
	.zero		1


	//   ....[60]....
        /*069c*/ 	.word	0x00009030
        /*06a0*/ 	.word	0x000000ff
        /*06a4*/ 	.word	0x00038400
        /*06a8*/ 	.short	0x010a
        /*06aa*/ 	.byte	0x08
	.zero		1


	//   ....[61]....
        /*06ac*/ 	.word	0x00009160
        /*06b0*/ 	.word	0x000000ff
        /*06b4*/ 	.word	0x00000000
        /*06b8*/ 	.short	0x0101
        /*06ba*/ 	.byte	0x08
	.zero		1


	//   ....[62]....
        /*06bc*/ 	.word	0x00009350
        /*06c0*/ 	.word	0x000000ff
        /*06c4*/ 	.word	0x000384e0
        /*06c8*/ 	.short	0x010a
        /*06ca*/ 	.byte	0x23
	.zero		1


	//   ....[63]....
        /*06cc*/ 	.word	0x00009460
        /*06d0*/ 	.word	0x000000ff
        /*06d4*/ 	.word	0x000384c0
        /*06d8*/ 	.short	0x010b
        /*06da*/ 	.byte	0x23
	.zero		1


	//   ....[64]....
        /*06dc*/ 	.word	0x000094c0
        /*06e0*/ 	.word	0x000000ff
        /*06e4*/ 	.word	0x00000000
        /*06e8*/ 	.short	0x0101
        /*06ea*/ 	.byte	0x08
	.zero		1


	//   ....[65]....
        /*06ec*/ 	.word	0x000094f0
        /*06f0*/ 	.word	0x000000ff
        /*06f4*/ 	.word	0x000384e8
        /*06f8*/ 	.short	0x010a
        /*06fa*/ 	.byte	0x23
	.zero		1


	//   ....[66]....
        /*06fc*/ 	.word	0x00009620
        /*0700*/ 	.word	0x000000ff
        /*0704*/ 	.word	0x000384c8
        /*0708*/ 	.short	0x010b
        /*070a*/ 	.byte	0x23
	.zero		1


	//   ....[67]....
        /*070c*/ 	.word	0x00009680
        /*0710*/ 	.word	0x000000ff
        /*0714*/ 	.word	0x00000000
        /*0718*/ 	.short	0x0101
        /*071a*/ 	.byte	0x09
	.zero		1


	//   ....[68]....
        /*071c*/ 	.word	0x000096b0
        /*0720*/ 	.word	0x000000ff
        /*0724*/ 	.word	0x000384f0
        /*0728*/ 	.short	0x010a
        /*072a*/ 	.byte	0x23
	.zero		1


	//   ....[69]....
        /*072c*/ 	.word	0x000097e0
        /*0730*/ 	.word	0x000000ff
        /*0734*/ 	.word	0x000384d0
        /*0738*/ 	.short	0x010b
        /*073a*/ 	.byte	0x23
	.zero		1


	//   ....[70]....
        /*073c*/ 	.word	0x00009840
        /*0740*/ 	.word	0x000000ff
        /*0744*/ 	.word	0x00000000
        /*0748*/ 	.short	0x0101
        /*074a*/ 	.byte	0x27
	.zero		1


	//   ....[71]....
        /*074c*/ 	.word	0x00009870
        /*0750*/ 	.word	0x000000ff
        /*0754*/ 	.word	0x000384f8
        /*0758*/ 	.short	0x010a
        /*075a*/ 	.byte	0x23
	.zero		1


	//   ....[72]....
        /*075c*/ 	.word	0x000099a0
        /*0760*/ 	.word	0x000000ff
        /*0764*/ 	.word	0x000384d8
        /*0768*/ 	.short	0x010b
        /*076a*/ 	.byte	0x23
	.zero		1


	//   ....[73]....
        /*076c*/ 	.word	0x00009a00
        /*0770*/ 	.word	0x000000ff
        /*0774*/ 	.word	0x00000000
        /*0778*/ 	.short	0x0101
        /*077a*/ 	.byte	0x2b
	.zero		1


	//   ....[74]....
        /*077c*/ 	.word	0x00009a40
        /*0780*/ 	.word	0x000000ff
        /*0784*/ 	.word	0x000384e0
        /*0788*/ 	.short	0x010a
        /*078a*/ 	.byte	0x23
	.zero		1


	//   ....[75]....
        /*078c*/ 	.word	0x00009b60
        /*0790*/ 	.word	0x000000ff
        /*0794*/ 	.word	0x000384c0
        /*0798*/ 	.short	0x010b
        /*079a*/ 	.byte	0x23
	.zero		1


	//   ....[76]....
        /*079c*/ 	.word	0x00009ba0
        /*07a0*/ 	.word	0x000000ff
        /*07a4*/ 	.word	0x00000000
        /*07a8*/ 	.short	0x0101
        /*07aa*/ 	.byte	0x08
	.zero		1


	//   ....[77]....
        /*07ac*/ 	.word	0x00009bd0
        /*07b0*/ 	.word	0x000000ff
        /*07b4*/ 	.word	0x000384e8
        /*07b8*/ 	.short	0x010a
        /*07ba*/ 	.byte	0x23
	.zero		1


	//   ....[78]....
        /*07bc*/ 	.word	0x00009cf0
        /*07c0*/ 	.word	0x000000ff
        /*07c4*/ 	.word	0x000384c8
        /*07c8*/ 	.short	0x010b
        /*07ca*/ 	.byte	0x23
	.zero		1


	//   ....[79]....
        /*07cc*/ 	.word	0x00009d30
        /*07d0*/ 	.word	0x000000ff
        /*07d4*/ 	.word	0x00000000
        /*07d8*/ 	.short	0x0101
        /*07da*/ 	.byte	0x09
	.zero		1


	//   ....[80]....
        /*07dc*/ 	.word	0x00009d60
        /*07e0*/ 	.word	0x000000ff
        /*07e4*/ 	.word	0x000384f0
        /*07e8*/ 	.short	0x010a
        /*07ea*/ 	.byte	0x23
	.zero		1


	//   ....[81]....
        /*07ec*/ 	.word	0x00009e80
        /*07f0*/ 	.word	0x000000ff
        /*07f4*/ 	.word	0x000384d0
        /*07f8*/ 	.short	0x010b
        /*07fa*/ 	.byte	0x23
	.zero		1


	//   ....[82]....
        /*07fc*/ 	.word	0x00009ec0
        /*0800*/ 	.word	0x000000ff
        /*0804*/ 	.word	0x00000000
        /*0808*/ 	.short	0x0101
        /*080a*/ 	.byte	0x27
	.zero		1


	//   ....[83]....
        /*080c*/ 	.word	0x00009ef0
        /*0810*/ 	.word	0x000000ff
        /*0814*/ 	.word	0x000384f8
        /*0818*/ 	.short	0x010a
        /*081a*/ 	.byte	0x23
	.zero		1


	//   ....[84]....
        /*081c*/ 	.word	0x0000a010
        /*0820*/ 	.word	0x000000ff
        /*0824*/ 	.word	0x000384d8
        /*0828*/ 	.short	0x010b
        /*082a*/ 	.byte	0x23
	.zero		1


	//   ....[85]....
        /*082c*/ 	.word	0x0000a060
        /*0830*/ 	.word	0x000000ff
        /*0834*/ 	.word	0x00000000
        /*0838*/ 	.short	0x0101
        /*083a*/ 	.byte	0x2b
	.zero		1


	//   ....[86]....
        /*083c*/ 	.word	0x0000a5b0
        /*0840*/ 	.word	0x000000ff
        /*0844*/ 	.word	0x000384e0
        /*0848*/ 	.short	0x010a
        /*084a*/ 	.byte	0x23
	.zero		1


	//   ....[87]....
        /*084c*/ 	.word	0x0000a5f0
        /*0850*/ 	.word	0x000000ff
        /*0854*/ 	.word	0x000384e8
        /*0858*/ 	.short	0x010a
        /*085a*/ 	.byte	0x23
	.zero		1


	//   ....[88]....
        /*085c*/ 	.word	0x0000a630
        /*0860*/ 	.word	0x000000ff
        /*0864*/ 	.word	0x000384f0
        /*0868*/ 	.short	0x010a
        /*086a*/ 	.byte	0x23
	.zero		1


	//   ....[89]....
        /*086c*/ 	.word	0x0000a6a0
        /*0870*/ 	.word	0x00000003
        /*0874*/ 	.word	0x000384f8
        /*0878*/ 	.short	0x010a
        /*087a*/ 	.byte	0x3f
	.zero		1


	//   ....[90]....
        /*087c*/ 	.word	0x0000b3d0
        /*0880*/ 	.word	0x00000008
        /*0884*/ 	.word	0x000384a0
        /*0888*/ 	.short	0x010a
        /*088a*/ 	.byte	0x3f
	.zero		1


	//   ....[91]....
        /*088c*/ 	.word	0x0000b660
        /*0890*/ 	.word	0x000000ff
        /*0894*/ 	.word	0x00038508
        /*0898*/ 	.short	0x0101
        /*089a*/ 	.byte	0x12
	.zero		1


	//   ....[92]....
        /*089c*/ 	.word	0x0000b750
        /*08a0*/ 	.word	0x00000003
        /*08a4*/ 	.word	0x00038400
        /*08a8*/ 	.short	0x010a
        /*08aa*/ 	.byte	0x3f
	.zero		1


	//   ....[93]....
        /*08ac*/ 	.word	0x0000b890
        /*08b0*/ 	.word	0x00000002
        /*08b4*/ 	.word	0x00000000
        /*08b8*/ 	.short	0x0101
        /*08ba*/ 	.byte	0x3f
	.zero		1


	//   ....[94]....
        /*08bc*/ 	.word	0x0000c070
        /*08c0*/ 	.word	0x00000007
        /*08c4*/ 	.word	0x00000000
        /*08c8*/ 	.short	0x010a
        /*08ca*/ 	.byte	0x3f
	.zero		1


	//   ....[95]....
        /*08cc*/ 	.word	0x0000c0f0
        /*08d0*/ 	.word	0x00000009
        /*08d4*/ 	.word	0x00000000
        /*08d8*/ 	.short	0x010a
        /*08da*/ 	.byte	0x3f
	.zero		1


	//   ....[96]....
        /*08dc*/ 	.word	0x0000c180
        /*08e0*/ 	.word	0x00000006
        /*08e4*/ 	.word	0x00000000
        /*08e8*/ 	.short	0x010a
        /*08ea*/ 	.byte	0x3f
	.zero		1


	//   ....[97]....
        /*08ec*/ 	.word	0x0000c210
        /*08f0*/ 	.word	0x00000003
        /*08f4*/ 	.word	0x00000000
        /*08f8*/ 	.short	0x010a
        /*08fa*/ 	.byte	0x3f
	.zero		1


	//   ....[98]....
        /*08fc*/ 	.word	0x0000de90
        /*0900*/ 	.word	0x00000011
        /*0904*/ 	.word	0x00038440
        /*0908*/ 	.short	0x010a
        /*090a*/ 	.byte	0x3f
	.zero		1


	//   ....[99]....
        /*090c*/ 	.word	0x0000dfb0
        /*0910*/ 	.word	0x00000011
        /*0914*/ 	.word	0x00038400
        /*0918*/ 	.short	0x0101
        /*091a*/ 	.byte	0x3f
	.zero		1


	//   ....[100]....
        /*091c*/ 	.word	0x0000e080
        /*0920*/ 	.word	0x00000005
        /*0924*/ 	.word	0x00038440
        /*0928*/ 	.short	0x010a
        /*092a*/ 	.byte	0x3f
	.zero		1


	//   ....[101]....
        /*092c*/ 	.word	0x0000e130
        /*0930*/ 	.word	0x00000007
        /*0934*/ 	.word	0x00038440
        /*0938*/ 	.short	0x010a
        /*093a*/ 	.byte	0x3f
	.zero		1


	//   ....[102]....
        /*093c*/ 	.word	0x0000e1e0
        /*0940*/ 	.word	0x00000007
        /*0944*/ 	.word	0x00038440
        /*0948*/ 	.short	0x010a
        /*094a*/ 	.byte	0x3f
	.zero		1


	//   ....[103]....
        /*094c*/ 	.word	0x0000e290
        /*0950*/ 	.word	0x00000007
        /*0954*/ 	.word	0x00038440
        /*0958*/ 	.short	0x010a
        /*095a*/ 	.byte	0x3f
	.zero		1


	//   ....[104]....
        /*095c*/ 	.word	0x0000e340
        /*0960*/ 	.word	0x00000007
        /*0964*/ 	.word	0x00038440
        /*0968*/ 	.short	0x010a
        /*096a*/ 	.byte	0x3f
	.zero		1


	//   ....[105]....
        /*096c*/ 	.word	0x0000e3f0
        /*0970*/ 	.word	0x00000007
        /*0974*/ 	.word	0x00038440
        /*0978*/ 	.short	0x010a
        /*097a*/ 	.byte	0x3f
	.zero		1


	//   ....[106]....
        /*097c*/ 	.word	0x0000e4a0
        /*0980*/ 	.word	0x00000007
        /*0984*/ 	.word	0x00038440
        /*0988*/ 	.short	0x010a
        /*098a*/ 	.byte	0x3f
	.zero		1


	//   ....[107]....
        /*098c*/ 	.word	0x0000e550
        /*0990*/ 	.word	0x00000003
        /*0994*/ 	.word	0x00038440
        /*0998*/ 	.short	0x010a
        /*099a*/ 	.byte	0x3f
	.zero		1


	//   ....[108]....
        /*099c*/ 	.word	0x0000e5b0
        /*09a0*/ 	.word	0x00000003
        /*09a4*/ 	.word	0x00038480
        /*09a8*/ 	.short	0x010a
        /*09aa*/ 	.byte	0x3f
	.zero		1


	//   ....[109]....
        /*09ac*/ 	.word	0x0000e610
        /*09b0*/ 	.word	0x00000008
        /*09b4*/ 	.word	0x00038480
        /*09b8*/ 	.short	0x010a
        /*09ba*/ 	.byte	0x3f
	.zero		1


	//   ....[110]....
        /*09bc*/ 	.word	0x0000e6d0
        /*09c0*/ 	.word	0x00000006
        /*09c4*/ 	.word	0x000384c0
        /*09c8*/ 	.short	0x010a
        /*09ca*/ 	.byte	0x3f
	.zero		1


	//   ....[111]....
        /*09cc*/ 	.word	0x0000e730
        /*09d0*/ 	.word	0x0000000c
        /*09d4*/ 	.word	0x000384c8
        /*09d8*/ 	.short	0x010a
        /*09da*/ 	.byte	0x3f
	.zero		1


	//   ....[112]....
        /*09dc*/ 	.word	0x0000e790
        /*09e0*/ 	.word	0x0000000c
        /*09e4*/ 	.word	0x000384d0
        /*09e8*/ 	.short	0x010a
        /*09ea*/ 	.byte	0x3f
	.zero		1


	//   ....[113]....
        /*09ec*/ 	.word	0x0000e7f0
        /*09f0*/ 	.word	0x0000000c
        /*09f4*/ 	.word	0x000384d8
        /*09f8*/ 	.short	0x010a
        /*09fa*/ 	.byte	0x3f
	.zero		1


	//   ....[114]....
        /*09fc*/ 	.word	0x0000e850
        /*0a00*/ 	.word	0x0000000c
        /*0a04*/ 	.word	0x000384c0
        /*0a08*/ 	.short	0x010a
        /*0a0a*/ 	.byte	0x3f
	.zero		1


	//   ....[115]....
        /*0a0c*/ 	.word	0x0000e8b0
        /*0a10*/ 	.word	0x0000000c
        /*0a14*/ 	.word	0x000384c8
        /*0a18*/ 	.short	0x010a
        /*0a1a*/ 	.byte	0x3f
	.zero		1


	//   ....[116]....
        /*0a1c*/ 	.word	0x0000e910
        /*0a20*/ 	.word	0x0000000c
        /*0a24*/ 	.word	0x000384d0
        /*0a28*/ 	.short	0x010a
        /*0a2a*/ 	.byte	0x3f
	.zero		1


	//   ....[117]....
        /*0a2c*/ 	.word	0x0000e970
        /*0a30*/ 	.word	0x0000000c
        /*0a34*/ 	.word	0x000384d8
        /*0a38*/ 	.short	0x010a
        /*0a3a*/ 	.byte	0x3f
	.zero		1


	//   ....[118]....
        /*0a3c*/ 	.word	0x0000e9d0
        /*0a40*/ 	.word	0x00000003
        /*0a44*/ 	.word	0x00038400
        /*0a48*/ 	.short	0x010a
        /*0a4a*/ 	.byte	0x3f
	.zero		1


	//   ....[119]....
        /*0a4c*/ 	.word	0x0000ea30
        /*0a50*/ 	.word	0x00000003
        /*0a54*/ 	.word	0x00038508
        /*0a58*/ 	.short	0x010a
        /*0a5a*/ 	.byte	0x3f
	.zero		1


	//   ....[120]....
        /*0a5c*/ 	.word	0x0000ea90
        /*0a60*/ 	.word	0x00000003
        /*0a64*/ 	.word	0x00038400
        /*0a68*/ 	.short	0x010a
        /*0a6a*/ 	.byte	0x3f
	.zero		1


	//   ....[121]....
        /*0a6c*/ 	.word	0x0000eaf0
        /*0a70*/ 	.word	0x00000003
        /*0a74*/ 	.word	0x000384e0
        /*0a78*/ 	.short	0x010a
        /*0a7a*/ 	.byte	0x3f
	.zero		1


	//   ....[122]....
        /*0a7c*/ 	.word	0x0000eb50
        /*0a80*/ 	.word	0x00000003
        /*0a84*/ 	.word	0x000384e8
        /*0a88*/ 	.short	0x010a
        /*0a8a*/ 	.byte	0x3f
	.zero		1


	//   ....[123]....
        /*0a8c*/ 	.word	0x0000ebb0
        /*0a90*/ 	.word	0x00000003
        /*0a94*/ 	.word	0x000384f0
        /*0a98*/ 	.short	0x010a
        /*0a9a*/ 	.byte	0x3f
	.zero		1


	//   ....[124]....
        /*0a9c*/ 	.word	0x0000ec10
        /*0aa0*/ 	.word	0x00000003
        /*0aa4*/ 	.word	0x000384f8
        /*0aa8*/ 	.short	0x010a
        /*0aaa*/ 	.byte	0x3f
	.zero		1


	//   ....[125]....
        /*0aac*/ 	.word	0x0000ec70
        /*0ab0*/ 	.word	0x00000003
        /*0ab4*/ 	.word	0x000384e0
        /*0ab8*/ 	.short	0x010a
        /*0aba*/ 	.byte	0x3f
	.zero		1


	//   ....[126]....
        /*0abc*/ 	.word	0x0000ecd0
        /*0ac0*/ 	.word	0x00000003
        /*0ac4*/ 	.word	0x000384e8
        /*0ac8*/ 	.short	0x010a
        /*0aca*/ 	.byte	0x3f
	.zero		1


	//   ....[127]....
        /*0acc*/ 	.word	0x0000ed30
        /*0ad0*/ 	.word	0x00000003
        /*0ad4*/ 	.word	0x000384f0
        /*0ad8*/ 	.short	0x010a
        /*0ada*/ 	.byte	0x3f
	.zero		1


	//   ....[128]....
        /*0adc*/ 	.word	0x0000ed90
        /*0ae0*/ 	.word	0x00000003
        /*0ae4*/ 	.word	0x000384f8
        /*0ae8*/ 	.short	0x010a
        /*0aea*/ 	.byte	0x3f
	.zero		1


	//   ....[129]....
        /*0aec*/ 	.word	0x0000edf0
        /*0af0*/ 	.word	0x00000003
        /*0af4*/ 	.word	0x000384e0
        /*0af8*/ 	.short	0x010a
        /*0afa*/ 	.byte	0x3f
	.zero		1


	//   ....[130]....
        /*0afc*/ 	.word	0x0000ee50
        /*0b00*/ 	.word	0x00000003
        /*0b04*/ 	.word	0x000384e8
        /*0b08*/ 	.short	0x010a
        /*0b0a*/ 	.byte	0x3f
	.zero		1


	//   ....[131]....
        /*0b0c*/ 	.word	0x0000eeb0
        /*0b10*/ 	.word	0x00000003
        /*0b14*/ 	.word	0x000384f0
        /*0b18*/ 	.short	0x010a
        /*0b1a*/ 	.byte	0x3f
	.zero		1


	//   ....[132]....
        /*0b1c*/ 	.word	0x0000ef80
        /*0b20*/ 	.word	0x00000008
        /*0b24*/ 	.word	0x000384a0
        /*0b28*/ 	.short	0x010a
        /*0b2a*/ 	.byte	0x3f
	.zero		1


	//   ....[133]....
        /*0b2c*/ 	.word	0x0000efd0
        /*0b30*/ 	.word	0x00000003
        /*0b34*/ 	.word	0x00038400
        /*0b38*/ 	.short	0x010a
        /*0b3a*/ 	.byte	0x3f
	.zero		1


	//   ....[134]....
        /*0b3c*/ 	.word	0x0000f1e0
        /*0b40*/ 	.word	0x00000007
        /*0b44*/ 	.word	0x00000000
        /*0b48*/ 	.short	0x010a
        /*0b4a*/ 	.byte	0x3f
	.zero		1


	//   ....[135]....
        /*0b4c*/ 	.word	0x0000f230
        /*0b50*/ 	.word	0x00000009
        /*0b54*/ 	.word	0x00000000
        /*0b58*/ 	.short	0x010a
        /*0b5a*/ 	.byte	0x3f
	.zero		1


	//   ....[136]....
        /*0b5c*/ 	.word	0x0000f280
        /*0b60*/ 	.word	0x00000006
        /*0b64*/ 	.word	0x00000000
        /*0b68*/ 	.short	0x010a
        /*0b6a*/ 	.byte	0x3f
	.zero		1


	//   ....[137]....
        /*0b6c*/ 	.word	0x0000f2d0
        /*0b70*/ 	.word	0x00000011
        /*0b74*/ 	.word	0x00038440
        /*0b78*/ 	.short	0x010a
        /*0b7a*/ 	.byte	0x3f
	.zero		1


	//   ....[138]....
        /*0b7c*/ 	.word	0x0000f320
        /*0b80*/ 	.word	0x00000005
        /*0b84*/ 	.word	0x00038440
        /*0b88*/ 	.short	0x010a
        /*0b8a*/ 	.byte	0x3f
	.zero		1


	//   ....[139]....
        /*0b8c*/ 	.word	0x0000f370
        /*0b90*/ 	.word	0x00000007
        /*0b94*/ 	.word	0x00038440
        /*0b98*/ 	.short	0x010a
        /*0b9a*/ 	.byte	0x3f
	.zero		1


	//   ....[140]....
        /*0b9c*/ 	.word	0x0000f3c0
        /*0ba0*/ 	.word	0x00000007
        /*0ba4*/ 	.word	0x00038440
        /*0ba8*/ 	.short	0x010a
        /*0baa*/ 	.byte	0x3f
	.zero		1


	//   ....[141]....
        /*0bac*/ 	.word	0x0000f410
        /*0bb0*/ 	.word	0x00000007
        /*0bb4*/ 	.word	0x00038440
        /*0bb8*/ 	.short	0x010a
        /*0bba*/ 	.byte	0x3f
	.zero		1


	//   ....[142]....
        /*0bbc*/ 	.word	0x0000f460
        /*0bc0*/ 	.word	0x00000007
        /*0bc4*/ 	.word	0x00038440
        /*0bc8*/ 	.short	0x010a
        /*0bca*/ 	.byte	0x3f
	.zero		1


	//   ....[143]....
        /*0bcc*/ 	.word	0x0000f4b0
        /*0bd0*/ 	.word	0x00000007
        /*0bd4*/ 	.word	0x00038440
        /*0bd8*/ 	.short	0x010a
        /*0bda*/ 	.byte	0x3f
	.zero		1


	//   ....[144]....
        /*0bdc*/ 	.word	0x0000f500
        /*0be0*/ 	.word	0x00000007
        /*0be4*/ 	.word	0x00038440
        /*0be8*/ 	.short	0x010a
        /*0bea*/ 	.byte	0x3f
	.zero		1


	//----- nvinfo : EIATTR_NUM_MBARRIERS
	.align		4
.L_37:
        /*0bec*/ 	.byte	0x03, 0x38
        /*0bee*/ 	.short	0x0022


	//----- nvinfo : EIATTR_EXIT_INSTR_OFFSETS
	.align		4
        /*0bf0*/ 	.byte	0x04, 0x1c
        /*0bf2*/ 	.short	(.L_39 - .L_38)


	//   ....[0]....
.L_38:
        /*0bf4*/ 	.word	0x00002e80


	//   ....[1]....
        /*0bf8*/ 	.word	0x00002f40


	//   ....[2]....
        /*0bfc*/ 	.word	0x000087c0


	//   ....[3]....
        /*0c00*/ 	.word	0x00008860


	//   ....[4]....
        /*0c04*/ 	.word	0x0000a6f0


	//   ....[5]....
        /*0c08*/ 	.word	0x0000c260


	//   ....[6]....
        /*0c0c*/ 	.word	0x0000e580


	//----- nvinfo : EIATTR_MAX_THREADS
	.align		4
.L_39:
        /*0c10*/ 	.byte	0x04, 0x05
        /*0c12*/ 	.short	(.L_41 - .L_40)
.L_40:
        /*0c14*/ 	.word	0x00000180
        /*0c18*/ 	.word	0x00000001
        /*0c1c*/ 	.word	0x00000001


	//----- nvinfo : EIATTR_CRS_STACK_SIZE
	.align		4
.L_41:
        /*0c20*/ 	.byte	0x04, 0x1e
        /*0c22*/ 	.short	(.L_43 - .L_42)
.L_42:
        /*0c24*/ 	.word	0x00000000


	//----- nvinfo : EIATTR_CBANK_PARAM_SIZE
	.align		4
.L_43:
        /*0c28*/ 	.byte	0x03, 0x19
        /*0c2a*/ 	.short	0x0770


	//----- nvinfo : EIATTR_PARAM_CBANK
	.align		4
        /*0c2c*/ 	.byte	0x04, 0x0a
        /*0c2e*/ 	.short	(.L_45 - .L_44)
	.align		4
.L_44:
        /*0c30*/ 	.word	index@(.nv.constant0._ZN7cutlass13device_kernelINS_4gemm6kernel13GemmUniversalINS1_17GroupProblemShapeIN4cute5tupleIJiiiEEEEENS1_10collective13CollectiveMmaINS1_39MainloopSm90ArrayTmaGmmaWarpSpecializedILi4ENS6_IJNS5_1CILi2EEENSC_ILi1EEESE_EEENS1_55KernelPtrArrayTmaWarpSpecializedCooperativeFP8FastAccumEEENS6_IJNSC_ILi128EEENSC_ILi256EEESI_EEENS_12float_e4m3_tEPNS6_IJlSE_NSC_ILi0EEEEEESL_SO_NS5_8TiledMMAINS5_8MMA_AtomIJNS5_4SM904GMMA31MMA_64x256x32_F32E4M3E4M3_SS_TNILNSS_7ScaleInE1ELSU_1EEEEEENS5_6LayoutISF_NS6_IJSE_SM_SM_EEEEENS6_IJNS5_10UnderscoreES10_S10_EEEEENS5_13SM90_TMA_LOADENS5_14ComposedLayoutINS5_7SwizzleILi3ELi4ELi3EEENS5_18smem_ptr_flag_bitsILi8EEENSX_INS6_IJNSC_ILi8EEESI_EEENS6_IJSI_SE_EEEEEEEvNS5_8identityENS5_23SM90_TMA_LOAD_MULTICASTES1D_vS1E_EENS_8epilogue10collective18CollectiveEpilogueINS1H_30Sm90PtrArrayTmaWarpSpecializedILi4ELi2ELi16ELb1ELb0ELi2EEEJSK_NS6_IJSI_NSC_ILi32EEEEEENS_6half_tEPNS6_IJSE_lSM_EEES1O_S1Q_NS1H_6fusion15FusionCallbacksIS1L_NS1R_17LinearCombinationIS1O_fS1O_fLNS_15FloatRoundStyleE2EEESK_S1N_JEEES13_NS14_IS16_NS17_ILi16EEENSX_INS6_IJNSC_ILi64EEES19_EEENS6_IJSE_S1Y_EEEEEEENS5_17SM75_U16x8_LDSM_TENS5_14SM90_TMA_STOREES22_NS5_17SM90_U16x8_STSM_TENS5_9Copy_AtomIJNS5_17SM90_U32x4_STSM_NES1O_EEEvEEEvvEEEEvNT_6ParamsE)
        /*0c34*/ 	.short	0x0210
        /*0c36*/ 	.short	0x0770


	//----- nvinfo : EIATTR_SW_WAR
	.align		4
.L_45:
        /*0c38*/ 	.byte	0x04, 0x36
        /*0c3a*/ 	.short	(.L_47 - .L_46)
.L_46:
        /*0c3c*/ 	.word	0x00000008
.L_47:


//--------------------- .nv.callgraph             --------------------------
	.section	.nv.callgraph,"",@"SHT_CUDA_CALLGRAPH"
	.align	4
	.sectionentsize	8
	.align		4
        /*0000*/ 	.word	0x00000000
	.align		4
        /*0004*/ 	.word	0xffffffff
	.align		4
        /*0008*/ 	.word	index@(_ZN7cutlass13device_kernelINS_4gemm6kernel13GemmUniversalINS1_17GroupProblemShapeIN4cute5tupleIJiiiEEEEENS1_10collective13CollectiveMmaINS1_39MainloopSm90ArrayTmaGmmaWarpSpecializedILi4ENS6_IJNS5_1CILi2EEENSC_ILi1EEESE_EEENS1_55KernelPtrArrayTmaWarpSpecializedCooperativeFP8FastAccumEEENS6_IJNSC_ILi128EEENSC_ILi256EEESI_EEENS_12float_e4m3_tEPNS6_IJlSE_NSC_ILi0EEEEEESL_SO_NS5_8TiledMMAINS5_8MMA_AtomIJNS5_4SM904GMMA31MMA_64x256x32_F32E4M3E4M3_SS_TNILNSS_7ScaleInE1ELSU_1EEEEEENS5_6LayoutISF_NS6_IJSE_SM_SM_EEEEENS6_IJNS5_10UnderscoreES10_S10_EEEEENS5_13SM90_TMA_LOADENS5_14ComposedLayoutINS5_7SwizzleILi3ELi4ELi3EEENS5_18smem_ptr_flag_bitsILi8EEENSX_INS6_IJNSC_ILi8EEESI_EEENS6_IJSI_SE_EEEEEEEvNS5_8identityENS5_23SM90_TMA_LOAD_MULTICASTES1D_vS1E_EENS_8epilogue10collective18CollectiveEpilogueINS1H_30Sm90PtrArrayTmaWarpSpecializedILi4ELi2ELi16ELb1ELb0ELi2EEEJSK_NS6_IJSI_NSC_ILi32EEEEEENS_6half_tEPNS6_IJSE_lSM_EEES1O_S1Q_NS1H_6fusion15FusionCallbacksIS1L_NS1R_17LinearCombinationIS1O_fS1O_fLNS_15FloatRoundStyleE2EEESK_S1N_JEEES13_NS14_IS16_NS17_ILi16EEENSX_INS6_IJNSC_ILi64EEES19_EEENS6_IJSE_S1Y_EEEEEEENS5_17SM75_U16x8_LDSM_TENS5_14SM90_TMA_STOREES22_NS5_17SM90_U16x8_STSM_TENS5_9Copy_AtomIJNS5_17SM90_U32x4_STSM_NES1O_EEEvEEEvvEEEEvNT_6ParamsE)
	.align		4
        /*000c*/ 	.word	index@(__assertfail)
	.align		4
        /*0010*/ 	.word	0x00000000
	.align		4
        /*0014*/ 	.word	0xfffffffe
	.align		4
        /*0018*/ 	.word	0x00000000
	.align		4
        /*001c*/ 	.word	0xfffffffd
	.align		4
        /*0020*/ 	.word	0x00000000
	.align		4
        /*0024*/ 	.word	0xfffffffc


//--------------------- .nv.constant4             --------------------------
	.section	.nv.constant4,"a",@progbits
	.align	8
	.align		8
.nv.constant4:
        /*0000*/ 	.dword	__assertfail
	.align		8
        /*0008*/ 	.dword	__unnamed_1
	.align		8
        /*0010*/ 	.dword	_ZN39_INTERNAL_c96f5047_4_k_cu_fbca5246_27924cuda3std3__45__cpo5beginE
	.align		8
        /*0018*/ 	.dword	_ZN39_INTERNAL_c96f5047_4_k_cu_fbca5246_27924cuda3std3__45__cpo3endE
	.align		8
        /*0020*/ 	.dword	_ZN39_INTERNAL_c96f5047_4_k_cu_fbca5246_27924cuda3std3__45__cpo6cbeginE
	.align		8
        /*0028*/ 	.dword	_ZN39_INTERNAL_c96f5047_4_k_cu_fbca5246_27924cuda3std3__45__cpo4cendE
	.align		8
        /*0030*/ 	.dword	_ZN39_INTERNAL_c96f5047_4_k_cu_fbca5246_27924cuda3std3__441_GLOBAL__N__c96f5047_4_k_cu_fbca5246_27926ignoreE
	.align		8
        /*0038*/ 	.dword	_ZN39_INTERNAL_c96f5047_4_k_cu_fbca5246_27924cuda3std3__419piecewise_constructE
	.align		8
        /*0040*/ 	.dword	_ZN39_INTERNAL_c96f5047_4_k_cu_fbca5246_27924cuda3std3__48in_placeE
	.align		8
        /*0048*/ 	.dword	_ZN39_INTERNAL_c96f5047_4_k_cu_fbca5246_27924cuda3std6ranges3__45__cpo4swapE
	.align		8
        /*0050*/ 	.dword	_ZN39_INTERNAL_c96f5047_4_k_cu_fbca5246_27924cuda3std6ranges3__45__cpo9iter_moveE
	.align		8
        /*0058*/ 	.dword	_ZN39_INTERNAL_c96f5047_4_k_cu_fbca5246_27924cute7productE
	.align		8
        /*0060*/ 	.dword	_ZN39_INTERNAL_c96f5047_4_k_cu_fbca5246_27924cute1_E
	.align		8
        /*0068*/ 	.dword	$str$24
	.align		8
        /*0070*/ 	.dword	$str$25


//--------------------- .text._ZN7cutlass13device_kernelINS_4gemm6kernel13GemmUniversalINS1_17GroupProblemShapeIN4cute5tupleIJiiiEEEEENS1_10collective13CollectiveMmaINS1_39MainloopSm90ArrayTmaGmmaWarpSpecializedILi4ENS6_IJNS5_1CILi2EEENSC_ILi1EEESE_EEENS1_55KernelPtrArrayTmaWarpSpecializedCooperativeFP8FastAccumEEENS6_IJNSC_ILi128EEENSC_ILi256EEESI_EEENS_12float_e4m3_tEPNS6_IJlSE_NSC_ILi0EEEEEESL_SO_NS5_8TiledMMAINS5_8MMA_AtomIJNS5_4SM904GMMA31MMA_64x256x32_F32E4M3E4M3_SS_TNILNSS_7ScaleInE1ELSU_1EEEEEENS5_6LayoutISF_NS6_IJSE_SM_SM_EEEEENS6_IJNS5_10UnderscoreES10_S10_EEEEENS5_13SM90_TMA_LOADENS5_14ComposedLayoutINS5_7SwizzleILi3ELi4ELi3EEENS5_18smem_ptr_flag_bitsILi8EEENSX_INS6_IJNSC_ILi8EEESI_EEENS6_IJSI_SE_EEEEEEEvNS5_8identityENS5_23SM90_TMA_LOAD_MULTICASTES1D_vS1E_EENS_8epilogue10collective18CollectiveEpilogueINS1H_30Sm90PtrArrayTmaWarpSpecializedILi4ELi2ELi16ELb1ELb0ELi2EEEJSK_NS6_IJSI_NSC_ILi32EEEEEENS_6half_tEPNS6_IJSE_lSM_EEES1O_S1Q_NS1H_6fusion15FusionCallbacksIS1L_NS1R_17LinearCombinationIS1O_fS1O_fLNS_15FloatRoundStyleE2EEESK_S1N_JEEES13_NS14_IS16_NS17_ILi16EEENSX_INS6_IJNSC_ILi64EEES19_EEENS6_IJSE_S1Y_EEEEEEENS5_17SM75_U16x8_LDSM_TENS5_14SM90_TMA_STOREES22_NS5_17SM90_U16x8_STSM_TENS5_9Copy_AtomIJNS5_17SM90_U32x4_STSM_NES1O_EEEvEEEvvEEEEvNT_6ParamsE --------------------------
	.section	.text._ZN7cutlass13device_kernelINS_4gemm6kernel13GemmUniversalINS1_17GroupProblemShapeIN4cute5tupleIJiiiEEEEENS1_10collective13CollectiveMmaINS1_39MainloopSm90ArrayTmaGmmaWarpSpecializedILi4ENS6_IJNS5_1CILi2EEENSC_ILi1EEESE_EEENS1_55KernelPtrArrayTmaWarpSpecializedCooperativeFP8FastAccumEEENS6_IJNSC_ILi128EEENSC_ILi256EEESI_EEENS_12float_e4m3_tEPNS6_IJlSE_NSC_ILi0EEEEEESL_SO_NS5_8TiledMMAINS5_8MMA_AtomIJNS5_4SM904GMMA31MMA_64x256x32_F32E4M3E4M3_SS_TNILNSS_7ScaleInE1ELSU_1EEEEEENS5_6LayoutISF_NS6_IJSE_SM_SM_EEEEENS6_IJNS5_10UnderscoreES10_S10_EEEEENS5_13SM90_TMA_LOADENS5_14ComposedLayoutINS5_7SwizzleILi3ELi4ELi3EEENS5_18smem_ptr_flag_bitsILi8EEENSX_INS6_IJNSC_ILi8EEESI_EEENS6_IJSI_SE_EEEEEEEvNS5_8identityENS5_23SM90_TMA_LOAD_MULTICASTES1D_vS1E_EENS_8epilogue10collective18CollectiveEpilogueINS1H_30Sm90PtrArrayTmaWarpSpecializedILi4ELi2ELi16ELb1ELb0ELi2EEEJSK_NS6_IJSI_NSC_ILi32EEEEEENS_6half_tEPNS6_IJSE_lSM_EEES1O_S1Q_NS1H_6fusion15FusionCallbacksIS1L_NS1R_17LinearCombinationIS1O_fS1O_fLNS_15FloatRoundStyleE2EEESK_S1N_JEEES13_NS14_IS16_NS17_ILi16EEENSX_INS6_IJNSC_ILi64EEES19_EEENS6_IJSE_S1Y_EEEEEEENS5_17SM75_U16x8_LDSM_TENS5_14SM90_TMA_STOREES22_NS5_17SM90_U16x8_STSM_TENS5_9Copy_AtomIJNS5_17SM90_U32x4_STSM_NES1O_EEEvEEEvvEEEEvNT_6ParamsE,"ax",@progbits
	.align	128
.text._ZN7cutlass13device_kernelINS_4gemm6kernel13GemmUniversalINS1_17GroupProblemShapeIN4cute5tupleIJiiiEEEEENS1_10collective13CollectiveMmaINS1_39MainloopSm90ArrayTmaGmmaWarpSpecializedILi4ENS6_IJNS5_1CILi2EEENSC_ILi1EEESE_EEENS1_55KernelPtrArrayTmaWarpSpecializedCooperativeFP8FastAccumEEENS6_IJNSC_ILi128EEENSC_ILi256EEESI_EEENS_12float_e4m3_tEPNS6_IJlSE_NSC_ILi0EEEEEESL_SO_NS5_8TiledMMAINS5_8MMA_AtomIJNS5_4SM904GMMA31MMA_64x256x32_F32E4M3E4M3_SS_TNILNSS_7ScaleInE1ELSU_1EEEEEENS5_6LayoutISF_NS6_IJSE_SM_SM_EEEEENS6_IJNS5_10UnderscoreES10_S10_EEEEENS5_13SM90_TMA_LOADENS5_14ComposedLayoutINS5_7SwizzleILi3ELi4ELi3EEENS5_18smem_ptr_flag_bitsILi8EEENSX_INS6_IJNSC_ILi8EEESI_EEENS6_IJSI_SE_EEEEEEEvNS5_8identityENS5_23SM90_TMA_LOAD_MULTICASTES1D_vS1E_EENS_8epilogue10collective18CollectiveEpilogueINS1H_30Sm90PtrArrayTmaWarpSpecializedILi4ELi2ELi16ELb1ELb0ELi2EEEJSK_NS6_IJSI_NSC_ILi32EEEEEENS_6half_tEPNS6_IJSE_lSM_EEES1O_S1Q_NS1H_6fusion15FusionCallbacksIS1L_NS1R_17LinearCombinationIS1O_fS1O_fLNS_15FloatRoundStyleE2EEESK_S1N_JEEES13_NS14_IS16_NS17_ILi16EEENSX_INS6_IJNSC_ILi64EEES19_EEENS6_IJSE_S1Y_EEEEEEENS5_17SM75_U16x8_LDSM_TENS5_14SM90_TMA_STOREES22_NS5_17SM90_U16x8_STSM_TENS5_9Copy_AtomIJNS5_17SM90_U32x4_STSM_NES1O_EEEvEEEvvEEEEvNT_6ParamsE:
        .type           _ZN7cutlass13device_kernelINS_4gemm6kernel13GemmUniversalINS1_17GroupProblemShapeIN4cute5tupleIJiiiEEEEENS1_10collective13CollectiveMmaINS1_39MainloopSm90ArrayTmaGmmaWarpSpecializedILi4ENS6_IJNS5_1CILi2EEENSC_ILi1EEESE_EEENS1_55KernelPtrArrayTmaWarpSpecializedCooperativeFP8FastAccumEEENS6_IJNSC_ILi128EEENSC_ILi256EEESI_EEENS_12float_e4m3_tEPNS6_IJlSE_NSC_ILi0EEEEEESL_SO_NS5_8TiledMMAINS5_8MMA_AtomIJNS5_4SM904GMMA31MMA_64x256x32_F32E4M3E4M3_SS_TNILNSS_7ScaleInE1ELSU_1EEEEEENS5_6LayoutISF_NS6_IJSE_SM_SM_EEEEENS6_IJNS5_10UnderscoreES10_S10_EEEEENS5_13SM90_TMA_LOADENS5_14ComposedLayoutINS5_7SwizzleILi3ELi4ELi3EEENS5_18smem_ptr_flag_bitsILi8EEENSX_INS6_IJNSC_ILi8EEESI_EEENS6_IJSI_SE_EEEEEEEvNS5_8identityENS5_23SM90_TMA_LOAD_MULTICASTES1D_vS1E_EENS_8epilogue10collective18CollectiveEpilogueINS1H_30Sm90PtrArrayTmaWarpSpecializedILi4ELi2ELi16ELb1ELb0ELi2EEEJSK_NS6_IJSI_NSC_ILi32EEEEEENS_6half_tEPNS6_IJSE_lSM_EEES1O_S1Q_NS1H_6fusion15FusionCallbacksIS1L_NS1R_17LinearCombinationIS1O_fS1O_fLNS_15FloatRoundStyleE2EEESK_S1N_JEEES13_NS14_IS16_NS17_ILi16EEENSX_INS6_IJNSC_ILi64EEES19_EEENS6_IJSE_S1Y_EEEEEEENS5_17SM75_U16x8_LDSM_TENS5_14SM90_TMA_STOREES22_NS5_17SM90_U16x8_STSM_TENS5_9Copy_AtomIJNS5_17SM90_U32x4_STSM_NES1O_EEEvEEEvvEEEEvNT_6ParamsE,@function
        .size           _ZN7cutlass13device_kernelINS_4gemm6kernel13GemmUniversalINS1_17GroupProblemShapeIN4cute5tupleIJiiiEEEEENS1_10collective13CollectiveMmaINS1_39MainloopSm90ArrayTmaGmmaWarpSpecializedILi4ENS6_IJNS5_1CILi2EEENSC_ILi1EEESE_EEENS1_55KernelPtrArrayTmaWarpSpecializedCooperativeFP8FastAccumEEENS6_IJNSC_ILi128EEENSC_ILi256EEESI_EEENS_12float_e4m3_tEPNS6_IJlSE_NSC_ILi0EEEEEESL_SO_NS5_8TiledMMAINS5_8MMA_AtomIJNS5_4SM904GMMA31MMA_64x256x32_F32E4M3E4M3_SS_TNILNSS_7ScaleInE1ELSU_1EEEEEENS5_6LayoutISF_NS6_IJSE_SM_SM_EEEEENS6_IJNS5_10UnderscoreES10_S10_EEEEENS5_13SM90_TMA_LOADENS5_14ComposedLayoutINS5_7SwizzleILi3ELi4ELi3EEENS5_18smem_ptr_flag_bitsILi8EEENSX_INS6_IJNSC_ILi8EEESI_EEENS6_IJSI_SE_EEEEEEEvNS5_8identityENS5_23SM90_TMA_LOAD_MULTICASTES1D_vS1E_EENS_8epilogue10collective18CollectiveEpilogueINS1H_30Sm90PtrArrayTmaWarpSpecializedILi4ELi2ELi16ELb1ELb0ELi2EEEJSK_NS6_IJSI_NSC_ILi32EEEEEENS_6half_tEPNS6_IJSE_lSM_EEES1O_S1Q_NS1H_6fusion15FusionCallbacksIS1L_NS1R_17LinearCombinationIS1O_fS1O_fLNS_15FloatRoundStyleE2EEESK_S1N_JEEES13_NS14_IS16_NS17_ILi16EEENSX_INS6_IJNSC_ILi64EEES19_EEENS6_IJSE_S1Y_EEEEEEENS5_17SM75_U16x8_LDSM_TENS5_14SM90_TMA_STOREES22_NS5_17SM90_U16x8_STSM_TENS5_9Copy_AtomIJNS5_17SM90_U32x4_STSM_NES1O_EEEvEEEvvEEEEvNT_6ParamsE,(.L_x_318 - _ZN7cutlass13device_kernelINS_4gemm6kernel13GemmUniversalINS1_17GroupProblemShapeIN4cute5tupleIJiiiEEEEENS1_10collective13CollectiveMmaINS1_39MainloopSm90ArrayTmaGmmaWarpSpecializedILi4ENS6_IJNS5_1CILi2EEENSC_ILi1EEESE_EEENS1_55KernelPtrArrayTmaWarpSpecializedCooperativeFP8FastAccumEEENS6_IJNSC_ILi128EEENSC_ILi256EEESI_EEENS_12float_e4m3_tEPNS6_IJlSE_NSC_ILi0EEEEEESL_SO_NS5_8TiledMMAINS5_8MMA_AtomIJNS5_4SM904GMMA31MMA_64x256x32_F32E4M3E4M3_SS_TNILNSS_7ScaleInE1ELSU_1EEEEEENS5_6LayoutISF_NS6_IJSE_SM_SM_EEEEENS6_IJNS5_10UnderscoreES10_S10_EEEEENS5_13SM90_TMA_LOADENS5_14ComposedLayoutINS5_7SwizzleILi3ELi4ELi3EEENS5_18smem_ptr_flag_bitsILi8EEENSX_INS6_IJNSC_ILi8EEESI_EEENS6_IJSI_SE_EEEEEEEvNS5_8identityENS5_23SM90_TMA_LOAD_MULTICASTES1D_vS1E_EENS_8epilogue10collective18CollectiveEpilogueINS1H_30Sm90PtrArrayTmaWarpSpecializedILi4ELi2ELi16ELb1ELb0ELi2EEEJSK_NS6_IJSI_NSC_ILi32EEEEEENS_6half_tEPNS6_IJSE_lSM_EEES1O_S1Q_NS1H_6fusion15FusionCallbacksIS1L_NS1R_17LinearCombinationIS1O_fS1O_fLNS_15FloatRoundStyleE2EEESK_S1N_JEEES13_NS14_IS16_NS17_ILi16EEENSX_INS6_IJNSC_ILi64EEES19_EEENS6_IJSE_S1Y_EEEEEEENS5_17SM75_U16x8_LDSM_TENS5_14SM90_TMA_STOREES22_NS5_17SM90_U16x8_STSM_TENS5_9Copy_AtomIJNS5_17SM90_U32x4_STSM_NES1O_EEEvEEEvvEEEEvNT_6ParamsE)
        .other          _ZN7cutlass13device_kernelINS_4gemm6kernel13GemmUniversalINS1_17GroupProblemShapeIN4cute5tupleIJiiiEEEEENS1_10collective13CollectiveMmaINS1_39MainloopSm90ArrayTmaGmmaWarpSpecializedILi4ENS6_IJNS5_1CILi2EEENSC_ILi1EEESE_EEENS1_55KernelPtrArrayTmaWarpSpecializedCooperativeFP8FastAccumEEENS6_IJNSC_ILi128EEENSC_ILi256EEESI_EEENS_12float_e4m3_tEPNS6_IJlSE_NSC_ILi0EEEEEESL_SO_NS5_8TiledMMAINS5_8MMA_AtomIJNS5_4SM904GMMA31MMA_64x256x32_F32E4M3E4M3_SS_TNILNSS_7ScaleInE1ELSU_1EEEEEENS5_6LayoutISF_NS6_IJSE_SM_SM_EEEEENS6_IJNS5_10UnderscoreES10_S10_EEEEENS5_13SM90_TMA_LOADENS5_14ComposedLayoutINS5_7SwizzleILi3ELi4ELi3EEENS5_18smem_ptr_flag_bitsILi8EEENSX_INS6_IJNSC_ILi8EEESI_EEENS6_IJSI_SE_EEEEEEEvNS5_8identityENS5_23SM90_TMA_LOAD_MULTICASTES1D_vS1E_EENS_8epilogue10collective18CollectiveEpilogueINS1H_30Sm90PtrArrayTmaWarpSpecializedILi4ELi2ELi16ELb1ELb0ELi2EEEJSK_NS6_IJSI_NSC_ILi32EEEEEENS_6half_tEPNS6_IJSE_lSM_EEES1O_S1Q_NS1H_6fusion15FusionCallbacksIS1L_NS1R_17LinearCombinationIS1O_fS1O_fLNS_15FloatRoundStyleE2EEESK_S1N_JEEES13_NS14_IS16_NS17_ILi16EEENSX_INS6_IJNSC_ILi64EEES19_EEENS6_IJSE_S1Y_EEEEEEENS5_17SM75_U16x8_LDSM_TENS5_14SM90_TMA_STOREES22_NS5_17SM90_U16x8_STSM_TENS5_9Copy_AtomIJNS5_17SM90_U32x4_STSM_NES1O_EEEvEEEvvEEEEvNT_6ParamsE,@"STO_CUDA_ENTRY STV_DEFAULT"
_ZN7cutlass13device_kernelINS_4gemm6kernel13GemmUniversalINS1_17GroupProblemShapeIN4cute5tupleIJiiiEEEEENS1_10collective13CollectiveMmaINS1_39MainloopSm90ArrayTmaGmmaWarpSpecializedILi4ENS6_IJNS5_1CILi2EEENSC_ILi1EEESE_EEENS1_55KernelPtrArrayTmaWarpSpecializedCooperativeFP8FastAccumEEENS6_IJNSC_ILi128EEENSC_ILi256EEESI_EEENS_12float_e4m3_tEPNS6_IJlSE_NSC_ILi0EEEEEESL_SO_NS5_8TiledMMAINS5_8MMA_AtomIJNS5_4SM904GMMA31MMA_64x256x32_F32E4M3E4M3_SS_TNILNSS_7ScaleInE1ELSU_1EEEEEENS5_6LayoutISF_NS6_IJSE_SM_SM_EEEEENS6_IJNS5_10UnderscoreES10_S10_EEEEENS5_13SM90_TMA_LOADENS5_14ComposedLayoutINS5_7SwizzleILi3ELi4ELi3EEENS5_18smem_ptr_flag_bitsILi8EEENSX_INS6_IJNSC_ILi8EEESI_EEENS6_IJSI_SE_EEEEEEEvNS5_8identityENS5_23SM90_TMA_LOAD_MULTICASTES1D_vS1E_EENS_8epilogue10collective18CollectiveEpilogueINS1H_30Sm90PtrArrayTmaWarpSpecializedILi4ELi2ELi16ELb1ELb0ELi2EEEJSK_NS6_IJSI_NSC_ILi32EEEEEENS_6half_tEPNS6_IJSE_lSM_EEES1O_S1Q_NS1H_6fusion15FusionCallbacksIS1L_NS1R_17LinearCombinationIS1O_fS1O_fLNS_15FloatRoundStyleE2EEESK_S1N_JEEES13_NS14_IS16_NS17_ILi16EEENSX_INS6_IJNSC_ILi64EEES19_EEENS6_IJSE_S1Y_EEEEEEENS5_17SM75_U16x8_LDSM_TENS5_14SM90_TMA_STOREES22_NS5_17SM90_U16x8_STSM_TENS5_9Copy_AtomIJNS5_17SM90_U32x4_STSM_NES1O_EEEvEEEvvEEEEvNT_6ParamsE:
[----:B------:R-:W1:Y:S08]  /*0000*/  LDC R1, c[0x0][0x28] ;  /* 0x00000a00ff017b82 */ /* 0x000e700000000800 */
[----:B------:R-:W2:Y:S01]  /*0010*/  LDC.64 R4, c[0x0][0x918] ;  /* 0x00024600ff047b82 */ /* 0x000ea20000000a00 */
[----:B------:R-:W-:Y:S01]  /*0020*/  ULDC.64 UR58, c[0x0][0x208] ;  /* 0x00008200003a7ab9 */ /* 0x000fe20000000a00 */
[----:B------:R-:W3:Y:S01]  /*0030*/  S2R R19, SR_TID.X ;  /* 0x0000000000137919 */ /* 0x000ee20000002100 */
[----:B------:R-:W-:Y:S01]  /*0040*/  ULDC UR4, c[0x0][0x910] ;  /* 0x0002440000047ab9 */ /* 0x000fe20000000800 */
[----:B------:R-:W-:Y:S01]  /*0050*/  ULDC.64 UR20, c[0x0][0x8d0] ;  /* 0x0002340000147ab9 */ /* 0x000fe20000000a00 */
[----:B------:R-:W-:Y:S01]  /*0060*/  ULDC.64 UR14, c[0x0][0x8c8] ;  /* 0x00023200000e7ab9 */ /* 0x000fe20000000a00 */
[----:B------:R-:W-:Y:S01]  /*0070*/  IMAD.MOV.U32 R8, RZ, RZ, RZ ;  /* 0x000000ffff087224 */ /* 0x000fe200078e00ff */
[----:B------:R-:W-:Y:S01]  /*0080*/  ULDC.64 UR16, c[0x0][0x8e0] ;  /* 0x0002380000107ab9 */ /* 0x000fe20000000a00 */
[----:B------:R-:W4:Y:S01]  /*0090*/  S2UR UR8, SR_CTAID.Y ;  /* 0x00000000000879c3 */ /* 0x000f220000002600 */
[----:B------:R-:W-:Y:S01]  /*00a0*/  IMAD.MOV.U32 R10, RZ, RZ, RZ ;  /* 0x000000ffff0a7224 */ /* 0x000fe200078e00ff */
[----:B------:R-:W-:Y:S01]  /*00b0*/  ULDC.64 UR22, c[0x0][0x8e8] ;  /* 0x00023a0000167ab9 */ /* 0x000fe20000000a00 */
[----:B--2---:R-:W2:Y:S01]  /*00c0*/  LDG.E R7, desc[UR58][R4.64] ;  /* 0x0000003a04077981 */ /* 0x004ea2000c1e1900 */
[----:B------:R-:W-:-:S03]  /*00d0*/  IMAD.U32 R0, RZ, RZ, UR4 ;  /* 0x00000004ff007e24 */ /* 0x000fc6000f8e00ff */
[----:B------:R-:W2:Y:S01]  /*00e0*/  LDG.E R6, desc[UR58][R4.64+0x4] ;  /* 0x0000043a04067981 */ /* 0x000ea2000c1e1900 */
[----:B---3--:R-:W-:Y:S01]  /*00f0*/  LOP3.LUT R9, R19, 0x1f, RZ, 0xc0, !PT ;  /* 0x0000001f13097812 */ /* 0x008fe200078ec0ff */
[----:B------:R-:W-:Y:S01]  /*0100*/  UISETP.NE.U32.AND UP0, UPT, UR20, URZ, UPT ;  /* 0x0000003f1400728c */ /* 0x000fe2000bf05070 */
[----:B------:R-:W3:Y:S01]  /*0110*/  S2UR UR40, SR_CTAID.X ;  /* 0x00000000002879c3 */ /* 0x000ee20000002500 */
[----:B------:R-:W-:Y:S01]  /*0120*/  ULDC UR4, c[0x0][0x908] ;  /* 0x0002420000047ab9 */ /* 0x000fe20000000800 */
[----:B------:R-:W-:Y:S01]  /*0130*/  ISETP.GE.AND P0, PT, R9, R0, PT ;  /* 0x000000000900720c */ /* 0x000fe20003f06270 */
[----:B------:R-:W-:Y:S02]  /*0140*/  UISETP.NE.AND.EX UP0, UPT, UR21, URZ, UPT, UP0 ;  /* 0x0000003f1500728c */ /* 0x000fe4000bf05300 */
[----:B------:R-:W-:-:S09]  /*0150*/  UISETP.NE.AND UP3, UPT, UR4, 0x1, UPT ;  /* 0x000000010400788c */ /* 0x000fd2000bf65270 */
[----:B------:R-:W-:Y:S01]  /*0160*/  @UP0 ULDC UR10, c[0x0][0x8dc] ;  /* 0x00023700000a0ab9 */ /* 0x000fe20000000800 */
[----:B------:R-:W1:Y:S01]  /*0170*/  @!P0 LDC.64 R2, c[0x0][0x918] ;  /* 0x00024600ff028b82 */ /* 0x000e620000000a00 */
[----:B----4-:R-:W-:Y:S01]  /*0180*/  @UP3 UMOV UR6, UR8 ;  /* 0x0000000800063c82 */ /* 0x010fe20008000000 */
[----:B------:R-:W-:Y:S01]  /*0190*/  @UP3 ULDC UR18, c[0x0][0x10] ;  /* 0x0000040000123ab9 */ /* 0x000fe20000000800 */
[----:B------:R-:W-:Y:S01]  /*01a0*/  @UP3 UMOV UR4, UR6 ;  /* 0x0000000600043c82 */ /* 0x000fe20008000000 */
[----:B------:R-:W-:Y:S01]  /*01b0*/  @UP3 UMOV UR5, URZ ;  /* 0x0000003f00053c82 */ /* 0x000fe20008000000 */
[----:B------:R-:W-:Y:S01]  /*01c0*/  @!UP3 UMOV UR6, UR8 ;  /* 0x000000080006bc82 */ /* 0x000fe20008000000 */
[----:B---3--:R-:W-:Y:S01]  /*01d0*/  @UP3 UIMAD.WIDE.U32 UR18, UR40, UR18, UR4 ;  /* 0x00000012281232a5 */ /* 0x008fe2000f8e0004 */
[----:B------:R-:W-:Y:S01]  /*01e0*/  @UP3 UMOV UR9, URZ ;  /* 0x0000003f00093c82 */ /* 0x000fe20008000000 */
[----:B-1----:R-:W-:-:S05]  /*01f0*/  @!P0 IMAD.WIDE.U32 R2, R9, 0xc, R2 ;  /* 0x0000000c09028825 */ /* 0x002fca00078e0002 */
[----:B------:R1:W5:Y:S04]  /*0200*/  @!P0 LDG.E R8, desc[UR58][R2.64] ;  /* 0x0000003a02088981 */ /* 0x000368000c1e1900 */
[----:B------:R1:W5:Y:S01]  /*0210*/  @!P0 LDG.E R10, desc[UR58][R2.64+0x4] ;  /* 0x0000043a020a8981 */ /* 0x000362000c1e1900 */
[----:B------:R-:W-:Y:S01]  /*0220*/  ISETP.NE.U32.AND P0, PT, RZ, UR22, PT ;  /* 0x00000016ff007c0c */ /* 0x000fe2000bf05070 */
[----:B------:R-:W-:-:S03]  /*0230*/  @!UP3 ULDC UR7, c[0x0][0xc] ;  /* 0x000003000007bab9 */ /* 0x000fc60000000800 */
[----:B------:R-:W-:Y:S01]  /*0240*/  ISETP.NE.AND.EX P0, PT, RZ, UR23, PT, P0 ;  /* 0x00000017ff007c0c */ /* 0x000fe2000bf05300 */
[----:B------:R-:W-:Y:S01]  /*0250*/  UMOV UR41, URZ ;  /* 0x0000003f00297c82 */ /* 0x000fe20008000000 */
[----:B------:R-:W-:Y:S01]  /*0260*/  @UP3 UIADD3 UR9, UR19, UR9, URZ ;  /* 0x0000000913093290 */ /* 0x000fe2000fffe03f */
[----:B--2---:R-:W-:Y:S02]  /*0270*/  R2UR UR12, R7 ;  /* 0x00000000070c72ca */ /* 0x004fe400000e0000 */
[----:B------:R-:W-:-:S11]  /*0280*/  R2UR UR26, R6 ;  /* 0x00000000061a72ca */ /* 0x000fd600000e0000 */
[----:B------:R-:W-:-:S04]  /*0290*/  UIADD3 UR11, UP1, UR12, UR14, URZ ;  /* 0x0000000e0c0b7290 */ /* 0x000fc8000ff3e03f */
[----:B------:R-:W-:Y:S02]  /*02a0*/  ULEA.HI.X.SX32 UR12, UR12, UR15, 0x1, UP1 ;  /* 0x0000000f0c0c7291 */ /* 0x000fe400088f0e3f */
[----:B------:R-:W-:-:S04]  /*02b0*/  UIADD3 UR11, UP1, UR11, -0x1, URZ ;  /* 0xffffffff0b0b7890 */ /* 0x000fc8000ff3e03f */
[----:B------:R-:W-:Y:S02]  /*02c0*/  UIADD3.X UR12, UR12, -0x1, URZ, UP1, !UPT ;  /* 0xffffffff0c0c7890 */ /* 0x000fe40008ffe43f */
[----:B------:R-:W-:-:S04]  /*02d0*/  @UP0 UIADD3 UR10, UP1, UR11, UR10, URZ ;  /* 0x0000000a0b0a0290 */ /* 0x000fc8000ff3e03f */
[----:B------:R-:W-:Y:S02]  /*02e0*/  @UP0 UIADD3.X UR28, URZ, UR12, URZ, UP1, !UPT ;  /* 0x0000000c3f1c0290 */ /* 0x000fe40008ffe43f */
[----:B------:R-:W-:Y:S02]  /*02f0*/  UIADD3 UR13, UP1, UR26, UR16, URZ ;  /* 0x000000101a0d7290 */ /* 0x000fe4000ff3e03f */
[----:B------:R-:W-:Y:S02]  /*0300*/  @UP0 UIMAD.WIDE.U32 UR24, UR28, UR20, URZ ;  /* 0x000000141c1802a5 */ /* 0x000fe4000f8e003f */
[----:B------:R-:W-:Y:S02]  /*0310*/  ULEA.HI.X.SX32 UR8, UR26, UR17, 0x1, UP1 ;  /* 0x000000111a087291 */ /* 0x000fe400088f0e3f */
[----:B------:R-:W-:Y:S02]  /*0320*/  @UP0 UIMAD.WIDE.U32 UR24, UP1, UR10, UR21, UR24 ;  /* 0x000000150a1802a5 */ /* 0x000fe4000f820018 */
[----:B------:R-:W-:-:S02]  /*0330*/  @UP0 UIMAD.WIDE.U32 UR4, UR10, UR20, URZ ;  /* 0x000000140a0402a5 */ /* 0x000fc4000f8e003f */
[----:B------:R-:W-:Y:S02]  /*0340*/  @UP0 UIADD3.X UR27, URZ, URZ, URZ, UP1, !UPT ;  /* 0x0000003f3f1b0290 */ /* 0x000fe40008ffe43f */
[----:B------:R-:W-:Y:S01]  /*0350*/  @UP0 UIADD3 URZ, UP1, UR5, UR24, URZ ;  /* 0x00000018053f0290 */ /* 0x000fe2000ff3e03f */
[----:B------:R-:W-:Y:S01]  /*0360*/  @UP0 UMOV UR26, UR25 ;  /* 0x00000019001a0c82 */ /* 0x000fe20008000000 */
[----:B------:R-:W-:Y:S02]  /*0370*/  @!UP3 UIMAD.WIDE.U32 UR4, UR7, UR6, UR40 ;  /* 0x000000060704b2a5 */ /* 0x000fe4000f8e0028 */
[----:B------:R-:W-:Y:S02]  /*0380*/  @UP0 UIMAD.WIDE.U32.X UR24, UR28, UR21, UR26, UP1 ;  /* 0x000000151c1802a5 */ /* 0x000fe400088e041a */
[----:B------:R-:W-:Y:S01]  /*0390*/  UIADD3 UR13, UP2, UR13, -0x1, URZ ;  /* 0xffffffff0d0d7890 */ /* 0x000fe2000ff5e03f */
[----:B------:R-:W-:Y:S02]  /*03a0*/  @UP3 UMOV UR10, UR18 ;  /* 0x00000012000a3c82 */ /* 0x000fe40008000000 */
[----:B------:R-:W-:Y:S01]  /*03b0*/  @!UP3 UMOV UR10, UR4 ;  /* 0x00000004000abc82 */ /* 0x000fe20008000000 */
[----:B------:R-:W-:Y:S01]  /*03c0*/  UIADD3.X UR19, UR8, -0x1, URZ, UP2, !UPT ;  /* 0xffffffff08137890 */ /* 0x000fe200097fe43f */
[----:B------:R-:W-:Y:S01]  /*03d0*/  @!UP3 UMOV UR9, UR5 ;  /* 0x000000050009bc82 */ /* 0x000fe20008000000 */
[----:B------:R-:W-:Y:S01]  /*03e0*/  @UP0 UMOV UR11, UR24 ;  /* 0x00000018000b0c82 */ /* 0x000fe20008000000 */
[----:B------:R-:W-:Y:S01]  /*03f0*/  @UP0 UMOV UR12, UR25 ;  /* 0x00000019000c0c82 */ /* 0x000fe20008000000 */
[----:B-1----:R-:W-:Y:S08]  /*0400*/  @!P0 BRA `(.L_x_0) ;  /* 0x0000000000308947 */ /* 0x002ff00003800000 */
[----:B------:R-:W-:Y:S02]  /*0410*/  ULDC UR7, c[0x0][0x8f4] ;  /* 0x00023d0000077ab9 */ /* 0x000fe40000000800 */
[----:B------:R-:W-:-:S04]  /*0420*/  UIADD3 UR7, UP1, UR13, UR7, URZ ;  /* 0x000000070d077290 */ /* 0x000fc8000ff3e03f */
[----:B------:R-:W-:-:S04]  /*0430*/  UIADD3.X UR8, URZ, UR19, URZ, UP1, !UPT ;  /* 0x000000133f087290 */ /* 0x000fc80008ffe43f */
[----:B------:R-:W-:-:S04]  /*0440*/  UIMAD.WIDE.U32 UR4, UR8, UR22, URZ ;  /* 0x00000016080472a5 */ /* 0x000fc8000f8e003f */
[----:B------:R-:W-:Y:S02]  /*0450*/  UIMAD.WIDE.U32 UR18, UP1, UR7, UR23, UR4 ;  /* 0x00000017071272a5 */ /* 0x000fe4000f820004 */
[----:B------:R-:W-:Y:S02]  /*0460*/  UIMAD.WIDE.U32 UR4, UR7, UR22, URZ ;  /* 0x00000016070472a5 */ /* 0x000fe4000f8e003f */
[----:B------:R-:W-:Y:S02]  /*0470*/  UIADD3.X UR25, URZ, URZ, URZ, UP1, !UPT ;  /* 0x0000003f3f197290 */ /* 0x000fe40008ffe43f */
[----:B------:R-:W-:Y:S01]  /*0480*/  UIADD3 URZ, UP1, UR5, UR18, URZ ;  /* 0x00000012053f7290 */ /* 0x000fe2000ff3e03f */
[----:B------:R-:W-:-:S03]  /*0490*/  UMOV UR24, UR19 ;  /* 0x0000001300187c82 */ /* 0x000fc60008000000 */
[----:B------:R-:W-:-:S07]  /*04a0*/  UIMAD.WIDE.U32.X UR4, UR8, UR23, UR24, UP1 ;  /* 0x00000017080472a5 */ /* 0x000fce00088e0418 */
[----:B------:R-:W-:Y:S01]  /*04b0*/  UMOV UR13, UR4 ;  /* 0x00000004000d7c82 */ /* 0x000fe20008000000 */
[----:B------:R-:W-:-:S05]  /*04c0*/  UMOV UR19, UR5 ;  /* 0x0000000500137c82 */ /* 0x000fca0008000000 */
.L_x_0:
[----:B------:R-:W-:Y:S01]  /*04d0*/  ULDC UR8, c[0x0][0x934] ;  /* 0x00024d0000087ab9 */ /* 0x000fe20000000800 */
[----:B------:R-:W-:Y:S01]  /*04e0*/  ULDC UR7, c[0x0][0x904] ;  /* 0x0002410000077ab9 */ /* 0x000fe20000000800 */
[----:B------:R-:W-:Y:S01]  /*04f0*/  ULDC UR4, c[0x0][0x938] ;  /* 0x00024e0000047ab9 */ /* 0x000fe20000000800 */
[----:B------:R-:W-:Y:S01]  /*0500*/  USHF.L.U32 UR8, UR8, UR7, URZ ;  /* 0x0000000708087299 */ /* 0x000fe2000800063f */
[----:B------:R-:W-:Y:S01]  /*0510*/  SHF.R.U32.HI R13, RZ, 0x5, R19 ;  /* 0x00000005ff0d7819 */ /* 0x000fe20000011613 */
[----:B------:R-:W-:Y:S01]  /*0520*/  USHF.L.U32 UR7, UR4, UR7, URZ ;  /* 0x0000000704077299 */ /* 0x000fe2000800063f */
[----:B------:R-:W-:Y:S01]  /*0530*/  ULDC UR26, c[0x0][0x8d8] ;  /* 0x00023600001a7ab9 */ /* 0x000fe20000000800 */
[----:B------:R-:W-:Y:S02]  /*0540*/  ULDC UR30, c[0x0][0x8f0] ;  /* 0x00023c00001e7ab9 */ /* 0x000fe40000000800 */
[----:B------:R-:W-:Y:S01]  /*0550*/  IMAD.U32 R11, RZ, RZ, UR8 ;  /* 0x00000008ff0b7e24 */ /* 0x000fe2000f8e00ff */
[----:B------:R-:W-:Y:S01]  /*0560*/  USHF.R.U64 UR18, UR11, UR26, UR12 ;  /* 0x0000001a0b127299 */ /* 0x000fe2000800120c */
[----:B------:R-:W-:Y:S01]  /*0570*/  IMAD.U32 R20, RZ, RZ, UR7 ;  /* 0x00000007ff147e24 */ /* 0x000fe2000f8e00ff */
[----:B------:R-:W-:-:S02]  /*0580*/  USHF.R.U64 UR11, UR13, UR30, UR19 ;  /* 0x0000001e0d0b7299 */ /* 0x000fc40008001213 */
[----:B------:R-:W-:Y:S01]  /*0590*/  IABS R2, R11 ;  /* 0x0000000b00027213 */ /* 0x000fe20000000000 */
[----:B------:R-:W-:Y:S01]  /*05a0*/  UIADD3 UR18, UR18, -0x1, UR8 ;  /* 0xffffffff12127890 */ /* 0x000fe2000fffe008 */
[----:B------:R-:W-:Y:S01]  /*05b0*/  IABS R3, R20 ;  /* 0x0000001400037213 */ /* 0x000fe20000000000 */
[----:B------:R-:W-:Y:S01]  /*05c0*/  UIADD3 UR11, UR11, -0x1, UR7 ;  /* 0xffffffff0b0b7890 */ /* 0x000fe2000fffe007 */
[----:B------:R-:W-:Y:S01]  /*05d0*/  R2UR UR28, R2 ;  /* 0x00000000021c72ca */ /* 0x000fe200000e0000 */
[----:B------:R-:W-:Y:S01]  /*05e0*/  UMOV UR12, URZ ;  /* 0x0000003f000c7c82 */ /* 0x000fe20008000000 */
[----:B------:R-:W-:Y:S01]  /*05f0*/  UISETP.GE.AND UP5, UPT, UR18, URZ, UPT ;  /* 0x0000003f1200728c */ /* 0x000fe2000bfa6270 */
[----:B------:R-:W-:Y:S01]  /*0600*/  IMAD.MOV.U32 R2, RZ, RZ, R3 ;  /* 0x000000ffff027224 */ /* 0x000fe200078e0003 */
[----:B------:R-:W-:Y:S01]  /*0610*/  UISETP.NE.AND UP4, UPT, UR8, URZ, UPT ;  /* 0x0000003f0800728c */ /* 0x000fe2000bf85270 */
[----:B------:R-:W-:-:S03]  /*0620*/  UMOV UR54, 0x1 ;  /* 0x0000000100367882 */ /* 0x000fc60000000000 */
[----:B------:R-:W-:-:S05]  /*0630*/  R2UR UR27, R2 ;  /* 0x00000000021b72ca */ /* 0x000fca00000e0000 */
[----:B------:R-:W1:Y:S08]  /*0640*/  I2F.RP R2, UR28 ;  /* 0x0000001c00027d06 */ /* 0x000e700008209400 */
[----:B------:R-:W2:Y:S08]  /*0650*/  I2F.RP R4, UR27 ;  /* 0x0000001b00047d06 */ /* 0x000eb00008209400 */
[----:B-1----:R-:W1:Y:S08]  /*0660*/  MUFU.RCP R2, R2 ;  /* 0x0000000200027308 */ /* 0x002e700000001000 */
[----:B--2---:R-:W2:Y:S01]  /*0670*/  MUFU.RCP R4, R4 ;  /* 0x0000000400047308 */ /* 0x004ea20000001000 */
[----:B-1----:R-:W-:-:S02]  /*0680*/  VIADD R3, R2, 0xffffffe ;  /* 0x0ffffffe02037836 */ /* 0x002fc40000000000 */
[----:B------:R-:W-:-:S05]  /*0690*/  IMAD.U32 R2, RZ, RZ, UR18 ;  /* 0x00000012ff027e24 */ /* 0x000fca000f8e00ff */
[----:B------:R-:W1:Y:S01]  /*06a0*/  F2I.FTZ.U32.TRUNC.NTZ R3, R3 ;  /* 0x0000000300037305 */ /* 0x000e62000021f000 */
[----:B------:R-:W-:Y:S01]  /*06b0*/  IABS R2, R2 ;  /* 0x0000000200027213 */ /* 0x000fe20000000000 */
[----:B--2---:R-:W-:Y:S01]  /*06c0*/  VIADD R5, R4, 0xffffffe ;  /* 0x0ffffffe04057836 */ /* 0x004fe20000000000 */
[----:B------:R-:W-:Y:S02]  /*06d0*/  IABS R4, R11 ;  /* 0x0000000b00047213 */ /* 0x000fe40000000000 */
[----:B------:R-:W-:-:S03]  /*06e0*/  R2UR UR32, R2 ;  /* 0x00000000022072ca */ /* 0x000fc600000e0000 */
[----:B------:R-:W2:Y:S01]  /*06f0*/  F2I.FTZ.U32.TRUNC.NTZ R5, R5 ;  /* 0x0000000500057305 */ /* 0x000ea2000021f000 */
[----:B------:R-:W-:Y:S01]  /*0700*/  IMAD.MOV R4, RZ, RZ, -R4 ;  /* 0x000000ffff047224 */ /* 0x000fe200078e0a04 */
[----:B-1----:R-:W-:Y:S01]  /*0710*/  R2UR UR13, R3 ;  /* 0x00000000030d72ca */ /* 0x002fe200000e0000 */
[----:B------:R-:W-:Y:S01]  /*0720*/  IMAD.U32 R3, RZ, RZ, UR11 ;  /* 0x0000000bff037e24 */ /* 0x000fe2000f8e00ff */
[----:B--2---:R-:W-:-:S04]  /*0730*/  R2UR UR5, R5 ;  /* 0x00000000050572ca */ /* 0x004fc800000e0000 */
[----:B------:R-:W-:Y:S01]  /*0740*/  IABS R5, R3 ;  /* 0x0000000300057213 */ /* 0x000fe20000000000 */
[----:B------:R-:W-:Y:S01]  /*0750*/  IMAD.MOV.U32 R3, RZ, RZ, R4 ;  /* 0x000000ffff037224 */ /* 0x000fe200078e0004 */
[----:B------:R-:W-:-:S05]  /*0760*/  IABS R4, R20 ;  /* 0x0000001400047213 */ /* 0x000fca0000000000 */
[----:B------:R-:W-:Y:S01]  /*0770*/  UIADD3 UR4, URZ, -UR13, URZ ;  /* 0x8000000d3f047290 */ /* 0x000fe2000fffe03f */
[----:B------:R-:W-:Y:S02]  /*0780*/  MOV R2, R5 ;  /* 0x0000000500027202 */ /* 0x000fe40000000f00 */
[----:B------:R-:W-:Y:S01]  /*0790*/  R2UR UR29, R3 ;  /* 0x00000000031d72ca */ /* 0x000fe200000e0000 */
[----:B------:R-:W-:Y:S01]  /*07a0*/  IMAD.MOV R4, RZ, RZ, -R4 ;  /* 0x000000ffff047224 */ /* 0x000fe200078e0a04 */
[----:B------:R-:W-:Y:S01]  /*07b0*/  UIMAD UR4, UR4, UR28, URZ ;  /* 0x0000001c040472a4 */ /* 0x000fe2000f8e023f */
[----:B------:R-:W-:Y:S01]  /*07c0*/  R2UR UR33, R2 ;  /* 0x00000000022172ca */ /* 0x000fe200000e0000 */
[----:B------:R-:W1:Y:S01]  /*07d0*/  SHFL.IDX PT, R3, R13, RZ, 0x1f ;  /* 0x00001fff0d037589 */ /* 0x000e6200000e0000 */
[----:B------:R-:W-:Y:S01]  /*07e0*/  UIADD3 UR24, URZ, -UR5, URZ ;  /* 0x800000053f187290 */ /* 0x000fe2000fffe03f */
[----:B------:R-:W-:Y:S01]  /*07f0*/  IMAD.MOV.U32 R2, RZ, RZ, R4 ;  /* 0x000000ffff027224 */ /* 0x000fe200078e0004 */
[----:B------:R-:W-:-:S02]  /*0800*/  UIMAD.WIDE.U32 UR12, UR13, UR4, UR12 ;  /* 0x000000040d0c72a5 */ /* 0x000fc4000f8e000c */
[----:B------:R-:W-:Y:S01]  /*0810*/  UIMAD UR24, UR24, UR27, URZ ;  /* 0x0000001b181872a4 */ /* 0x000fe2000f8e023f */
[----:B------:R-:W-:Y:S01]  /*0820*/  UMOV UR4, URZ ;  /* 0x0000003f00047c82 */ /* 0x000fe20008000000 */
[----:B------:R-:W-:Y:S02]  /*0830*/  R2UR UR31, R2 ;  /* 0x00000000021f72ca */ /* 0x000fe400000e0000 */
[----:B------:R-:W-:Y:S01]  /*0840*/  UIMAD.WIDE.U32 UR24, UR5, UR24, UR4 ;  /* 0x00000018051872a5 */ /* 0x000fe2000f8e0004 */
[----:B------:R-:W-:Y:S01]  /*0850*/  SHF.R.U32.HI R2, RZ, 0x7, R19 ;  /* 0x00000007ff027819 */ /* 0x000fe20000011613 */
[----:B------:R-:W-:-:S04]  /*0860*/  UIMAD.WIDE.U32 UR4, UR13, UR32, URZ ;  /* 0x000000200d0472a5 */ /* 0x000fc8000f8e003f */
[----:B------:R-:W-:Y:S01]  /*0870*/  UIMAD UR5, UR5, UR29, UR32 ;  /* 0x0000001d050572a4 */ /* 0x000fe2000f8e0220 */
[----:B------:R-:W2:Y:S01]  /*0880*/  SHFL.IDX PT, R2, R2, RZ, 0x1f ;  /* 0x00001fff02027589 */ /* 0x000ea200000e0000 */
[----:B------:R-:W-:Y:S01]  /*0890*/  UMOV UR19, UR25 ;  /* 0x0000001900137c82 */ /* 0x000fe20008000000 */
[----:B------:R-:W-:Y:S02]  /*08a0*/  ULOP3.LUT UR32, URZ, UR8, URZ, 0x33, !UPT ;  /* 0x000000083f207292 */ /* 0x000fe4000f8e333f */
[----:B------:R-:W-:Y:S02]  /*08b0*/  UIMAD.WIDE.U32 UR24, UR19, UR33, URZ ;  /* 0x00000021131872a5 */ /* 0x000fe4000f8e003f */
[----:B------:R-:W-:Y:S02]  /*08c0*/  UISETP.GT.U32.AND UP1, UPT, UR28, UR5, UPT ;  /* 0x000000051c00728c */ /* 0x000fe4000bf24070 */
[----:B------:R-:W-:Y:S01]  /*08d0*/  UIMAD UR25, UR25, UR31, UR33 ;  /* 0x0000001f191972a4 */ /* 0x000fe2000f8e0221 */
[----:B-1----:R-:W-:Y:S01]  /*08e0*/  R2UR UR34, R3 ;  /* 0x00000000032272ca */ /* 0x002fe200000e0000 */
[----:B------:R-:W-:-:S02]  /*08f0*/  ULOP3.LUT UR33, URZ, UR7, URZ, 0x33, !UPT ;  /* 0x000000073f217292 */ /* 0x000fc4000f8e333f */
[----:B------:R-:W-:-:S05]  /*0900*/  UISETP.GT.U32.AND UP2, UPT, UR27, UR25, UPT ;  /* 0x000000191b00728c */ /* 0x000fca000bf44070 */
[----:B------:R-:W-:-:S04]  /*0910*/  @!UP1 UIADD3 UR5, UR5, -UR28, URZ ;  /* 0x8000001c05059290 */ /* 0x000fc8000fffe03f */
[----:B------:R-:W-:Y:S01]  /*0920*/  UISETP.GT.U32.AND UP6, UPT, UR28, UR5, UPT ;  /* 0x000000051c00728c */ /* 0x000fe2000bfc4070 */
[----:B------:R-:W-:Y:S01]  /*0930*/  ISETP.NE.AND P1, PT, RZ, UR34, PT ;  /* 0x00000022ff007c0c */ /* 0x000fe2000bf25270 */
[----:B------:R-:W-:Y:S01]  /*0940*/  @!UP2 UIADD3 UR25, UR25, -UR27, URZ ;  /* 0x8000001b1919a290 */ /* 0x000fe2000fffe03f */
[----:B--2---:R-:W-:Y:S01]  /*0950*/  R2UR UR12, R2 ;  /* 0x00000000020c72ca */ /* 0x004fe200000e0000 */
[----:B------:R-:W-:Y:S02]  /*0960*/  USHF.R.S32.HI UR4, URZ, 0x1f, UR34 ;  /* 0x0000001f3f047899 */ /* 0x000fe40008011422 */
[----:B------:R-:W-:Y:S02]  /*0970*/  UISETP.GT.U32.AND UP1, UPT, UR27, UR25, UPT ;  /* 0x000000191b00728c */ /* 0x000fe4000bf24070 */
[----:B------:R-:W-:Y:S02]  /*0980*/  UISETP.NE.AND UP2, UPT, UR7, URZ, UPT ;  /* 0x0000003f0700728c */ /* 0x000fe4000bf45270 */
[----:B------:R-:W-:-:S02]  /*0990*/  ULEA.HI UR4, UR4, UR34, URZ, 0x2 ;  /* 0x0000002204047291 */ /* 0x000fc4000f8f103f */
[----:B------:R-:W-:Y:S02]  /*09a0*/  @!UP6 UIADD3 UR5, UR5, -UR28, URZ ;  /* 0x8000001c0505e290 */ /* 0x000fe4000fffe03f */
[----:B------:R-:W-:Y:S02]  /*09b0*/  UISETP.GE.AND UP6, UPT, UR11, URZ, UPT ;  /* 0x0000003f0b00728c */ /* 0x000fe4000bfc6270 */
[----:B------:R-:W-:Y:S02]  /*09c0*/  @!UP5 UIADD3 UR5, -UR5, URZ, URZ ;  /* 0x0000003f0505d290 */ /* 0x000fe4000fffe13f */
[----:B------:R-:W-:Y:S02]  /*09d0*/  @!UP1 UIADD3 UR25, UR25, -UR27, URZ ;  /* 0x8000001b19199290 */ /* 0x000fe4000fffe03f */
[----:B------:R-:W-:Y:S02]  /*09e0*/  USEL UR5, UR32, UR5, !UP4 ;  /* 0x0000000520057287 */ /* 0x000fe4000e000000 */
[----:B------:R-:W-:-:S02]  /*09f0*/  ULOP3.LUT UR4, UR4, 0xfffffffc, URZ, 0xc0, !UPT ;  /* 0xfffffffc04047892 */ /* 0x000fc4000f8ec03f */
[----:B------:R-:W-:Y:S02]  /*0a00*/  UIADD3 UR5, UR18, -UR5, URZ ;  /* 0x8000000512057290 */ /* 0x000fe4000fffe03f */
[----:B------:R-:W-:Y:S02]  /*0a10*/  @!UP6 UIADD3 UR25, -UR25, URZ, URZ ;  /* 0x0000003f1919e290 */ /* 0x000fe4000fffe13f */
[----:B------:R-:W-:Y:S02]  /*0a20*/  UIADD3 UR55, UR34, -UR4, URZ ;  /* 0x8000000422377290 */ /* 0x000fe4000fffe03f */
[----:B------:R-:W-:Y:S02]  /*0a30*/  USEL UR25, UR33, UR25, !UP2 ;  /* 0x0000001921197287 */ /* 0x000fe4000d000000 */
[----:B------:R-:W-:Y:S02]  /*0a40*/  UISETP.NE.AND UP1, UPT, UR12, URZ, UPT ;  /* 0x0000003f0c00728c */ /* 0x000fe4000bf25270 */
[----:B------:R-:W-:-:S02]  /*0a50*/  UIADD3 UR25, UR11, -UR25, URZ ;  /* 0x800000190b197290 */ /* 0x000fc4000fffe03f */
[----:B------:R-:W-:Y:S02]  /*0a60*/  UISETP.EQ.AND UP5, UPT, UR55, 0x3, !UP1 ;  /* 0x000000033700788c */ /* 0x000fe4000cfa2270 */
[----:B------:R-:W-:Y:S02]  /*0a70*/  UIMAD UR24, UR5, UR25, URZ ;  /* 0x00000019051872a4 */ /* 0x000fe4000f8e023f */
[----:B------:R-:W-:Y:S02]  /*0a80*/  USEL UR4, UR25, UR5, !UP3 ;  /* 0x0000000519047287 */ /* 0x000fe4000d800000 */
[----:B------:R-:W-:Y:S02]  /*0a90*/  USHF.R.S32.HI UR25, URZ, 0x1f, UR24 ;  /* 0x0000001f3f197899 */ /* 0x000fe40008011418 */
[----:B------:R-:W-:Y:S01]  /*0aa0*/  USHF.R.S32.HI UR5, URZ, 0x1f, UR4 ;  /* 0x0000001f3f057899 */ /* 0x000fe20008011404 */
[----:B------:R-:W-:Y:S01]  /*0ab0*/  IMAD.U32 R6, RZ, RZ, UR24 ;  /* 0x00000018ff067e24 */ /* 0x000fe2000f8e00ff */
[----:B------:R-:W-:Y:S01]  /*0ac0*/  USEL UR54, UR54, 0x2, UP5 ;  /* 0x0000000236367887 */ /* 0x000fe2000a800000 */
[----:B------:R-:W-:-:S02]  /*0ad0*/  IMAD.U32 R4, RZ, RZ, UR4 ;  /* 0x00000004ff047e24 */ /* 0x000fc4000f8e00ff */
[----:B------:R-:W-:Y:S02]  /*0ae0*/  IMAD.U32 R7, RZ, RZ, UR25 ;  /* 0x00000019ff077e24 */ /* 0x000fe4000f8e00ff */
[----:B------:R-:W-:Y:S01]  /*0af0*/  IMAD.U32 R5, RZ, RZ, UR5 ;  /* 0x00000005ff057e24 */ /* 0x000fe2000f8e00ff */
[----:B------:R-:W-:Y:S06]  /*0b00*/  @P1 BRA `(.L_x_1) ;  /* 0x0000000000841947 */ /* 0x000fec0003800000 */
[----:B------:R-:W-:Y:S01]  /*0b10*/  ELECT P1, URZ, PT ;  /* 0x00000000003f782f */ /* 0x000fe20003820000 */
[----:B------:R-:W-:-:S12]  /*0b20*/  BSSY B0, `(.L_x_1) ;  /* 0x000001f000007945 */ /* 0x000fd80003800000 */
[----:B------:R-:W-:Y:S05]  /*0b30*/  @!P1 BRA `(.L_x_2) ;  /* 0x0000000000749947 */ /* 0x000fea0003800000 */
[----:B------:R-:W1:Y:S01]  /*0b40*/  S2UR UR11, SR_CgaCtaId ;  /* 0x00000000000b79c3 */ /* 0x000e620000008800 */
[----:B------:R-:W-:Y:S01]  /*0b50*/  UMOV UR4, 0x400 ;  /* 0x0000040000047882 */ /* 0x000fe20000000000 */
[----:B------:R-:W-:Y:S01]  /*0b60*/  UMOV UR5, 0x1 ;  /* 0x0000000100057882 */ /* 0x000fe20000000000 */
[----:B------:R-:W-:Y:S02]  /*0b70*/  UMOV UR24, 0x140 ;  /* 0x0000014000187882 */ /* 0x000fe40000000000 */
[----:B------:R-:W-:-:S04]  /*0b80*/  UIADD3 UR24, -UR24, 0x100000, URZ ;  /* 0x0010000018187890 */ /* 0x000fc8000fffe13f */
[----:B------:R-:W-:Y:S02]  /*0b90*/  USHF.L.U32 UR25, UR24, 0xb, URZ ;  /* 0x0000000b18197899 */ /* 0x000fe4000800063f */
[----:B------:R-:W-:Y:S02]  /*0ba0*/  USHF.L.U32 UR24, UR24, 0x1, URZ ;  /* 0x0000000118187899 */ /* 0x000fe4000800063f */
[----:B-1----:R-:W-:Y:S02]  /*0bb0*/  ULEA UR11, UR11, UR4, 0x18 ;  /* 0x000000040b0b7291 */ /* 0x002fe4000f8ec03f */
[----:B------:R-:W-:-:S04]  /*0bc0*/  UIADD3 UR4, -UR5, 0x100000, URZ ;  /* 0x0010000005047890 */ /* 0x000fc8000fffe13f */
[----:B------:R-:W-:Y:S02]  /*0bd0*/  USHF.L.U32 UR5, UR4, 0xb, URZ ;  /* 0x0000000b04057899 */ /* 0x000fe4000800063f */
[----:B------:R-:W-:Y:S01]  /*0be0*/  USHF.L.U32 UR4, UR4, 0x1, URZ ;  /* 0x0000000104047899 */ /* 0x000fe2000800063f */
[----:B------:R-:W1:Y:S11]  /*0bf0*/  FENCE.VIEW.ASYNC.S ;  /* 0x00000000000073c6 */ /* 0x000e760000000000 */
[----:B-1----:R1:W2:Y:S01]  /*0c00*/  SYNCS.EXCH.64 URZ, [UR11+0x38400], UR4 ;  /* 0x038400040b3f75b2 */ /* 0x0022a20008000100 */
[----:B------:R1:W3:Y:S01]  /*0c10*/  SYNCS.EXCH.64 URZ, [UR11+0x38440], UR24 ;  /* 0x038440180b3f75b2 */ /* 0x0002e20008000100 */
[----:B------:R1:W4:Y:S01]  /*0c20*/  SYNCS.EXCH.64 URZ, [UR11+0x38408], UR4 ;  /* 0x038408040b3f75b2 */ /* 0x0003220008000100 */
[----:B------:R1:W1:Y:S01]  /*0c30*/  SYNCS.EXCH.64 URZ, [UR11+0x38448], UR24 ;  /* 0x038448180b3f75b2 */ /* 0x0002620008000100 */
        /* <DEDUP_REMOVED lines=12> */
[----:B------:R-:W-:Y:S01]  /*0d00*/  NOP ;  /* 0x0000000000007918 */ /* 0x000fe20000000000 */
.L_x_2:
[----:B-1----:R-:W-:Y:S05]  /*0d10*/  BSYNC B0 ;  /* 0x0000000000007941 */ /* 0x002fea0003800000 */
.L_x_1:
[----:B------:R-:W1:Y:S01]  /*0d20*/  SHFL.IDX PT, R2, R13, RZ, 0x1f ;  /* 0x00001fff0d027589 */ /* 0x000e6200000e0000 */
[----:B------:R-:W-:Y:S01]  /*0d30*/  UIADD3 UR18, UR12, -0x1, URZ ;  /* 0xffffffff0c127890 */ /* 0x000fe2000fffe03f */
[----:B------:R-:W-:Y:S01]  /*0d40*/  I2FP.F32.U32 R3, UR6 ;  /* 0x0000000600037c45 */ /* 0x000fe20008201000 */
[----:B------:R-:W-:Y:S01]  /*0d50*/  UISETP.LT.U32.AND UP6, UPT, UR55, 0x2, !UP1 ;  /* 0x000000023700788c */ /* 0x000fe2000cfc1070 */
[----:B------:R-:W-:Y:S01]  /*0d60*/  NOP ;  /* 0x0000000000007918 */ /* 0x000fe20000000000 */
[----:B------:R-:W-:Y:S02]  /*0d70*/  UISETP.GE.U32.AND UP5, UPT, UR18, 0x2, UPT ;  /* 0x000000021200788c */ /* 0x000fe4000bfa6070 */
[----:B------:R-:W-:-:S04]  /*0d80*/  USEL UR53, URZ, 0x1, !UP6 ;  /* 0x000000013f357887 */ /* 0x000fc8000f000000 */
[----:B------:R-:W-:Y:S01]  /*0d90*/  USEL UR53, UR53, 0x2, UP5 ;  /* 0x0000000235357887 */ /* 0x000fe2000a800000 */
[----:B-1----:R-:W-:-:S13]  /*0da0*/  ISETP.NE.AND P1, PT, R2, RZ, PT ;  /* 0x000000ff0200720c */ /* 0x002fda0003f25270 */
[----:B------:R-:W-:Y:S05]  /*0db0*/  @P1 BRA `(.L_x_3) ;  /* 0x0000000000581947 */ /* 0x000fea0003800000 */
[----:B------:R-:W1:Y:S01]  /*0dc0*/  S2UR UR5, SR_CgaCtaId ;  /* 0x00000000000579c3 */ /* 0x000e620000008800 */
[----:B------:R-:W-:Y:S01]  /*0dd0*/  UMOV UR4, 0x400 ;  /* 0x0000040000047882 */ /* 0x000fe20000000000 */
[----:B------:R-:W-:Y:S01]  /*0de0*/  UMOV UR24, 0x1 ;  /* 0x0000000100187882 */ /* 0x000fe20000000000 */
[----:B------:R-:W-:Y:S01]  /*0df0*/  UMOV UR25, 0x4 ;  /* 0x0000000400197882 */ /* 0x000fe20000000000 */
[----:B------:R-:W-:Y:S01]  /*0e00*/  ELECT P1, URZ, PT ;  /* 0x00000000003f782f */ /* 0x000fe20003820000 */
[----:B-1----:R-:W-:Y:S02]  /*0e10*/  ULEA UR11, UR5, UR4, 0x18 ;  /* 0x00000004050b7291 */ /* 0x002fe4000f8ec03f */
[----:B------:R-:W-:-:S04]  /*0e20*/  UIADD3 UR4, -UR24, 0x100000, URZ ;  /* 0x0010000018047890 */ /* 0x000fc8000fffe13f */
[----:B------:R-:W-:Y:S02]  /*0e30*/  USHF.L.U32 UR5, UR4, 0xb, URZ ;  /* 0x0000000b04057899 */ /* 0x000fe4000800063f */
[----:B------:R-:W-:Y:S02]  /*0e40*/  USHF.L.U32 UR4, UR4, 0x1, URZ ;  /* 0x0000000104047899 */ /* 0x000fe4000800063f */
[----:B------:R-:W-:-:S04]  /*0e50*/  UIADD3 UR24, -UR25, 0x100000, URZ ;  /* 0x0010000019187890 */ /* 0x000fc8000fffe13f */
[----:B------:R-:W-:Y:S02]  /*0e60*/  USHF.L.U32 UR25, UR24, 0xb, URZ ;  /* 0x0000000b18197899 */ /* 0x000fe4000800063f */
[----:B------:R-:W-:Y:S01]  /*0e70*/  USHF.L.U32 UR24, UR24, 0x1, URZ ;  /* 0x0000000118187899 */ /* 0x000fe2000800063f */
[----:B------:R-:W1:Y:S03]  /*0e80*/  FENCE.VIEW.ASYNC.S ;  /* 0x00000000000073c6 */ /* 0x000e660000000000 */
[----:B-1----:R1:W1:Y:S08]  /*0e90*/  SYNCS.EXCH.64 URZ, [UR11+0x38480], UR4 ;  /* 0x038480040b3f75b2 */ /* 0x0022700008000100 */
        /* <DEDUP_REMOVED lines=8> */
.L_x_3:
[----:B------:R-:W2:Y:S01]  /*0f20*/  SHFL.IDX PT, R15, R13, RZ, 0x1f ;  /* 0x00001fff0d0f7589 */ /* 0x000ea200000e0000 */
[----:B-1----:R-:W-:Y:S01]  /*0f30*/  ULDC UR4, c[0x0][0x154] ;  /* 0x0000550000047ab9 */ /* 0x002fe20000000800 */
[----:B------:R-:W1:Y:S01]  /*0f40*/  LDC R14, c[0x0][0x148] ;  /* 0x00005200ff0e7b82 */ /* 0x000e620000000800 */
[----:B------:R-:W-:Y:S01]  /*0f50*/  FMUL R12, R3, UR4 ;  /* 0x00000004030c7c20 */ /* 0x000fe20008400000 */
[----:B------:R-:W-:Y:S01]  /*0f60*/  UISETP.EQ.AND UP6, UPT, UR55, 0x2, !UP1 ;  /* 0x000000023700788c */ /* 0x000fe2000cfc2270 */
[----:B------:R-:W-:Y:S01]  /*0f70*/  I2FP.F32.U32 R3, UR40 ;  /* 0x0000002800037c45 */ /* 0x000fe20008201000 */
[----:B------:R-:W-:Y:S01]  /*0f80*/  ULDC UR4, c[0x0][0x150] ;  /* 0x0000540000047ab9 */ /* 0x000fe20000000800 */
[----:B------:R-:W-:Y:S01]  /*0f90*/  NOP ;  /* 0x0000000000007918 */ /* 0x000fe20000000000 */
[----:B------:R-:W-:Y:S01]  /*0fa0*/  USEL UR52, URZ, 0x1, !UP6 ;  /* 0x000000013f347887 */ /* 0x000fe2000f000000 */
[----:B------:R-:W3:Y:S01]  /*0fb0*/  F2I.U32.TRUNC.NTZ R12, R12 ;  /* 0x0000000c000c7305 */ /* 0x000ee2000020f000 */
[----:B------:R-:W-:-:S02]  /*0fc0*/  FMUL R17, R3, UR4 ;  /* 0x0000000403117c20 */ /* 0x000fc40008400000 */
[----:B------:R-:W-:Y:S01]  /*0fd0*/  USEL UR52, UR52, 0x2, UP5 ;  /* 0x0000000234347887 */ /* 0x000fe2000a800000 */
[----:B--2---:R-:W-:Y:S01]  /*0fe0*/  ISETP.NE.AND P1, PT, R15, RZ, PT ;  /* 0x000000ff0f00720c */ /* 0x004fe20003f25270 */
[----:B---3--:R-:W-:-:S04]  /*0ff0*/  IMAD.MOV R21, RZ, RZ, -R12 ;  /* 0x000000ffff157224 */ /* 0x008fc800078e0a0c */
[----:B-1----:R-:W-:-:S08]  /*1000*/  IMAD R21, R14, R21, UR6 ;  /* 0x000000060e157e24 */ /* 0x002fd0000f8e0215 */
[----:B------:R-:W-:Y:S05]  /*1010*/  @P1 BRA `(.L_x_4) ;  /* 0x0000000000581947 */ /* 0x000fea0003800000 */
[----:B------:R-:W1:Y:S01]  /*1020*/  S2UR UR5, SR_CgaCtaId ;  /* 0x00000000000579c3 */ /* 0x000e620000008800 */
[----:B------:R-:W-:Y:S01]  /*1030*/  UMOV UR4, 0x400 ;  /* 0x0000040000047882 */ /* 0x000fe20000000000 */
[----:B------:R-:W-:Y:S01]  /*1040*/  UMOV UR11, 0x20 ;  /* 0x00000020000b7882 */ /* 0x000fe20000000000 */
[----:B------:R-:W-:Y:S01]  /*1050*/  UMOV UR24, 0x100 ;  /* 0x0000010000187882 */ /* 0x000fe20000000000 */
[----:B------:R-:W-:Y:S01]  /*1060*/  ELECT P1, URZ, PT ;  /* 0x00000000003f782f */ /* 0x000fe20003820000 */
        /* <DEDUP_REMOVED lines=10> */
[----:B------:R1:W1:Y:S01]  /*1110*/  SYNCS.EXCH.64 URZ, [UR6+0x384c8], UR4 ;  /* 0x0384c804063f75b2 */ /* 0x0002620008000100 */
[----:B------:R1:W1:Y:S01]  /*1120*/  SYNCS.EXCH.64 URZ, [UR6+0x384e8], UR24 ;  /* 0x0384e818063f75b2 */ /* 0x0002620008000100 */
[----:B------:R1:W1:Y:S01]  /*1130*/  SYNCS.EXCH.64 URZ, [UR6+0x384d0], UR4 ;  /* 0x0384d004063f75b2 */ /* 0x0002620008000100 */
[----:B------:R1:W1:Y:S01]  /*1140*/  SYNCS.EXCH.64 URZ, [UR6+0x384f0], UR24 ;  /* 0x0384f018063f75b2 */ /* 0x0002620008000100 */
[----:B------:R1:W1:Y:S01]  /*1150*/  SYNCS.EXCH.64 URZ, [UR6+0x384d8], UR4 ;  /* 0x0384d804063f75b2 */ /* 0x0002620008000100 */
[----:B------:R1:W1:Y:S01]  /*1160*/  SYNCS.EXCH.64 URZ, [UR6+0x384f8], UR24 ;  /* 0x0384f818063f75b2 */ /* 0x0002620008000100 */
[----:B------:R-:W-:Y:S01]  /*1170*/  NOP ;  /* 0x0000000000007918 */ /* 0x000fe20000000000 */
.L_x_4:
[----:B------:R-:W-:Y:S01]  /*1180*/  SHF.R.S32.HI R14, RZ, 0x1f, R19 ;  /* 0x0000001fff0e7819 */ /* 0x000fe20000011413 */
[----:B------:R-:W4:Y:S01]  /*1190*/  SHFL.IDX PT, R15, R13, RZ, 0x1f ;  /* 0x00001fff0d0f7589 */ /* 0x000f2200000e0000 */
[----:B------:R-:W-:Y:S01]  /*11a0*/  ELECT P1, URZ, PT ;  /* 0x00000000003f782f */ /* 0x000fe20003820000 */
[----:B------:R-:W2:Y:S01]  /*11b0*/  LDC R18, c[0x0][0x144] ;  /* 0x00005100ff127b82 */ /* 0x000ea20000000800 */
[----:B------:R-:W-:Y:S01]  /*11c0*/  LEA.HI R3, R14, R19, RZ, 0x7 ;  /* 0x000000130e037211 */ /* 0x000fe200078f38ff */
[----:B------:R-:W3:Y:S01]  /*11d0*/  F2I.U32.TRUNC.NTZ R17, R17 ;  /* 0x0000001100117305 */ /* 0x000ee2000020f000 */
[----:B-1----:R-:W-:Y:S01]  /*11e0*/  UMOV UR4, 0x20 ;  /* 0x0000002000047882 */ /* 0x002fe20000000000 */
[----:B------:R-:W-:Y:S01]  /*11f0*/  NOP ;  /* 0x0000000000007918 */ /* 0x000fe20000000000 */
[----:B------:R-:W-:Y:S01]  /*1200*/  LOP3.LUT R12, R3, 0xffffff80, RZ, 0xc0, !PT ;  /* 0xffffff80030c7812 */ /* 0x000fe200078ec0ff */
[----:B------:R-:W-:Y:S01]  /*1210*/  IMAD.MOV.U32 R23, RZ, RZ, 0x1 ;  /* 0x00000001ff177424 */ /* 0x000fe200078e00ff */
[----:B------:R-:W-:-:S03]  /*1220*/  ULDC UR41, c[0x0][0xc] ;  /* 0x0000030000297ab9 */ /* 0x000fc60000000800 */
[----:B------:R-:W-:-:S05]  /*1230*/  IMAD.IADD R12, R19, 0x1, -R12 ;  /* 0x00000001130c7824 */ /* 0x000fca00078e0a0c */
[----:B------:R-:W-:-:S04]  /*1240*/  SHF.R.S32.HI R3, RZ, 0x1f, R12 ;  /* 0x0000001fff037819 */ /* 0x000fc8000001140c */
[----:B------:R-:W-:Y:S02]  /*1250*/  LEA.HI R3, R3, R12, RZ, 0x3 ;  /* 0x0000000c03037211 */ /* 0x000fe400078f18ff */
[----:B----4-:R-:W-:Y:S02]  /*1260*/  ISETP.NE.OR P1, PT, R15, RZ, !P1 ;  /* 0x000000ff0f00720c */ /* 0x010fe40004f25670 */
[--C-:B------:R-:W-:Y:S02]  /*1270*/  SHF.R.S32.HI R15, RZ, 0x3, R3.reuse ;  /* 0x00000003ff0f7819 */ /* 0x100fe40000011403 */
[----:B------:R-:W-:Y:S02]  /*1280*/  SHF.R.S32.HI R16, RZ, 0x1f, R3 ;  /* 0x0000001fff107819 */ /* 0x000fe40000011403 */
[----:B------:R-:W-:Y:S02]  /*1290*/  SHF.R.S32.HI R3, RZ, 0x1f, R2 ;  /* 0x0000001fff037819 */ /* 0x000fe40000011402 */
[----:B------:R-:W-:-:S02]  /*12a0*/  LEA.HI R16, R16, R15, RZ, 0x2 ;  /* 0x0000000f10107211 */ /* 0x000fc400078f10ff */
[----:B------:R-:W-:Y:S02]  /*12b0*/  LEA.HI R3, R3, R2, RZ, 0x2 ;  /* 0x0000000203037211 */ /* 0x000fe400078f10ff */
[----:B------:R-:W-:Y:S01]  /*12c0*/  LOP3.LUT R16, R16, 0xfffffffc, RZ, 0xc0, !PT ;  /* 0xfffffffc10107812 */ /* 0x000fe200078ec0ff */
[----:B------:R-:W-:Y:S01]  /*12d0*/  VOTEU.ALL UP5, P1 ;  /* 0x00000000003f7886 */ /* 0x000fe200008a0000 */
[----:B------:R-:W-:Y:S01]  /*12e0*/  LOP3.LUT R3, R3, 0x3ffffffc, RZ, 0xc0, !PT ;  /* 0x3ffffffc03037812 */ /* 0x000fe200078ec0ff */
[----:B------:R-:W-:Y:S02]  /*12f0*/  VOTEU.ALL UP6, P1 ;  /* 0x00000000003f7886 */ /* 0x000fe400008c0000 */
[----:B------:R-:W-:Y:S01]  /*1300*/  IMAD.IADD R16, R15, 0x1, -R16 ;  /* 0x000000010f107824 */ /* 0x000fe200078e0a10 */
[----:B------:R-:W1:Y:S01]  /*1310*/  @!UP5 S2UR UR11, SR_CgaCtaId ;  /* 0x00000000000bd9c3 */ /* 0x000e620000008800 */
[----:B------:R-:W-:Y:S01]  /*1320*/  IMAD.IADD R3, R2, 0x1, -R3 ;  /* 0x0000000102037824 */ /* 0x000fe200078e0a03 */
[----:B------:R-:W-:Y:S01]  /*1330*/  @!UP5 UMOV UR6, 0x400 ;  /* 0x000004000006d882 */ /* 0x000fe20000000000 */
[----:B---3--:R-:W-:Y:S01]  /*1340*/  IMAD.MOV R15, RZ, RZ, -R17 ;  /* 0x000000ffff0f7224 */ /* 0x008fe200078e0a11 */
[----:B------:R-:W-:-:S04]  /*1350*/  @!UP5 UIADD3 UR4, -UR4, 0x100000, URZ ;  /* 0x001000000404d890 */ /* 0x000fc8000fffe13f */
[----:B------:R-:W-:Y:S02]  /*1360*/  @!UP5 USHF.L.U32 UR5, UR4, 0xb, URZ ;  /* 0x0000000b0405d899 */ /* 0x000fe4000800063f */
[----:B------:R-:W-:Y:S01]  /*1370*/  @!UP5 USHF.L.U32 UR4, UR4, 0x1, URZ ;  /* 0x000000010404d899 */ /* 0x000fe2000800063f */
[----:B------:R-:W-:Y:S02]  /*1380*/  IMAD R3, R3, 0x4, R16 ;  /* 0x0000000403037824 */ /* 0x000fe400078e0210 */
[----:B--2---:R-:W-:Y:S02]  /*1390*/  IMAD R15, R18, R15, UR40 ;  /* 0x00000028120f7e24 */ /* 0x004fe4000f8e020f */
[C---:B------:R-:W-:Y:S01]  /*13a0*/  IMAD.SHL.U32 R22, R3.reuse, 0x4, RZ ;  /* 0x0000000403167824 */ /* 0x040fe200078e00ff */
[----:B------:R-:W-:-:S04]  /*13b0*/  LEA.HI R2, R3, R3, RZ, 0x1 ;  /* 0x0000000303027211 */ /* 0x000fc800078f08ff */
[----:B------:R-:W-:Y:S02]  /*13c0*/  LOP3.LUT R2, R2, 0xfffffffe, RZ, 0xc0, !PT ;  /* 0xfffffffe02027812 */ /* 0x000fe400078ec0ff */
[C---:B------:R-:W-:Y:S02]  /*13d0*/  LOP3.LUT R22, R3.reuse, 0xc, R22, 0x78, !PT ;  /* 0x0000000c03167812 */ /* 0x040fe400078e7816 */
[----:B------:R-:W-:-:S04]  /*13e0*/  IADD3 R2, R3, -R2, RZ ;  /* 0x8000000203027210 */ /* 0x000fc80007ffe0ff */
[----:B------:R-:W-:Y:S02]  /*13f0*/  ISETP.NE.AND P2, PT, R2, R15, PT ;  /* 0x0000000f0200720c */ /* 0x000fe40003f45270 */
[----:B------:R-:W2:Y:S01]  /*1400*/  LDC R15, c[0x0][0x140] ;  /* 0x00005000ff0f7b82 */ /* 0x000ea20000000800 */
[----:B-1----:R-:W-:Y:S01]  /*1410*/  @!UP5 ULEA UR6, UR11, UR6, 0x18 ;  /* 0x000000060b06d291 */ /* 0x002fe2000f8ec03f */
[----:B------:R-:W-:Y:S01]  /*1420*/  VOTEU.ALL UP5, P1 ;  /* 0x00000000003f7886 */ /* 0x000fe200008a0000 */
[----:B------:R-:W-:-:S04]  /*1430*/  LOP3.LUT P1, RZ, R12, 0x7, RZ, 0xc0, !PT ;  /* 0x000000070cff7812 */ /* 0x000fc8000782c0ff */
[----:B------:R-:W-:-:S04]  /*1440*/  ISETP.LT.U32.AND P1, PT, R22, 0x2, !P1 ;  /* 0x000000021600780c */ /* 0x000fc80004f21070 */
[----:B------:R-:W-:Y:S01]  /*1450*/  @P2 LEA.HI R2, R22, R22, RZ, 0x1 ;  /* 0x0000001616022211 */ /* 0x000fe200078f08ff */
[----:B------:R-:W1:Y:S02]  /*1460*/  FENCE.VIEW.ASYNC.S ;  /* 0x00000000000073c6 */ /* 0x000e640000000000 */
[----:B-1----:R-:W1:Y:S01]  /*1470*/  @!UP5 SYNCS.EXCH.64 URZ, [UR6+0x38500], UR4 ;  /* 0x03850004063fd5b2 */ /* 0x002e620008000100 */
[----:B------:R-:W-:-:S04]  /*1480*/  @P2 SHF.R.S32.HI R2, RZ, 0x1, R2 ;  /* 0x00000001ff022819 */ /* 0x000fc80000011402 */
[----:B------:R-:W-:Y:S02]  /*1490*/  @P2 ISETP.NE.AND P3, PT, R2, R21, PT ;  /* 0x000000150200220c */ /* 0x000fe40003f65270 */
[----:B------:R-:W-:Y:S02]  /*14a0*/  SEL R2, RZ, 0x1, !P1 ;  /* 0x00000001ff027807 */ /* 0x000fe40004800000 */
[----:B------:R-:W-:Y:S02]  /*14b0*/  @P2 SEL R23, RZ, 0x1, P3 ;  /* 0x00000001ff172807 */ /* 0x000fe40001800000 */
[----:B--2---:R-:W-:Y:S02]  /*14c0*/  ISETP.EQ.U32.AND P4, PT, R15, 0x1, PT ;  /* 0x000000010f00780c */ /* 0x004fe40003f82070 */
[----:B------:R-:W-:Y:S01]  /*14d0*/  LOP3.LUT R23, R23, R2, RZ, 0xc0, !PT ;  /* 0x0000000217177212 */ /* 0x000fe200078ec0ff */
[----:B------:R2:W3:Y:S01]  /*14e0*/  @!UP6 SYNCS.EXCH.64 URZ, [UR6+0x38508], UR4 ;  /* 0x03850804063fe5b2 */ /* 0x0004e20008000100 */
[----:B------:R-:W-:Y:S01]  /*14f0*/  NOP ;  /* 0x0000000000007918 */ /* 0x000fe20000000000 */
[----:B--2---:R-:W-:-:S08]  /*1500*/  ULDC.U8 UR4, c[0x0][0x900] ;  /* 0x0002400000047ab9 */ /* 0x004fd00000000000 */
[----:B-1----:R-:W-:Y:S05]  /*1510*/  @!P4 BRA `(.L_x_5) ;  /* 0x000000000008c947 */ /* 0x002fea0003800000 */
[----:B---3--:R-:W-:Y:S01]  /*1520*/  UCGABAR_ARV ;  /* 0x00000000000079c7 */ /* 0x008fe20008000000 */
[----:B------:R-:W-:Y:S05]  /*1530*/  BRA `(.L_x_6) ;  /* 0x0000000000047947 */ /* 0x000fea0003800000 */
.L_x_5:
[----:B---3--:R-:W-:Y:S01]  /*1540*/  NOP ;  /* 0x0000000000007918 */ /* 0x008fe20000000000 */
.L_x_6:
[----:B------:R-:W-:Y:S05]  /*1550*/  @!P4 BRA `(.L_x_7) ;  /* 0x00000000000cc947 */ /* 0x000fea0003800000 */
[----:B------:R-:W-:Y:S01]  /*1560*/  UCGABAR_WAIT ;  /* 0x0000000000007dc7 */ /* 0x000fe20008000000 */
[----:B------:R-:W-:Y:S01]  /*1570*/  CCTL.IVALL ;  /* 0x00000000ff00798f */ /* 0x000fe20002000000 */
[----:B------:R-:W-:Y:S05]  /*1580*/  BRA `(.L_x_8) ;  /* 0x0000000000047947 */ /* 0x000fea0003800000 */
.L_x_7:
[----:B------:R-:W-:Y:S06]  /*1590*/  BAR.SYNC.DEFER_BLOCKING 0x0 ;  /* 0x0000000000007b1d */ /* 0x000fec0000010000 */
.L_x_8:
[----:B------:R-:W1:Y:S01]  /*15a0*/  LDC.64 R16, c[0x0][0x8f8] ;  /* 0x00023e00ff107b82 */ /* 0x000e620000000a00 */
[----:B------:R-:W-:Y:S01]  /*15b0*/  IMAD.U32 R2, RZ, RZ, UR9 ;  /* 0x00000009ff027e24 */ /* 0x000fe2000f8e00ff */
[----:B------:R-:W-:Y:S01]  /*15c0*/  ISETP.NE.AND P2, PT, RZ, UR4, PT ;  /* 0x00000004ff007c0c */ /* 0x000fe2000bf45270 */
[----:B------:R-:W-:Y:S01]  /*15d0*/  UMOV UR6, URZ ;  /* 0x0000003f00067c82 */ /* 0x000fe20008000000 */
[----:B------:R-:W-:Y:S01]  /*15e0*/  UMOV UR5, URZ ;  /* 0x0000003f00057c82 */ /* 0x000fe20008000000 */
[----:B------:R-:W-:Y:S01]  /*15f0*/  UMOV UR4, URZ ;  /* 0x0000003f00047c82 */ /* 0x000fe20008000000 */
[----:B------:R-:W-:Y:S01]  /*1600*/  UMOV UR11, URZ ;  /* 0x0000003f000b7c82 */ /* 0x000fe20008000000 */
[----:B------:R-:W-:Y:S01]  /*1610*/  P2R R21, PR, RZ, 0x4 ;  /* 0x00000004ff157803 */ /* 0x000fe20000000000 */
[----:B------:R-:W-:Y:S01]  /*1620*/  IMAD.MOV.U32 R18, RZ, RZ, -0x1 ;  /* 0xffffffffff127424 */ /* 0x000fe200078e00ff */
[----:B-1----:R-:W-:Y:S01]  /*1630*/  ISETP.LE.U32.AND P1, PT, R16, UR10, PT ;  /* 0x0000000a10007c0c */ /* 0x002fe2000bf23070 */
[----:B------:R-:W-:-:S03]  /*1640*/  IMAD.MOV.U32 R16, RZ, RZ, -0x1 ;  /* 0xffffffffff107424 */ /* 0x000fc600078e00ff */
[----:B------:R-:W-:Y:S01]  /*1650*/  ISETP.GE.U32.AND.EX P1, PT, R2, R17, PT, P1 ;  /* 0x000000110200720c */ /* 0x000fe20003f26110 */
[----:B------:R-:W-:-:S12]  /*1660*/  IMAD.MOV.U32 R17, RZ, RZ, -0x1 ;  /* 0xffffffffff117424 */ /* 0x000fd800078e00ff */
[----:B------:R-:W-:Y:S05]  /*1670*/  @P2 BRA P1, `(.L_x_9) ;  /* 0x0000001400fc2947 */ /* 0x000fea0000800000 */
[----:B------:R-:W-:Y:S01]  /*1680*/  IMAD.U32 R3, RZ, RZ, UR9 ;  /* 0x00000009ff037e24 */ /* 0x000fe2000f8e00ff */
[----:B------:R-:W-:Y:S01]  /*1690*/  ISETP.LE.U32.AND P1, PT, R6, UR10, PT ;  /* 0x0000000a06007c0c */ /* 0x000fe2000bf23070 */
[----:B------:R-:W-:Y:S01]  /*16a0*/  UMOV UR5, URZ ;  /* 0x0000003f00057c82 */ /* 0x000fe20008000000 */
[----:B------:R-:W-:Y:S01]  /*16b0*/  UMOV UR4, URZ ;  /* 0x0000003f00047c82 */ /* 0x000fe20008000000 */
[----:B------:R-:W-:Y:S01]  /*16c0*/  UMOV UR11, URZ ;  /* 0x0000003f000b7c82 */ /* 0x000fe20008000000 */
[----:B------:R-:W-:Y:S01]  /*16d0*/  ISETP.GE.U32.AND.EX P1, PT, R3, R7, PT, P1 ;  /* 0x000000070300720c */ /* 0x000fe20003f26110 */
[----:B------:R-:W-:-:S12]  /*16e0*/  UMOV UR6, URZ ;  /* 0x0000003f00067c82 */ /* 0x000fd80008000000 */
[----:B------:R-:W-:Y:S05]  /*16f0*/  @!P1 BRA `(.L_x_10) ;  /* 0x0000001000c89947 */ /* 0x000fea0003800000 */
[----:B------:R-:W-:Y:S02]  /*1700*/  VIADD R7, R9, 0x20 ;  /* 0x0000002009077836 */ /* 0x000fe40000000000 */
[----:B------:R-:W-:Y:S02]  /*1710*/  IMAD.MOV.U32 R3, RZ, RZ, R9 ;  /* 0x000000ffff037224 */ /* 0x000fe400078e0009 */
[----:B-----5:R-:W-:Y:S01]  /*1720*/  IMAD.MOV.U32 R12, RZ, RZ, R8 ;  /* 0x000000ffff0c7224 */ /* 0x020fe200078e0008 */
[----:B------:R-:W-:-:S13]  /*1730*/  ISETP.GE.AND P1, PT, R7, R0, PT ;  /* 0x000000000700720c */ /* 0x000fda0003f26270 */
[----:B------:R-:W1:Y:S01]  /*1740*/  @!P1 LDC.64 R24, c[0x0][0x918] ;  /* 0x00024600ff189b82 */ /* 0x000e620000000a00 */
[----:B------:R-:W-:Y:S01]  /*1750*/  @!P1 VIADD R15, R3, 0x20 ;  /* 0x00000020030f9836 */ /* 0x000fe20000000000 */
[----:B------:R-:W-:Y:S02]  /*1760*/  UIADD3 UR16, UP5, UR16, -0x1, URZ ;  /* 0xffffffff10107890 */ /* 0x000fe4000ffbe03f */
[----:B------:R-:W-:Y:S01]  /*1770*/  UIADD3 UR14, UP6, UR14, -0x1, URZ ;  /* 0xffffffff0e0e7890 */ /* 0x000fe2000ffde03f */
[----:B------:R-:W-:Y:S01]  /*1780*/  BSSY B0, `(.L_x_11) ;  /* 0x0000051000007945 */ /* 0x000fe20003800000 */
[----:B------:R-:W-:Y:S01]  /*1790*/  UIADD3.X UR17, UR17, -0x1, URZ, UP5, !UPT ;  /* 0xffffffff11117890 */ /* 0x000fe2000affe43f */
[----:B-1----:R-:W-:-:S04]  /*17a0*/  @!P1 IMAD.WIDE R24, R15, 0xc, R24 ;  /* 0x0000000c0f189825 */ /* 0x002fc800078e0218 */
[----:B------:R-:W-:Y:S01]  /*17b0*/  IMAD.MOV.U32 R15, RZ, RZ, R10 ;  /* 0x000000ffff0f7224 */ /* 0x000fe200078e000a */
[----:B------:R1:W5:Y:S04]  /*17c0*/  @!P1 LDG.E R8, desc[UR58][R24.64] ;  /* 0x0000003a18089981 */ /* 0x000368000c1e1900 */
[----:B------:R1:W5:Y:S01]  /*17d0*/  @!P1 LDG.E R10, desc[UR58][R24.64+0x4] ;  /* 0x0000043a180a9981 */ /* 0x000362000c1e1900 */
[----:B------:R-:W-:Y:S01]  /*17e0*/  ISETP.GE.AND P1, PT, R3, R0, PT ;  /* 0x000000000300720c */ /* 0x000fe20003f26270 */
[----:B------:R-:W-:Y:S01]  /*17f0*/  UIADD3.X UR15, UR15, -0x1, URZ, UP6, !UPT ;  /* 0xffffffff0f0f7890 */ /* 0x000fe2000b7fe43f */
[----:B------:R-:W-:Y:S01]  /*1800*/  MOV R6, RZ ;  /* 0x000000ff00067202 */ /* 0x000fe20000000f00 */
[----:B------:R-:W-:Y:S01]  /*1810*/  UIADD3 UR4, UR8, -0x1, URZ ;  /* 0xffffffff08047890 */ /* 0x000fe2000fffe03f */
[----:B------:R-:W-:Y:S01]  /*1820*/  IMAD.MOV.U32 R2, RZ, RZ, RZ ;  /* 0x000000ffff027224 */ /* 0x000fe200078e00ff */
[----:B------:R-:W-:Y:S01]  /*1830*/  UIADD3 UR5, UR7, -0x1, URZ ;  /* 0xffffffff07057890 */ /* 0x000fe2000fffe03f */
[----:B------:R-:W-:-:S02]  /*1840*/  IMAD.MOV.U32 R28, RZ, RZ, 0x7fffffff ;  /* 0x7fffffffff1c7424 */ /* 0x000fc400078e00ff */
[----:B------:R-:W-:-:S05]  /*1850*/  IMAD.MOV.U32 R29, RZ, RZ, RZ ;  /* 0x000000ffff1d7224 */ /* 0x000fca00078e00ff */
[----:B-1----:R-:W-:Y:S05]  /*1860*/  @P1 BRA `(.L_x_12) ;  /* 0x0000000400081947 */ /* 0x002fea0003800000 */
[----:B------:R-:W-:Y:S02]  /*1870*/  PLOP3.LUT P3, PT, PT, PT, UP0, 0x80, 0x0 ;  /* 0x000000000000781c */ /* 0x000fe40003f6f008 */
[C---:B------:R-:W-:Y:S02]  /*1880*/  IADD3 R17, P2, R15.reuse, UR16, RZ ;  /* 0x000000100f117c10 */ /* 0x040fe4000ff5e0ff */
[C---:B------:R-:W-:Y:S02]  /*1890*/  IADD3 R28, P1, R12.reuse, UR14, RZ ;  /* 0x0000000e0c1c7c10 */ /* 0x040fe4000ff3e0ff */
[----:B------:R-:W-:Y:S02]  /*18a0*/  LEA.HI.X.SX32 R18, R15, UR17, 0x1, P2 ;  /* 0x000000110f127c11 */ /* 0x000fe400090f0eff */
[----:B------:R-:W-:-:S05]  /*18b0*/  LEA.HI.X.SX32 R29, R12, UR15, 0x1, P1 ;  /* 0x0000000f0c1d7c11 */ /* 0x000fca00088f0eff */
[----:B------:R-:W-:Y:S05]  /*18c0*/  @!P3 BRA `(.L_x_13) ;  /* 0x000000000030b947 */ /* 0x000fea0003800000 */
[----:B------:R-:W-:Y:S02]  /*18d0*/  ULDC UR6, c[0x0][0x8dc] ;  /* 0x0002370000067ab9 */ /* 0x000fe40000000800 */
[----:B------:R-:W-:-:S05]  /*18e0*/  IADD3 R15, P1, R28, UR6, RZ ;  /* 0x000000061c0f7c10 */ /* 0x000fca000ff3e0ff */
[----:B------:R-:W-:-:S04]  /*18f0*/  IMAD.X R29, RZ, RZ, R29, P1 ;  /* 0x000000ffff1d7224 */ /* 0x000fc800008e061d */
[----:B------:R-:W-:-:S04]  /*1900*/  IMAD.WIDE.U32 R4, R29, UR20, RZ ;  /* 0x000000141d047c25 */ /* 0x000fc8000f8e00ff */
[----:B------:R-:W-:-:S04]  /*1910*/  IMAD.WIDE.U32 R24, P1, R15, UR21, R4 ;  /* 0x000000150f187c25 */ /* 0x000fc8000f820004 */
[----:B------:R-:W-:-:S04]  /*1920*/  IMAD.WIDE.U32 R4, R15, UR20, RZ ;  /* 0x000000140f047c25 */ /* 0x000fc8000f8e00ff */
[----:B------:R-:W-:Y:S01]  /*1930*/  IMAD.X R27, RZ, RZ, RZ, P1 ;  /* 0x000000ffff1b7224 */ /* 0x000fe200008e06ff */
[----:B------:R-:W-:Y:S01]  /*1940*/  IADD3 RZ, P1, R5, R24, RZ ;  /* 0x0000001805ff7210 */ /* 0x000fe20007f3e0ff */
[----:B------:R-:W-:-:S04]  /*1950*/  IMAD.MOV.U32 R26, RZ, RZ, R25 ;  /* 0x000000ffff1a7224 */ /* 0x000fc800078e0019 */
[----:B------:R-:W-:-:S04]  /*1960*/  IMAD.WIDE.U32.X R4, R29, UR21, R26, P1 ;  /* 0x000000151d047c25 */ /* 0x000fc800088e041a */
[----:B------:R-:W-:Y:S02]  /*1970*/  IMAD.MOV.U32 R28, RZ, RZ, R4 ;  /* 0x000000ffff1c7224 */ /* 0x000fe400078e0004 */
[----:B------:R-:W-:-:S07]  /*1980*/  IMAD.MOV.U32 R29, RZ, RZ, R5 ;  /* 0x000000ffff1d7224 */ /* 0x000fce00078e0005 */
.L_x_13:
        /* <DEDUP_REMOVED lines=11> */
[----:B------:R-:W-:Y:S01]  /*1a40*/  IMAD.MOV.U32 R17, RZ, RZ, R4 ;  /* 0x000000ffff117224 */ /* 0x000fe200078e0004 */
[----:B------:R-:W-:-:S07]  /*1a50*/  MOV R18, R5 ;  /* 0x0000000500127202 */ /* 0x000fce0000000f00 */
.L_x_14:
[----:B------:R-:W-:Y:S02]  /*1a60*/  SHF.R.U64 R5, R28, UR26, R29 ;  /* 0x0000001a1c057c19 */ /* 0x000fe4000800121d */
[----:B------:R-:W-:-:S03]  /*1a70*/  SHF.R.U64 R4, R17, UR30, R18 ;  /* 0x0000001e11047c19 */ /* 0x000fc60008001212 */
[----:B------:R-:W-:Y:S02]  /*1a80*/  VIADD R17, R5, UR4 ;  /* 0x0000000405117c36 */ /* 0x000fe40008000000 */
[----:B------:R-:W-:-:S03]  /*1a90*/  VIADD R18, R4, UR5 ;  /* 0x0000000504127c36 */ /* 0x000fc60008000000 */
[----:B------:R-:W-:Y:S02]  /*1aa0*/  IABS R15, R17 ;  /* 0x00000011000f7213 */ /* 0x000fe40000000000 */
[----:B------:R-:W-:-:S03]  /*1ab0*/  IABS R12, R18 ;  /* 0x00000012000c7213 */ /* 0x000fc60000000000 */
[----:B------:R-:W-:-:S04]  /*1ac0*/  IMAD.HI.U32 R4, R15, UR13, RZ ;  /* 0x0000000d0f047c27 */ /* 0x000fc8000f8e00ff */
[----:B------:R-:W-:-:S04]  /*1ad0*/  IMAD.HI.U32 R5, R12, UR19, RZ ;  /* 0x000000130c057c27 */ /* 0x000fc8000f8e00ff */
[----:B------:R-:W-:Y:S02]  /*1ae0*/  IMAD R4, R4, UR29, R15 ;  /* 0x0000001d04047c24 */ /* 0x000fe4000f8e020f */
[----:B------:R-:W-:Y:S02]  /*1af0*/  IMAD R5, R5, UR31, R12 ;  /* 0x0000001f05057c24 */ /* 0x000fe4000f8e020c */
[----:B------:R-:W-:Y:S01]  /*1b00*/  IMAD.U32 R15, RZ, RZ, UR32 ;  /* 0x00000020ff0f7e24 */ /* 0x000fe2000f8e00ff */
[----:B------:R-:W-:Y:S01]  /*1b10*/  ISETP.LT.U32.AND P1, PT, R4, UR28, PT ;  /* 0x0000001c04007c0c */ /* 0x000fe2000bf21070 */
[----:B------:R-:W-:Y:S01]  /*1b20*/  IMAD.U32 R12, RZ, RZ, UR33 ;  /* 0x00000021ff0c7e24 */ /* 0x000fe2000f8e00ff */
[----:B------:R-:W-:-:S11]  /*1b30*/  ISETP.LT.U32.AND P2, PT, R5, UR27, PT ;  /* 0x0000001b05007c0c */ /* 0x000fd6000bf41070 */
[----:B------:R-:W-:Y:S01]  /*1b40*/  @!P1 VIADD R4, R4, -UR28 ;  /* 0x8000001c04049c36 */ /* 0x000fe20008000000 */
[----:B------:R-:W-:Y:S01]  /*1b50*/  ISETP.GE.AND P1, PT, R18, RZ, PT ;  /* 0x000000ff1200720c */ /* 0x000fe20003f26270 */
[----:B------:R-:W-:Y:S01]  /*1b60*/  @!P2 VIADD R5, R5, -UR27 ;  /* 0x8000001b0505ac36 */ /* 0x000fe20008000000 */
[----:B------:R-:W-:Y:S02]  /*1b70*/  ISETP.GE.AND P2, PT, R17, RZ, PT ;  /* 0x000000ff1100720c */ /* 0x000fe40003f46270 */
[----:B------:R-:W-:Y:S02]  /*1b80*/  ISETP.LT.U32.AND P3, PT, R4, UR28, PT ;  /* 0x0000001c04007c0c */ /* 0x000fe4000bf61070 */
[----:B------:R-:W-:-:S11]  /*1b90*/  ISETP.LT.U32.AND P4, PT, R5, UR27, PT ;  /* 0x0000001b05007c0c */ /* 0x000fd6000bf81070 */
[----:B------:R-:W-:Y:S01]  /*1ba0*/  @!P3 VIADD R4, R4, -UR28 ;  /* 0x8000001c0404bc36 */ /* 0x000fe20008000000 */
[----:B------:R-:W-:Y:S01]  /*1bb0*/  PLOP3.LUT P3, PT, PT, PT, UP4, 0x80, 0x0 ;  /* 0x000000000000781c */ /* 0x000fe20003f6f048 */
[----:B------:R-:W-:Y:S01]  /*1bc0*/  @!P4 VIADD R5, R5, -UR27 ;  /* 0x8000001b0505cc36 */ /* 0x000fe20008000000 */
[----:B------:R-:W-:Y:S01]  /*1bd0*/  PLOP3.LUT P4, PT, PT, PT, UP2, 0x80, 0x0 ;  /* 0x000000000000781c */ /* 0x000fe20003f8f028 */
[----:B------:R-:W-:Y:S02]  /*1be0*/  @!P2 IMAD.MOV R4, RZ, RZ, -R4 ;  /* 0x000000ffff04a224 */ /* 0x000fe400078e0a04 */
[----:B------:R-:W-:Y:S01]  /*1bf0*/  @!P1 IMAD.MOV R5, RZ, RZ, -R5 ;  /* 0x000000ffff059224 */ /* 0x000fe200078e0a05 */
[----:B------:R-:W-:Y:S02]  /*1c00*/  PLOP3.LUT P1, PT, PT, PT, UP3, 0x80, 0x0 ;  /* 0x000000000000781c */ /* 0x000fe40003f2f038 */
[----:B------:R-:W-:Y:S02]  /*1c10*/  SEL R4, R15, R4, !P3 ;  /* 0x000000040f047207 */ /* 0x000fe40005800000 */
[----:B------:R-:W-:-:S03]  /*1c20*/  SEL R5, R12, R5, !P4 ;  /* 0x000000050c057207 */ /* 0x000fc60006000000 */
[----:B------:R-:W-:Y:S02]  /*1c30*/  IMAD.IADD R28, R17, 0x1, -R4 ;  /* 0x00000001111c7824 */ /* 0x000fe400078e0a04 */
[----:B------:R-:W-:-:S05]  /*1c40*/  IMAD.IADD R5, R18, 0x1, -R5 ;  /* 0x0000000112057824 */ /* 0x000fca00078e0a05 */
[----:B------:R-:W-:Y:S01]  /*1c50*/  SEL R4, R5, R28, !P1 ;  /* 0x0000001c05047207 */ /* 0x000fe20004800000 */
[----:B------:R-:W-:-:S03]  /*1c60*/  IMAD R28, R28, R5, RZ ;  /* 0x000000051c1c7224 */ /* 0x000fc600078e02ff */
[----:B------:R-:W-:Y:S02]  /*1c70*/  SHF.R.S32.HI R5, RZ, 0x1f, R4 ;  /* 0x0000001fff057819 */ /* 0x000fe40000011404 */
[----:B------:R-:W-:-:S07]  /*1c80*/  SHF.R.S32.HI R29, RZ, 0x1f, R28 ;  /* 0x0000001fff1d7819 */ /* 0x000fce000001141c */
.L_x_12:
[----:B------:R-:W-:Y:S05]  /*1c90*/  BSYNC B0 ;  /* 0x0000000000007941 */ /* 0x000fea0003800000 */
.L_x_11:
[----:B------:R-:W1:Y:S01]  /*1ca0*/  SHFL.UP PT, R15, R28, 0x1, RZ ;  /* 0x042000001c0f7989 */ /* 0x000e6200000e00ff */
[C---:B------:R-:W-:Y:S02]  /*1cb0*/  ISETP.NE.AND P2, PT, R9.reuse, RZ, PT ;  /* 0x000000ff0900720c */ /* 0x040fe40003f45270 */
[C---:B------:R-:W-:Y:S01]  /*1cc0*/  ISETP.GE.U32.AND P3, PT, R9.reuse, 0x2, PT ;  /* 0x000000020900780c */ /* 0x040fe20003f66070 */
[----:B------:R-:W2:Y:S01]  /*1cd0*/  SHFL.UP PT, R12, R29, 0x1, RZ ;  /* 0x042000001d0c7989 */ /* 0x000ea200000e00ff */
[C---:B------:R-:W-:Y:S02]  /*1ce0*/  ISETP.GE.U32.AND P4, PT, R9.reuse, 0x4, PT ;  /* 0x000000040900780c */ /* 0x040fe40003f86070 */
[C---:B------:R-:W-:Y:S02]  /*1cf0*/  ISETP.GE.U32.AND P5, PT, R9.reuse, 0x8, PT ;  /* 0x000000080900780c */ /* 0x040fe40003fa6070 */
[----:B------:R-:W-:Y:S02]  /*1d00*/  ISETP.GE.U32.AND P6, PT, R9, 0x10, PT ;  /* 0x000000100900780c */ /* 0x000fe40003fc6070 */
[----:B-1----:R-:W-:-:S02]  /*1d10*/  SEL R15, R15, RZ, P2 ;  /* 0x000000ff0f0f7207 */ /* 0x002fc40001000000 */
[----:B--2---:R-:W-:Y:S02]  /*1d20*/  SEL R12, R12, RZ, P2 ;  /* 0x000000ff0c0c7207 */ /* 0x004fe40001000000 */
[----:B------:R-:W-:-:S04]  /*1d30*/  IADD3 R24, P1, R15, R28, RZ ;  /* 0x0000001c0f187210 */ /* 0x000fc80007f3e0ff */
[----:B------:R-:W-:Y:S01]  /*1d40*/  IADD3.X R17, R12, R29, RZ, P1, !PT ;  /* 0x0000001d0c117210 */ /* 0x000fe20000ffe4ff */
[----:B------:R-:W1:Y:S04]  /*1d50*/  SHFL.UP PT, R15, R24, 0x2, RZ ;  /* 0x04400000180f7989 */ /* 0x000e6800000e00ff */
[----:B------:R-:W2:Y:S01]  /*1d60*/  SHFL.UP PT, R12, R17, 0x2, RZ ;  /* 0x04400000110c7989 */ /* 0x000ea200000e00ff */
[----:B-1----:R-:W-:-:S04]  /*1d70*/  SEL R15, R15, RZ, P3 ;  /* 0x000000ff0f0f7207 */ /* 0x002fc80001800000 */
[----:B------:R-:W-:Y:S02]  /*1d80*/  IADD3 R18, P1, R15, R24, RZ ;  /* 0x000000180f127210 */ /* 0x000fe40007f3e0ff */
[----:B--2---:R-:W-:-:S03]  /*1d90*/  SEL R12, R12, RZ, P3 ;  /* 0x000000ff0c0c7207 */ /* 0x004fc60001800000 */
[----:B------:R-:W1:Y:S02]  /*1da0*/  SHFL.UP PT, R15, R18, 0x4, RZ ;  /* 0x04800000120f7989 */ /* 0x000e6400000e00ff */
[----:B------:R-:W-:-:S05]  /*1db0*/  IMAD.X R25, R12, 0x1, R17, P1 ;  /* 0x000000010c197824 */ /* 0x000fca00008e0611 */
        /* <DEDUP_REMOVED lines=15> */
[----:B--2---:R-:W-:-:S05]  /*1eb0*/  SEL R12, R12, RZ, P6 ;  /* 0x000000ff0c0c7207 */ /* 0x004fca0003000000 */
[----:B------:R-:W-:Y:S01]  /*1ec0*/  IMAD.X R17, R12, 0x1, R25, P1 ;  /* 0x000000010c117824 */ /* 0x000fe200008e0619 */
[----:B------:R-:W-:-:S04]  /*1ed0*/  ISETP.GT.U32.AND P1, PT, R15, UR10, PT ;  /* 0x0000000a0f007c0c */ /* 0x000fc8000bf24070 */
[----:B------:R-:W-:-:S13]  /*1ee0*/  ISETP.GT.U32.AND.EX P1, PT, R17, UR9, PT, P1 ;  /* 0x0000000911007c0c */ /* 0x000fda000bf24110 */
[----:B------:R-:W-:-:S04]  /*1ef0*/  VOTE.ANY R12, PT, P1 ;  /* 0x00000000000c7806 */ /* 0x000fc800008e0100 */
[----:B------:R-:W-:-:S13]  /*1f00*/  ISETP.NE.AND P1, PT, R12, RZ, PT ;  /* 0x000000ff0c00720c */ /* 0x000fda0003f25270 */
[----:B------:R-:W-:Y:S05]  /*1f10*/  @P1 BRA `(.L_x_15) ;  /* 0x00000008006c1947 */ /* 0x000fea0003800000 */
[----:B------:R-:W1:Y:S01]  /*1f20*/  LDC R0, c[0x0][0x910] ;  /* 0x00024400ff007b82 */ /* 0x000e620000000800 */
[----:B------:R-:W-:Y:S01]  /*1f30*/  IMAD.MOV.U32 R26, RZ, RZ, R15 ;  /* 0x000000ffff1a7224 */ /* 0x000fe200078e000f */
[----:B------:R-:W-:Y:S01]  /*1f40*/  ULDC UR13, c[0x0][0x8f4] ;  /* 0x00023d00000d7ab9 */ /* 0x000fe20000000800 */
[----:B------:R-:W-:Y:S01]  /*1f50*/  IMAD.MOV.U32 R27, RZ, RZ, R17 ;  /* 0x000000ffff1b7224 */ /* 0x000fe200078e0011 */
[----:B------:R-:W-:Y:S01]  /*1f60*/  ULDC UR6, c[0x0][0x8dc] ;  /* 0x0002370000067ab9 */ /* 0x000fe20000000800 */
[----:B------:R-:W-:Y:S01]  /*1f70*/  ULDC UR19, c[0x0][0x8d8] ;  /* 0x0002360000137ab9 */ /* 0x000fe20000000800 */
[----:B------:R-:W-:Y:S01]  /*1f80*/  ULDC UR24, c[0x0][0x8f0] ;  /* 0x00023c0000187ab9 */ /* 0x000fe20000000800 */
[----:B------:R-:W-:Y:S01]  /*1f90*/  ULDC.64 UR20, c[0x0][0x8d0] ;  /* 0x0002340000147ab9 */ /* 0x000fe20000000a00 */
[----:B------:R-:W-:-:S05]  /*1fa0*/  ULDC.64 UR22, c[0x0][0x8e8] ;  /* 0x00023a0000167ab9 */ /* 0x000fca0000000a00 */
.L_x_20:
[----:B------:R-:W-:Y:S02]  /*1fb0*/  IMAD.MOV.U32 R3, RZ, RZ, R7 ;  /* 0x000000ffff037224 */ /* 0x000fe400078e0007 */
[----:B------:R-:W-:Y:S02]  /*1fc0*/  VIADD R7, R7, 0x20 ;  /* 0x0000002007077836 */ /* 0x000fe40000000000 */
[----:B-----5:R-:W-:-:S03]  /*1fd0*/  IMAD.MOV.U32 R12, RZ, RZ, R8 ;  /* 0x000000ffff0c7224 */ /* 0x020fc600078e0008 */
[----:B-1----:R-:W-:-:S13]  /*1fe0*/  ISETP.GE.AND P1, PT, R7, R0, PT ;  /* 0x000000000700720c */ /* 0x002fda0003f26270 */
[----:B------:R-:W1:Y:S01]  /*1ff0*/  @!P1 LDC.64 R24, c[0x0][0x918] ;  /* 0x00024600ff189b82 */ /* 0x000e620000000a00 */
[----:B------:R-:W-:Y:S01]  /*2000*/  @!P1 VIADD R15, R3, 0x20 ;  /* 0x00000020030f9836 */ /* 0x000fe20000000000 */
[----:B------:R2:W3:Y:S01]  /*2010*/  SHFL.IDX PT, R2, R27, 0x1f, 0x1f ;  /* 0x03e01f001b027f89 */ /* 0x0004e200000e0000 */
[----:B------:R-:W-:Y:S03]  /*2020*/  BSSY B0, `(.L_x_16) ;  /* 0x0000065000007945 */ /* 0x000fe60003800000 */
[----:B------:R2:W4:Y:S01]  /*2030*/  SHFL.IDX PT, R6, R26, 0x1f, 0x1f ;  /* 0x03e01f001a067f89 */ /* 0x00052200000e0000 */
[----:B-1----:R-:W-:-:S04]  /*2040*/  @!P1 IMAD.WIDE R24, R15, 0xc, R24 ;  /* 0x0000000c0f189825 */ /* 0x002fc800078e0218 */
[----:B------:R-:W-:Y:S01]  /*2050*/  IMAD.MOV.U32 R15, RZ, RZ, R10 ;  /* 0x000000ffff0f7224 */ /* 0x000fe200078e000a */
[----:B------:R2:W5:Y:S04]  /*2060*/  @!P1 LDG.E R8, desc[UR58][R24.64] ;  /* 0x0000003a18089981 */ /* 0x000568000c1e1900 */
[----:B------:R2:W5:Y:S01]  /*2070*/  @!P1 LDG.E R10, desc[UR58][R24.64+0x4] ;  /* 0x0000043a180a9981 */ /* 0x000562000c1e1900 */
[----:B------:R-:W-:Y:S01]  /*2080*/  ISETP.GE.AND P1, PT, R3, R0, PT ;  /* 0x000000000300720c */ /* 0x000fe20003f26270 */
[----:B------:R-:W-:Y:S01]  /*2090*/  IMAD.MOV.U32 R28, RZ, RZ, 0x7fffffff ;  /* 0x7fffffffff1c7424 */ /* 0x000fe200078e00ff */
[----:B------:R-:W-:-:S11]  /*20a0*/  MOV R29, RZ ;  /* 0x000000ff001d7202 */ /* 0x000fd60000000f00 */
[----:B--234-:R-:W-:Y:S05]  /*20b0*/  @P1 BRA `(.L_x_17) ;  /* 0x00000004006c1947 */ /* 0x01cfea0003800000 */
[----:B------:R-:W-:Y:S02]  /*20c0*/  IABS R31, R20 ;  /* 0x00000014001f7213 */ /* 0x000fe40000000000 */
[C---:B------:R-:W-:Y:S02]  /*20d0*/  IADD3 R17, P1, R12.reuse, UR14, RZ ;  /* 0x0000000e0c117c10 */ /* 0x040fe4000ff3e0ff */
[----:B------:R-:W1:Y:S02]  /*20e0*/  I2F.RP R4, R31 ;  /* 0x0000001f00047306 */ /* 0x000e640000209400 */
[----:B------:R-:W-:Y:S02]  /*20f0*/  LEA.HI.X.SX32 R18, R12, UR15, 0x1, P1 ;  /* 0x0000000f0c127c11 */ /* 0x000fe400088f0eff */
[----:B------:R-:W-:-:S04]  /*2100*/  IADD3 R12, P1, R15, UR16, RZ ;  /* 0x000000100f0c7c10 */ /* 0x000fc8000ff3e0ff */
[----:B------:R-:W-:Y:S02]  /*2110*/  LEA.HI.X.SX32 R15, R15, UR17, 0x1, P1 ;  /* 0x000000110f0f7c11 */ /* 0x000fe400088f0eff */
[----:B------:R-:W-:Y:S01]  /*2120*/  PLOP3.LUT P1, PT, PT, PT, UP0, 0x80, 0x0 ;  /* 0x000000000000781c */ /* 0x000fe20003f2f008 */
[----:B-1----:R-:W1:Y:S02]  /*2130*/  MUFU.RCP R4, R4 ;  /* 0x0000000400047308 */ /* 0x002e640000001000 */
[----:B-1----:R-:W-:-:S06]  /*2140*/  VIADD R5, R4, 0xffffffe ;  /* 0x0ffffffe04057836 */ /* 0x002fcc0000000000 */
[----:B------:R-:W1:Y:S02]  /*2150*/  F2I.FTZ.U32.TRUNC.NTZ R33, R5 ;  /* 0x0000000500217305 */ /* 0x000e64000021f000 */
[----:B-1----:R-:W-:Y:S02]  /*2160*/  IMAD.MOV R28, RZ, RZ, -R33 ;  /* 0x000000ffff1c7224 */ /* 0x002fe400078e0a21 */
[----:B------:R-:W-:Y:S05]  /*2170*/  @!P1 BRA `(.L_x_18) ;  /* 0x00000000002c9947 */ /* 0x000fea0003800000 */
        /* <DEDUP_REMOVED lines=11> */
.L_x_18:
        /* <DEDUP_REMOVED lines=12> */
.L_x_19:
[----:B------:R-:W-:Y:S02]  /*22f0*/  SHF.R.U64 R12, R12, UR24, R15 ;  /* 0x000000180c0c7c19 */ /* 0x000fe4000800120f */
[----:B------:R-:W-:Y:S02]  /*2300*/  MOV R4, R28 ;  /* 0x0000001c00047202 */ /* 0x000fe40000000f00 */
[----:B------:R-:W-:Y:S01]  /*2310*/  IABS R5, R20 ;  /* 0x0000001400057213 */ /* 0x000fe20000000000 */
[----:B------:R-:W-:Y:S01]  /*2320*/  VIADD R15, R12, UR5 ;  /* 0x000000050c0f7c36 */ /* 0x000fe20008000000 */
[----:B------:R-:W-:Y:S01]  /*2330*/  SHF.R.U64 R17, R17, UR19, R18 ;  /* 0x0000001311117c19 */ /* 0x000fe20008001212 */
[----:B------:R-:W-:Y:S01]  /*2340*/  IMAD R12, R4, R31, RZ ;  /* 0x0000001f040c7224 */ /* 0x000fe200078e02ff */
[----:B------:R-:W-:Y:S01]  /*2350*/  IABS R28, R11 ;  /* 0x0000000b001c7213 */ /* 0x000fe20000000000 */
[----:B------:R-:W-:Y:S01]  /*2360*/  IMAD.MOV R25, RZ, RZ, -R5 ;  /* 0x000000ffff197224 */ /* 0x000fe200078e0a05 */
[----:B------:R-:W-:Y:S01]  /*2370*/  IABS R24, R15 ;  /* 0x0000000f00187213 */ /* 0x000fe20000000000 */
[----:B------:R-:W-:-:S02]  /*2380*/  IMAD.MOV.U32 R4, RZ, RZ, RZ ;  /* 0x000000ffff047224 */ /* 0x000fc400078e00ff */
[----:B------:R-:W-:Y:S02]  /*2390*/  IMAD.MOV.U32 R5, RZ, RZ, R33 ;  /* 0x000000ffff057224 */ /* 0x000fe400078e0021 */
[----:B------:R-:W-:Y:S02]  /*23a0*/  VIADD R18, R17, UR4 ;  /* 0x0000000411127c36 */ /* 0x000fe40008000000 */
[----:B------:R-:W-:-:S04]  /*23b0*/  IMAD.HI.U32 R4, R33, R12, R4 ;  /* 0x0000000c21047227 */ /* 0x000fc800078e0004 */
[----:B------:R-:W-:Y:S01]  /*23c0*/  IMAD.MOV.U32 R5, RZ, RZ, R24 ;  /* 0x000000ffff057224 */ /* 0x000fe200078e0018 */
[----:B------:R-:W-:Y:S01]  /*23d0*/  IABS R24, R11 ;  /* 0x0000000b00187213 */ /* 0x000fe20000000000 */
[----:B------:R-:W-:Y:S02]  /*23e0*/  IMAD.MOV.U32 R12, RZ, RZ, R25 ;  /* 0x000000ffff0c7224 */ /* 0x000fe400078e0019 */
[----:B------:R-:W-:Y:S01]  /*23f0*/  IMAD.HI.U32 R4, R4, R5, RZ ;  /* 0x0000000504047227 */ /* 0x000fe200078e00ff */
[----:B------:R-:W1:Y:S03]  /*2400*/  I2F.RP R25, R24 ;  /* 0x0000001800197306 */ /* 0x000e660000209400 */
[----:B------:R-:W-:-:S05]  /*2410*/  IMAD R12, R4, R12, R5 ;  /* 0x0000000c040c7224 */ /* 0x000fca00078e0205 */
[----:B------:R-:W-:Y:S01]  /*2420*/  ISETP.GT.U32.AND P1, PT, R31, R12, PT ;  /* 0x0000000c1f00720c */ /* 0x000fe20003f24070 */
[----:B-1----:R-:W1:-:S12]  /*2430*/  MUFU.RCP R25, R25 ;  /* 0x0000001900197308 */ /* 0x002e580000001000 */
[----:B------:R-:W-:Y:S02]  /*2440*/  @!P1 IMAD.IADD R12, R12, 0x1, -R31 ;  /* 0x000000010c0c9824 */ /* 0x000fe400078e0a1f */
[----:B-1----:R-:W-:-:S04]  /*2450*/  VIADD R4, R25, 0xffffffe ;  /* 0x0ffffffe19047836 */ /* 0x002fc80000000000 */
[----:B------:R1:W2:Y:S02]  /*2460*/  F2I.FTZ.U32.TRUNC.NTZ R5, R4 ;  /* 0x0000000400057305 */ /* 0x0002a4000021f000 */
[----:B-1----:R-:W-:Y:S02]  /*2470*/  IMAD.MOV.U32 R4, RZ, RZ, RZ ;  /* 0x000000ffff047224 */ /* 0x002fe400078e00ff */
[----:B--2---:R-:W-:-:S04]  /*2480*/  IMAD.MOV R27, RZ, RZ, -R5 ;  /* 0x000000ffff1b7224 */ /* 0x004fc800078e0a05 */
[----:B------:R-:W-:Y:S01]  /*2490*/  IMAD R17, R27, R24, RZ ;  /* 0x000000181b117224 */ /* 0x000fe200078e02ff */
[----:B------:R-:W-:-:S03]  /*24a0*/  IABS R27, R18 ;  /* 0x00000012001b7213 */ /* 0x000fc60000000000 */
[----:B------:R-:W-:Y:S01]  /*24b0*/  IMAD.HI.U32 R26, R5, R17, R4 ;  /* 0x00000011051a7227 */ /* 0x000fe200078e0004 */
[----:B------:R-:W-:-:S03]  /*24c0*/  MOV R5, R27 ;  /* 0x0000001b00057202 */ /* 0x000fc60000000f00 */
[----:B------:R-:W-:Y:S02]  /*24d0*/  IMAD.MOV R17, RZ, RZ, -R28 ;  /* 0x000000ffff117224 */ /* 0x000fe400078e0a1c */
[----:B------:R-:W-:-:S04]  /*24e0*/  IMAD.HI.U32 R4, R26, R5, RZ ;  /* 0x000000051a047227 */ /* 0x000fc800078e00ff */
[----:B------:R-:W-:-:S05]  /*24f0*/  IMAD R5, R4, R17, R5 ;  /* 0x0000001104057224 */ /* 0x000fca00078e0205 */
[----:B------:R-:W-:-:S13]  /*2500*/  ISETP.GT.U32.AND P1, PT, R24, R5, PT ;  /* 0x000000051800720c */ /* 0x000fda0003f24070 */
[----:B------:R-:W-:Y:S01]  /*2510*/  @!P1 IMAD.IADD R5, R5, 0x1, -R24 ;  /* 0x0000000105059824 */ /* 0x000fe200078e0a18 */
[----:B------:R-:W-:-:S13]  /*2520*/  ISETP.GT.U32.AND P1, PT, R31, R12, PT ;  /* 0x0000000c1f00720c */ /* 0x000fda0003f24070 */
[----:B------:R-:W-:Y:S01]  /*2530*/  @!P1 IMAD.IADD R12, R12, 0x1, -R31 ;  /* 0x000000010c0c9824 */ /* 0x000fe200078e0a1f */
[----:B------:R-:W-:-:S03]  /*2540*/  ISETP.GT.U32.AND P1, PT, R24, R5, PT ;  /* 0x000000051800720c */ /* 0x000fc60003f24070 */
[----:B------:R-:W-:-:S10]  /*2550*/  IMAD.MOV.U32 R4, RZ, RZ, R12 ;  /* 0x000000ffff047224 */ /* 0x000fd400078e000c */
[----:B------:R-:W-:Y:S01]  /*2560*/  @!P1 IMAD.IADD R5, R5, 0x1, -R24 ;  /* 0x0000000105059824 */ /* 0x000fe200078e0a18 */
[----:B------:R-:W-:-:S13]  /*2570*/  ISETP.GE.AND P1, PT, R15, RZ, PT ;  /* 0x000000ff0f00720c */ /* 0x000fda0003f26270 */
[----:B------:R-:W-:Y:S01]  /*2580*/  @!P1 IMAD.MOV R4, RZ, RZ, -R4 ;  /* 0x000000ffff049224 */ /* 0x000fe200078e0a04 */
[----:B------:R-:W-:-:S13]  /*2590*/  ISETP.GE.AND P1, PT, R18, RZ, PT ;  /* 0x000000ff1200720c */ /* 0x000fda0003f26270 */
[----:B------:R-:W-:Y:S01]  /*25a0*/  @!P1 IMAD.MOV R5, RZ, RZ, -R5 ;  /* 0x000000ffff059224 */ /* 0x000fe200078e0a05 */
[----:B------:R-:W-:-:S13]  /*25b0*/  ISETP.NE.AND P1, PT, RZ, UR7, PT ;  /* 0x00000007ff007c0c */ /* 0x000fda000bf25270 */
[----:B------:R-:W-:Y:S02]  /*25c0*/  @!P1 LOP3.LUT R4, RZ, UR7, RZ, 0x33, !PT ;  /* 0x00000007ff049c12 */ /* 0x000fe4000f8e33ff */
[----:B------:R-:W-:-:S03]  /*25d0*/  ISETP.NE.AND P1, PT, RZ, UR8, PT ;  /* 0x00000008ff007c0c */ /* 0x000fc6000bf25270 */
[----:B------:R-:W-:-:S10]  /*25e0*/  IMAD.IADD R4, R15, 0x1, -R4 ;  /* 0x000000010f047824 */ /* 0x000fd400078e0a04 */
[----:B------:R-:W-:Y:S02]  /*25f0*/  @!P1 LOP3.LUT R5, RZ, UR8, RZ, 0x33, !PT ;  /* 0x00000008ff059c12 */ /* 0x000fe4000f8e33ff */
[----:B------:R-:W-:-:S03]  /*2600*/  PLOP3.LUT P1, PT, PT, PT, UP3, 0x80, 0x0 ;  /* 0x000000000000781c */ /* 0x000fc60003f2f038 */
[----:B------:R-:W-:-:S04]  /*2610*/  IMAD.IADD R5, R18, 0x1, -R5 ;  /* 0x0000000112057824 */ /* 0x000fc800078e0a05 */
[CC--:B------:R-:W-:Y:S01]  /*2620*/  IMAD R28, R4.reuse, R5.reuse, RZ ;  /* 0x00000005041c7224 */ /* 0x0c0fe200078e02ff */
[----:B------:R-:W-:-:S04]  /*2630*/  SEL R15, R4, R5, !P1 ;  /* 0x00000005040f7207 */ /* 0x000fc80004800000 */
[--C-:B------:R-:W-:Y:S01]  /*2640*/  SHF.R.S32.HI R5, RZ, 0x1f, R15.reuse ;  /* 0x0000001fff057819 */ /* 0x100fe2000001140f */
[----:B------:R-:W-:Y:S01]  /*2650*/  IMAD.MOV.U32 R4, RZ, RZ, R15 ;  /* 0x000000ffff047224 */ /* 0x000fe200078e000f */
[----:B------:R-:W-:-:S07]  /*2660*/  SHF.R.S32.HI R29, RZ, 0x1f, R28 ;  /* 0x0000001fff1d7819 */ /* 0x000fce000001141c */
.L_x_17:
[----:B------:R-:W-:Y:S05]  /*2670*/  BSYNC B0 ;  /* 0x0000000000007941 */ /* 0x000fea0003800000 */
.L_x_16:
[----:B------:R-:W1:Y:S04]  /*2680*/  SHFL.UP PT, R15, R28, 0x1, RZ ;  /* 0x042000001c0f7989 */ /* 0x000e6800000e00ff */
[----:B------:R-:W2:Y:S01]  /*2690*/  SHFL.UP PT, R12, R29, 0x1, RZ ;  /* 0x042000001d0c7989 */ /* 0x000ea200000e00ff */
[----:B-1----:R-:W-:Y:S02]  /*26a0*/  SEL R15, R15, RZ, P2 ;  /* 0x000000ff0f0f7207 */ /* 0x002fe40001000000 */
[----:B--2---:R-:W-:Y:S02]  /*26b0*/  SEL R12, R12, RZ, P2 ;  /* 0x000000ff0c0c7207 */ /* 0x004fe40001000000 */
[----:B------:R-:W-:-:S05]  /*26c0*/  IADD3 R18, P1, R15, R28, RZ ;  /* 0x0000001c0f127210 */ /* 0x000fca0007f3e0ff */
[----:B------:R-:W-:Y:S01]  /*26d0*/  IMAD.X R25, R12, 0x1, R29, P1 ;  /* 0x000000010c197824 */ /* 0x000fe200008e061d */
        /* <DEDUP_REMOVED lines=16> */
[----:B------:R-:W-:-:S04]  /*27e0*/  IADD3 R18, P1, R15, R24, RZ ;  /* 0x000000180f127210 */ /* 0x000fc80007f3e0ff */
[----:B------:R-:W-:Y:S01]  /*27f0*/  IADD3.X R25, R12, R27, RZ, P1, !PT ;  /* 0x0000001b0c197210 */ /* 0x000fe20000ffe4ff */
[----:B------:R-:W1:Y:S04]  /*2800*/  SHFL.UP PT, R15, R18, 0x10, RZ ;  /* 0x06000000120f7989 */ /* 0x000e6800000e00ff */
[----:B------:R-:W2:Y:S01]  /*2810*/  SHFL.UP PT, R12, R25, 0x10, RZ ;  /* 0x06000000190c7989 */ /* 0x000ea200000e00ff */
[----:B-1----:R-:W-:Y:S02]  /*2820*/  SEL R15, R15, RZ, P6 ;  /* 0x000000ff0f0f7207 */ /* 0x002fe40003000000 */
[----:B--2---:R-:W-:Y:S02]  /*2830*/  SEL R12, R12, RZ, P6 ;  /* 0x000000ff0c0c7207 */ /* 0x004fe40003000000 */
[----:B------:R-:W-:-:S05]  /*2840*/  IADD3 R15, P1, R15, R18, RZ ;  /* 0x000000120f0f7210 */ /* 0x000fca0007f3e0ff */
[----:B------:R-:W-:Y:S01]  /*2850*/  IMAD.X R17, R12, 0x1, R25, P1 ;  /* 0x000000010c117824 */ /* 0x000fe200008e0619 */
[----:B------:R-:W-:-:S05]  /*2860*/  IADD3 R26, P1, R15, R6, RZ ;  /* 0x000000060f1a7210 */ /* 0x000fca0007f3e0ff */
[----:B------:R-:W-:Y:S01]  /*2870*/  IMAD.X R27, R17, 0x1, R2, P1 ;  /* 0x00000001111b7824 */ /* 0x000fe200008e0602 */
[----:B------:R-:W-:-:S04]  /*2880*/  ISETP.GT.U32.AND P1, PT, R26, UR10, PT ;  /* 0x0000000a1a007c0c */ /* 0x000fc8000bf24070 */
[----:B------:R-:W-:-:S13]  /*2890*/  ISETP.GT.U32.AND.EX P1, PT, R27, UR9, PT, P1 ;  /* 0x000000091b007c0c */ /* 0x000fda000bf24110 */
[----:B------:R-:W-:-:S04]  /*28a0*/  VOTE.ANY R12, PT, P1 ;  /* 0x00000000000c7806 */ /* 0x000fc800008e0100 */
[----:B------:R-:W-:-:S13]  /*28b0*/  ISETP.NE.AND P1, PT, R12, RZ, PT ;  /* 0x000000ff0c00720c */ /* 0x000fda0003f25270 */
[----:B------:R-:W-:Y:S05]  /*28c0*/  @!P1 BRA `(.L_x_20) ;  /* 0xfffffff400b89947 */ /* 0x000fea000383ffff */
.L_x_15:
[----:B------:R-:W1:Y:S08]  /*28d0*/  BREV R12, R12 ;  /* 0x0000000c000c7301 */ /* 0x000e700000000000 */
[----:B-1----:R-:W1:Y:S02]  /*28e0*/  FLO.U32.SH R7, R12 ;  /* 0x0000000c00077300 */ /* 0x002e6400000e0400 */
[----:B-1----:R-:W1:Y:S02]  /*28f0*/  SHFL.IDX PT, R3, R3, R7, 0x1f ;  /* 0x00001f0703037589 */ /* 0x002e6400000e0000 */
[----:B-1----:R-:W-:-:S13]  /*2900*/  R2UR UR6, R3 ;  /* 0x00000000030672ca */ /* 0x002fda00000e0000 */
[----:B------:R-:W-:-:S05]  /*2910*/  VIADD R27, R9, UR6 ;  /* 0x00000006091b7c36 */ /* 0x000fca0008000000 */
[----:B------:R-:W-:-:S13]  /*2920*/  ISETP.GE.AND P1, PT, R27, R0, PT ;  /* 0x000000001b00720c */ /* 0x000fda0003f26270 */
[----:B------:R-:W1:Y:S02]  /*2930*/  @!P1 LDC.64 R24, c[0x0][0x918] ;  /* 0x00024600ff189b82 */ /* 0x000e640000000a00 */
[----:B-1----:R-:W-:-:S05]  /*2940*/  @!P1 IMAD.WIDE R24, R27, 0xc, R24 ;  /* 0x0000000c1b189825 */ /* 0x002fca00078e0218 */
[----:B-----5:R1:W5:Y:S04]  /*2950*/  @!P1 LDG.E R8, desc[UR58][R24.64] ;  /* 0x0000003a18089981 */ /* 0x020368000c1e1900 */
[----:B------:R1:W5:Y:S01]  /*2960*/  @!P1 LDG.E R10, desc[UR58][R24.64+0x4] ;  /* 0x0000043a180a9981 */ /* 0x000362000c1e1900 */
[----:B------:R-:W-:-:S03]  /*2970*/  IADD3 R18, P1, P2, R15, R6, -R28 ;  /* 0x000000060f127210 */ /* 0x000fc60007a3e81c */
[----:B------:R-:W-:Y:S01]  /*2980*/  SHFL.IDX PT, R6, R28, R7, 0x1f ;  /* 0x00001f071c067589 */ /* 0x000fe200000e0000 */
[----:B------:R-:W-:-:S03]  /*2990*/  IADD3.X R26, R17, R2, ~R29, P1, P2 ;  /* 0x00000002111a7210 */ /* 0x000fc60000fe4c1d */
[----:B------:R-:W2:Y:S04]  /*29a0*/  SHFL.IDX PT, R18, R18, R7, 0x1f ;  /* 0x00001f0712127589 */ /* 0x000ea800000e0000 */
[----:B------:R-:W3:Y:S04]  /*29b0*/  SHFL.IDX PT, R26, R26, R7, 0x1f ;  /* 0x00001f071a1a7589 */ /* 0x000ee800000e0000 */
[----:B------:R-:W4:Y:S04]  /*29c0*/  SHFL.IDX PT, R2, R29, R7, 0x1f ;  /* 0x00001f071d027589 */ /* 0x000f2800000e0000 */
[----:B------:R-:W1:Y:S04]  /*29d0*/  SHFL.IDX PT, R5, R5, R7, 0x1f ;  /* 0x00001f0705057589 */ /* 0x000e6800000e0000 */
[----:B------:R4:W1:Y:S01]  /*29e0*/  SHFL.IDX PT, R4, R4, R7, 0x1f ;  /* 0x00001f0704047589 */ /* 0x00086200000e0000 */
[----:B--2---:R-:W-:-:S02]  /*29f0*/  R2UR UR5, R18 ;  /* 0x00000000120572ca */ /* 0x004fc400000e0000 */
[----:B---3--:R-:W-:Y:S01]  /*2a00*/  R2UR UR4, R26 ;  /* 0x000000001a0472ca */ /* 0x008fe200000e0000 */
[----:B----4-:R-:W-:-:S14]  /*2a10*/  IMAD.MOV.U32 R7, RZ, RZ, R2 ;  /* 0x000000ffff077224 */ /* 0x010fdc00078e0002 */
.L_x_10:
[----:B------:R-:W-:Y:S01]  /*2a20*/  ISETP.LE.AND P1, PT, R0, UR6, PT ;  /* 0x0000000600007c0c */ /* 0x000fe2000bf23270 */
[----:B------:R-:W-:Y:S02]  /*2a30*/  IMAD.MOV.U32 R17, RZ, RZ, -0x1 ;  /* 0xffffffffff117424 */ /* 0x000fe400078e00ff */
[----:B------:R-:W-:-:S10]  /*2a40*/  IMAD.MOV.U32 R18, RZ, RZ, -0x1 ;  /* 0xffffffffff127424 */ /* 0x000fd400078e00ff */
[----:B------:R-:W-:Y:S05]  /*2a50*/  @P1 BRA `(.L_x_9) ;  /* 0x0000000400041947 */ /* 0x000fea0003800000 */
[----:B------:R-:W-:Y:S01]  /*2a60*/  UIADD3 UR15, UP2, -UR5, UR10, URZ ;  /* 0x0000000a050f7290 */ /* 0x000fe2000ff5e13f */
[----:B------:R-:W2:Y:S01]  /*2a70*/  S2UR UR19, SR_CTAID.Y ;  /* 0x00000000001379c3 */ /* 0x000ea20000002600 */
[----:B------:R-:W-:Y:S01]  /*2a80*/  ULDC UR17, c[0x0][0x8c0] ;  /* 0x0002300000117ab9 */ /* 0x000fe20000000800 */
[----:B------:R-:W-:Y:S01]  /*2a90*/  ULDC UR21, c[0x0][0x8b0] ;  /* 0x00022c0000157ab9 */ /* 0x000fe20000000800 */
[----:B------:R-:W-:Y:S01]  /*2aa0*/  UIADD3.X UR11, ~UR4, UR9, URZ, UP2, !UPT ;  /* 0x00000009040b7290 */ /* 0x000fe200097fe53f */
[--C-:B-1----:R-:W-:Y:S01]  /*2ab0*/  SHF.R.U32.HI R25, RZ, UR21, R5.reuse ;  /* 0x00000015ff197c19 */ /* 0x102fe20008011605 */
[----:B------:R-:W-:Y:S01]  /*2ac0*/  ULDC UR20, c[0x0][0x904] ;  /* 0x0002410000147ab9 */ /* 0x000fe20000000800 */
[----:B------:R-:W-:Y:S01]  /*2ad0*/  ULDC UR13, c[0x0][0x8a8] ;  /* 0x00022a00000d7ab9 */ /* 0x000fe20000000800 */
[----:B------:R-:W-:Y:S01]  /*2ae0*/  USHF.R.U32.HI UR16, URZ, UR17, UR11 ;  /* 0x000000113f107299 */ /* 0x000fe2000801160b */
[----:B------:R-:W-:Y:S01]  /*2af0*/  SHF.R.U64 R24, R4, UR21, R5 ;  /* 0x0000001504187c19 */ /* 0x000fe20008001205 */
[----:B------:R-:W-:-:S02]  /*2b00*/  USHF.R.U64 UR15, UR15, UR17, UR11 ;  /* 0x000000110f0f7299 */ /* 0x000fc4000800120b */
[----:B------:R-:W-:Y:S02]  /*2b10*/  USHF.R.U32.HI UR14, URZ, UR21, UR16 ;  /* 0x000000153f0e7299 */ /* 0x000fe40008011610 */
[----:B------:R-:W-:Y:S02]  /*2b20*/  UIADD3 UR13, UR13, -0x1, URZ ;  /* 0xffffffff0d0d7890 */ /* 0x000fe4000fffe03f */
[----:B------:R-:W-:Y:S02]  /*2b30*/  USHF.R.U32.HI UR22, URZ, UR20, UR14 ;  /* 0x000000143f167299 */ /* 0x000fe4000801160e */
[----:B------:R-:W-:Y:S02]  /*2b40*/  USHF.R.U64 UR16, UR15, UR21, UR16 ;  /* 0x000000150f107299 */ /* 0x000fe40008001210 */
[----:B------:R-:W-:Y:S02]  /*2b50*/  ULOP3.LUT UR15, UR15, UR13, URZ, 0xc0, !UPT ;  /* 0x0000000d0f0f7292 */ /* 0x000fe4000f8ec03f */
[----:B------:R-:W-:Y:S01]  /*2b60*/  LOP3.LUT R0, R25, UR22, RZ, 0xfc, !PT ;  /* 0x0000001619007c12 */ /* 0x000fe2000f8efcff */
[----:B------:R-:W-:-:S02]  /*2b70*/  USHF.R.U64 UR14, UR16, UR20, UR14 ;  /* 0x00000014100e7299 */ /* 0x000fc4000800120e */
[----:B--2---:R-:W-:Y:S01]  /*2b80*/  USEL UR11, UR40, UR19, !UP3 ;  /* 0x00000013280b7287 */ /* 0x004fe2000d800000 */
[----:B------:R-:W-:-:S13]  /*2b90*/  ISETP.NE.U32.AND P1, PT, R0, RZ, PT ;  /* 0x000000ff0000720c */ /* 0x000fda0003f25070 */
[----:B------:R-:W-:Y:S05]  /*2ba0*/  @!P1 BRA `(.L_x_21) ;  /* 0x0000000000149947 */ /* 0x000fea0003800000 */
[----:B------:R-:W-:-:S07]  /*2bb0*/  MOV R12, 0x2bd0 ;  /* 0x00002bd0000c7802 */ /* 0x000fce0000000f00 */
[----:B-----5:R-:W-:Y:S05]  /*2bc0*/  CALL.REL.NOINC `($__internal_0_$__cuda_sm20_div_u64) ;  /* 0x000000c800607944 */ /* 0x020fea0003c00000 */
[----:B------:R-:W-:-:S04]  /*2bd0*/  IMAD.MOV R12, RZ, RZ, -R0 ;  /* 0x000000ffff0c7224 */ /* 0x000fc800078e0a00 */
[----:B------:R-:W-:Y:S01]  /*2be0*/  IMAD R12, R24, R12, UR14 ;  /* 0x0000000e180c7e24 */ /* 0x000fe2000f8e020c */
[----:B------:R-:W-:Y:S06]  /*2bf0*/  BRA `(.L_x_22) ;  /* 0x0000000000507947 */ /* 0x000fec0003800000 */
.L_x_21:
[----:B------:R-:W1:Y:S01]  /*2c00*/  I2F.U32.RP R0, R24 ;  /* 0x0000001800007306 */ /* 0x000e620000209000 */
[----:B------:R-:W-:-:S07]  /*2c10*/  ISETP.NE.U32.AND P3, PT, R24, RZ, PT ;  /* 0x000000ff1800720c */ /* 0x000fce0003f65070 */
[----:B-1----:R-:W1:Y:S02]  /*2c20*/  MUFU.RCP R0, R0 ;  /* 0x0000000000007308 */ /* 0x002e640000001000 */
[----:B-1----:R-:W-:-:S06]  /*2c30*/  VIADD R2, R0, 0xffffffe ;  /* 0x0ffffffe00027836 */ /* 0x002fcc0000000000 */
[----:B------:R1:W2:Y:S02]  /*2c40*/  F2I.FTZ.U32.TRUNC.NTZ R3, R2 ;  /* 0x0000000200037305 */ /* 0x0002a4000021f000 */
[----:B-1----:R-:W-:Y:S02]  /*2c50*/  IMAD.MOV.U32 R2, RZ, RZ, RZ ;  /* 0x000000ffff027224 */ /* 0x002fe400078e00ff */
[----:B--2---:R-:W-:-:S04]  /*2c60*/  IMAD.MOV R15, RZ, RZ, -R3 ;  /* 0x000000ffff0f7224 */ /* 0x004fc800078e0a03 */
[----:B------:R-:W-:-:S04]  /*2c70*/  IMAD R15, R15, R24, RZ ;  /* 0x000000180f0f7224 */ /* 0x000fc800078e02ff */
[----:B------:R-:W-:-:S06]  /*2c80*/  IMAD.HI.U32 R3, R3, R15, R2 ;  /* 0x0000000f03037227 */ /* 0x000fcc00078e0002 */
[----:B------:R-:W-:-:S04]  /*2c90*/  IMAD.HI.U32 R0, R3, UR14, RZ ;  /* 0x0000000e03007c27 */ /* 0x000fc8000f8e00ff */
[----:B------:R-:W-:-:S04]  /*2ca0*/  IMAD.MOV R3, RZ, RZ, -R0 ;  /* 0x000000ffff037224 */ /* 0x000fc800078e0a00 */
[----:B------:R-:W-:-:S05]  /*2cb0*/  IMAD R3, R24, R3, UR14 ;  /* 0x0000000e18037e24 */ /* 0x000fca000f8e0203 */
[----:B------:R-:W-:-:S13]  /*2cc0*/  ISETP.GE.U32.AND P1, PT, R3, R24, PT ;  /* 0x000000180300720c */ /* 0x000fda0003f26070 */
[----:B------:R-:W-:Y:S01]  /*2cd0*/  @P1 IMAD.IADD R3, R3, 0x1, -R24 ;  /* 0x0000000103031824 */ /* 0x000fe200078e0a18 */
[----:B------:R-:W-:-:S04]  /*2ce0*/  @P1 IADD3 R0, R0, 0x1, RZ ;  /* 0x0000000100001810 */ /* 0x000fc80007ffe0ff */
[----:B------:R-:W-:-:S13]  /*2cf0*/  ISETP.GE.U32.AND P2, PT, R3, R24, PT ;  /* 0x000000180300720c */ /* 0x000fda0003f46070 */
[----:B------:R-:W-:Y:S01]  /*2d00*/  @P2 VIADD R0, R0, 0x1 ;  /* 0x0000000100002836 */ /* 0x000fe20000000000 */
[----:B------:R-:W-:-:S05]  /*2d10*/  @!P3 LOP3.LUT R0, RZ, R24, RZ, 0x33, !PT ;  /* 0x00000018ff00b212 */ /* 0x000fca00078e33ff */
[----:B------:R-:W-:-:S04]  /*2d20*/  IMAD.MOV R12, RZ, RZ, -R0 ;  /* 0x000000ffff0c7224 */ /* 0x000fc800078e0a00 */
[----:B------:R-:W-:-:S07]  /*2d30*/  IMAD R12, R24, R12, UR14 ;  /* 0x0000000e180c7e24 */ /* 0x000fce000f8e020c */
.L_x_22:
[----:B------:R-:W1:Y:S01]  /*2d40*/  LDC R15, c[0x0][0x8a8] ;  /* 0x00022a00ff0f7b82 */ /* 0x000e620000000800 */
[----:B------:R-:W-:Y:S01]  /*2d50*/  ULDC UR14, c[0x0][0x904] ;  /* 0x00024100000e7ab9 */ /* 0x000fe20000000800 */
[----:B------:R-:W-:Y:S01]  /*2d60*/  UMOV UR13, 0xffffffff ;  /* 0xffffffff000d7882 */ /* 0x000fe20000000000 */
[----:B------:R-:W-:Y:S01]  /*2d70*/  PLOP3.LUT P1, PT, PT, PT, UP3, 0x80, 0x0 ;  /* 0x000000000000781c */ /* 0x000fe20003f2f038 */
[----:B------:R-:W-:-:S04]  /*2d80*/  USHF.L.U32 UR13, UR13, UR14, URZ ;  /* 0x0000000e0d0d7299 */ /* 0x000fc8000800063f */
[----:B------:R-:W2:Y:S02]  /*2d90*/  LDC R17, c[0x0][0x8b8] ;  /* 0x00022e00ff117b82 */ /* 0x000ea40000000800 */
[----:B------:R-:W-:Y:S01]  /*2da0*/  LOP3.LUT R2, RZ, UR13, RZ, 0x33, !PT ;  /* 0x0000000dff027c12 */ /* 0x000fe2000f8e33ff */
[----:B------:R-:W-:Y:S02]  /*2db0*/  UMOV UR13, 0x1 ;  /* 0x00000001000d7882 */ /* 0x000fe40000000000 */
[----:B------:R-:W-:Y:S01]  /*2dc0*/  USHF.L.U32 UR13, UR13, UR14, URZ ;  /* 0x0000000e0d0d7299 */ /* 0x000fe2000800063f */
[----:B------:R-:W-:Y:S02]  /*2dd0*/  LOP3.LUT R3, R2, UR16, RZ, 0xc0, !PT ;  /* 0x0000001002037c12 */ /* 0x000fe4000f8ec0ff */
[----:B------:R-:W-:Y:S02]  /*2de0*/  @P1 IMAD.U32 R18, RZ, RZ, UR6 ;  /* 0x00000006ff121e24 */ /* 0x000fe4000f8e00ff */
[----:B------:R-:W-:-:S02]  /*2df0*/  @!P1 IMAD.U32 R18, RZ, RZ, UR6 ;  /* 0x00000006ff129e24 */ /* 0x000fc4000f8e00ff */
[----:B------:R-:W-:Y:S02]  /*2e00*/  IMAD R0, R0, UR13, R3 ;  /* 0x0000000d00007c24 */ /* 0x000fe4000f8e0203 */
[----:B-1----:R-:W-:-:S04]  /*2e10*/  IMAD R12, R12, R15, UR15 ;  /* 0x0000000f0c0c7e24 */ /* 0x002fc8000f8e020f */
[----:B------:R-:W-:Y:S02]  /*2e20*/  @P1 IMAD.MOV.U32 R16, RZ, RZ, R12 ;  /* 0x000000ffff101224 */ /* 0x000fe400078e000c */
[----:B--2---:R-:W-:Y:S01]  /*2e30*/  IMAD R17, R0, R17, UR11 ;  /* 0x0000000b00117e24 */ /* 0x004fe2000f8e0211 */
[----:B------:R-:W-:-:S03]  /*2e40*/  UMOV UR11, 0x1 ;  /* 0x00000001000b7882 */ /* 0x000fc60000000000 */
[----:B------:R-:W-:Y:S02]  /*2e50*/  @!P1 IMAD.MOV.U32 R16, RZ, RZ, R17 ;  /* 0x000000ffff109224 */ /* 0x000fe400078e0011 */
[----:B------:R-:W-:-:S07]  /*2e60*/  @!P1 IMAD.MOV.U32 R17, RZ, RZ, R12 ;  /* 0x000000ffff119224 */ /* 0x000fce00078e000c */
.L_x_9:
[----:B------:R-:W-:-:S13]  /*2e70*/  ISETP.NE.AND P1, PT, RZ, UR11, PT ;  /* 0x0000000bff007c0c */ /* 0x000fda000bf25270 */
[----:B------:R-:W-:Y:S05]  /*2e80*/  @!P1 EXIT ;  /* 0x000000000000994d */ /* 0x000fea0003800000 */
[----:B-1----:R-:W1:Y:S02]  /*2e90*/  LDC.64 R24, c[0x0][0x290] ;  /* 0x0000a400ff187b82 */ /* 0x002e640000000a00 */
[----:B-1----:R-:W-:-:S05]  /*2ea0*/  IMAD.WIDE R24, R18, 0xc, R24 ;  /* 0x0000000c12187825 */ /* 0x002fca00078e0218 */
[----:B------:R1:W5:Y:S04]  /*2eb0*/  LDG.E R2, desc[UR58][R24.64] ;  /* 0x0000003a18027981 */ /* 0x000368000c1e1900 */
[----:B------:R1:W5:Y:S04]  /*2ec0*/  LDG.E R0, desc[UR58][R24.64+0x4] ;  /* 0x0000043a18007981 */ /* 0x000368000c1e1900 */
[----:B------:R1:W5:Y:S01]  /*2ed0*/  LDG.E R36, desc[UR58][R24.64+0x8] ;  /* 0x0000083a18247981 */ /* 0x000362000c1e1900 */
[----:B------:R-:W-:Y:S01]  /*2ee0*/  PLOP3.LUT P1, PT, PT, PT, UP1, 0x80, 0x0 ;  /* 0x000000000000781c */ /* 0x000fe20003f2f018 */
[----:B------:R-:W2:Y:S01]  /*2ef0*/  S2UR UR42, SR_CgaCtaId ;  /* 0x00000000002a79c3 */ /* 0x000ea20000008800 */
[----:B------:R-:W-:-:S11]  /*2f00*/  SHF.R.S32.HI R3, RZ, 0x1f, R18 ;  /* 0x0000001fff037819 */ /* 0x000fd60000011412 */
[----:B-1----:R-:W-:Y:S05]  /*2f10*/  @!P1 BRA `(.L_x_23) ;  /* 0x00000058002c9947 */ /* 0x002fea0003800000 */
[----:B------:R-:W-:-:S06]  /*2f20*/  UISETP.GT.U32.AND UP0, UPT, UR18, 0x1, UPT ;  /* 0x000000011200788c */ /* 0x000fcc000bf04070 */
[----:B------:R-:W-:-:S13]  /*2f30*/  PLOP3.LUT P0, PT, PT, PT, UP0, 0x80, 0x0 ;  /* 0x000000000000781c */ /* 0x000fda0003f0f008 */
[----:B--2---:R-:W-:Y:S05]  /*2f40*/  @P0 EXIT ;  /* 0x000000000000094d */ /* 0x004fea0003800000 */
.L_x_24:
[----:B------:R-:W-:-:S08]  /*2f50*/  NOP ;  /* 0x0000000000007918 */ /* 0x000fd00000000000 */
[----:B------:R-:W1:Y:S02]  /*2f60*/  USETMAXREG.TRY_ALLOC.CTAPOOL UP0, 0xe8 ;  /* 0x000000e8000079c8 */ /* 0x000e640008000600 */
[----:B-1----:R-:W-:-:S13]  /*2f70*/  PLOP3.LUT P0, PT, PT, PT, UP0, 0x80, 0x0 ;  /* 0x000000000000781c */ /* 0x002fda0003f0f008 */
[----:B------:R-:W-:Y:S05]  /*2f80*/  @!P0 BRA `(.L_x_24) ;  /* 0xfffffffc00f08947 */ /* 0x000fea000383ffff */
[----:B------:R-:W1:Y:S01]  /*2f90*/  SHFL.IDX PT, R13, R13, RZ, 0x1f ;  /* 0x00001fff0d0d7589 */ /* 0x000e6200000e0000 */
[----:B------:R-:W2:Y:S01]  /*2fa0*/  S2UR UR4, SR_CTAID.Y ;  /* 0x00000000000479c3 */ /* 0x000ea20000002600 */
[----:B------:R-:W-:Y:S01]  /*2fb0*/  UMOV UR60, URZ ;  /* 0x0000003f003c7c82 */ /* 0x000fe20008000000 */
[----:B------:R-:W-:Y:S01]  /*2fc0*/  UMOV UR61, URZ ;  /* 0x0000003f003d7c82 */ /* 0x000fe20008000000 */
[----:B-1----:R-:W-:Y:S01]  /*2fd0*/  LOP3.LUT P0, RZ, R13, 0x3, RZ, 0xc0, !PT ;  /* 0x000000030dff7812 */ /* 0x002fe2000780c0ff */
[----:B--2---:R-:W-:-:S12]  /*2fe0*/  UIMAD UR4, UR4, UR41, UR40 ;  /* 0x00000029040472a4 */ /* 0x004fd8000f8e0228 */
[----:B------:R-:W-:Y:S05]  /*2ff0*/  @P0 BRA `(.L_x_25) ;  /* 0x0000000000a40947 */ /* 0x000fea0003800000 */
[----:B------:R-:W-:Y:S01]  /*3000*/  ELECT P0, URZ, PT ;  /* 0x00000000003f782f */ /* 0x000fe20003800000 */
[----:B------:R-:W-:-:S12]  /*3010*/  BSSY B0, `(.L_x_26) ;  /* 0x0000020000007945 */ /* 0x000fd80003800000 */
[----:B------:R-:W-:Y:S05]  /*3020*/  @!P0 BRA `(.L_x_27) ;  /* 0x0000000000788947 */ /* 0x000fea0003800000 */
[----:B------:R-:W1:Y:S01]  /*3030*/  S2UR UR6, SR_CgaCtaId ;  /* 0x00000000000679c3 */ /* 0x000e620000008800 */
[----:B------:R-:W-:Y:S01]  /*3040*/  UISETP.NE.AND UP0, UPT, UR12, 0x1, UPT ;  /* 0x000000010c00788c */ /* 0x000fe2000bf05270 */
[----:B------:R-:W-:-:S06]  /*3050*/  UMOV UR5, 0x400 ;  /* 0x0000040000057882 */ /* 0x000fcc0000000000 */
[----:B------:R-:W2:Y:S08]  /*3060*/  LDC.64 R4, c[0x0][0x700] ;  /* 0x0001c000ff047b82 */ /* 0x000eb00000000a00 */
[----:B------:R-:W2:Y:S08]  /*3070*/  LDC.64 R6, c[0x0][0x708] ;  /* 0x0001c200ff067b82 */ /* 0x000eb00000000a00 */
[----:B-----5:R-:W3:Y:S01]  /*3080*/  LDC.64 R8, c[0x0][0x710] ;  /* 0x0001c400ff087b82 */ /* 0x020ee20000000a00 */
[----:B-1----:R-:W-:-:S04]  /*3090*/  ULEA UR5, UR6, UR5, 0x18 ;  /* 0x0000000506057291 */ /* 0x002fc8000f8ec03f */
[----:B------:R-:W-:Y:S02]  /*30a0*/  UIADD3 UR6, UR5, 0x80, URZ ;  /* 0x0000008005067890 */ /* 0x000fe4000fffe03f */
[----:B------:R-:W-:Y:S01]  /*30b0*/  @!UP0 UIADD3 UR6, UR5, URZ, URZ ;  /* 0x0000003f05068290 */ /* 0x000fe2000fffe03f */
[----:B------:R-:W3:Y:S08]  /*30c0*/  LDC.64 R10, c[0x0][0x718] ;  /* 0x0001c600ff0a7b82 */ /* 0x000ef00000000a00 */
[----:B------:R-:W1:Y:S01]  /*30d0*/  LDC.64 R24, c[0x0][0x720] ;  /* 0x0001c800ff187b82 */ /* 0x000e620000000a00 */
[----:B--2---:R2:W-:Y:S07]  /*30e0*/  STS.128 [UR6+0x38780], R4 ;  /* 0x03878004ff007988 */ /* 0x0045ee0008000c06 */
[----:B------:R-:W1:Y:S08]  /*30f0*/  LDC.64 R26, c[0x0][0x728] ;  /* 0x0001ca00ff1a7b82 */ /* 0x000e700000000a00 */
[----:B------:R-:W4:Y:S01]  /*3100*/  LDC.64 R28, c[0x0][0x730] ;  /* 0x0001cc00ff1c7b82 */ /* 0x000f220000000a00 */
[----:B---3--:R2:W-:Y:S07]  /*3110*/  STS.128 [UR6+0x38790], R8 ;  /* 0x03879008ff007988 */ /* 0x0085ee0008000c06 */
[----:B------:R-:W4:Y:S08]  /*3120*/  LDC.64 R30, c[0x0][0x738] ;  /* 0x0001ce00ff1e7b82 */ /* 0x000f300000000a00 */
[----:B------:R-:W3:Y:S01]  /*3130*/  LDC.64 R32, c[0x0][0x740] ;  /* 0x0001d000ff207b82 */ /* 0x000ee20000000a00 */
[----:B-1----:R2:W-:Y:S07]  /*3140*/  STS.128 [UR6+0x387a0], R24 ;  /* 0x0387a018ff007988 */ /* 0x0025ee0008000c06 */
[----:B------:R-:W3:Y:S08]  /*3150*/  LDC.64 R34, c[0x0][0x748] ;  /* 0x0001d200ff227b82 */ /* 0x000ef00000000a00 */
[----:B------:R-:W1:Y:S01]  /*3160*/  LDC.64 R36, c[0x0][0x750] ;  /* 0x0001d400ff247b82 */ /* 0x000e620000000a00 */
[----:B----4-:R2:W-:Y:S07]  /*3170*/  STS.128 [UR6+0x387b0], R28 ;  /* 0x0387b01cff007988 */ /* 0x0105ee0008000c06 */
[----:B------:R-:W1:Y:S08]  /*3180*/  LDC.64 R38, c[0x0][0x758] ;  /* 0x0001d600ff267b82 */ /* 0x000e700000000a00 */
[----:B------:R-:W4:Y:S01]  /*3190*/  LDC.64 R40, c[0x0][0x760] ;  /* 0x0001d800ff287b82 */ /* 0x000f220000000a00 */
[----:B---3--:R2:W-:Y:S07]  /*31a0*/  STS.128 [UR6+0x387c0], R32 ;  /* 0x0387c020ff007988 */ /* 0x0085ee0008000c06 */
[----:B------:R-:W4:Y:S08]  /*31b0*/  LDC.64 R42, c[0x0][0x768] ;  /* 0x0001da00ff2a7b82 */ /* 0x000f300000000a00 */
[----:B------:R-:W3:Y:S01]  /*31c0*/  LDC.64 R44, c[0x0][0x770] ;  /* 0x0001dc00ff2c7b82 */ /* 0x000ee20000000a00 */
[----:B-1----:R2:W-:Y:S07]  /*31d0*/  STS.128 [UR6+0x387d0], R36 ;  /* 0x0387d024ff007988 */ /* 0x0025ee0008000c06 */
[----:B------:R-:W3:Y:S01]  /*31e0*/  LDC.64 R46, c[0x0][0x778] ;  /* 0x0001de00ff2e7b82 */ /* 0x000ee20000000a00 */
[----:B----4-:R2:W-:Y:S04]  /*31f0*/  STS.128 [UR6+0x387e0], R40 ;  /* 0x0387e028ff007988 */ /* 0x0105e80008000c06 */
[----:B---3--:R2:W-:Y:S02]  /*3200*/  STS.128 [UR6+0x387f0], R44 ;  /* 0x0387f02cff007988 */ /* 0x0085e40008000c06 */
.L_x_27:
[----:B------:R-:W-:Y:S05]  /*3210*/  BSYNC B0 ;  /* 0x0000000000007941 */ /* 0x000fea0003800000 */
.L_x_26:
[----:B------:R-:W-:Y:S01]  /*3220*/  UISETP.NE.AND UP0, UPT, UR12, 0x1, UPT ;  /* 0x000000010c00788c */ /* 0x000fe2000bf05270 */
[----:B------:R-:W-:Y:S01]  /*3230*/  NOP ;  /* 0x0000000000007918 */ /* 0x000fe20000000000 */
[----:B------:R-:W-:Y:S01]  /*3240*/  ULDC UR5, c[0x0][0x884] ;  /* 0x0002210000057ab9 */ /* 0x000fe20000000800 */
[----:B------:R-:W-:Y:S01]  /*3250*/  ULDC.64 UR60, c[0x0][0x800] ;  /* 0x00020000003c7ab9 */ /* 0x000fe20000000a00 */
[----:B------:R-:W-:-:S04]  /*3260*/  USEL UR5, UR5, URZ, UP0 ;  /* 0x0000003f05057287 */ /* 0x000fc80008000000 */
[----:B------:R-:W-:-:S04]  /*3270*/  UIADD3 UR5, UR4, UR5, URZ ;  /* 0x0000000504057290 */ /* 0x000fc8000fffe03f */
[----:B------:R-:W-:-:S12]  /*3280*/  UIMAD.WIDE UR60, UR5, 0x80, UR60 ;  /* 0x00000080053c78a5 */ /* 0x000fd8000f8e023c */
.L_x_25:
[----:B------:R-:W-:-:S13]  /*3290*/  ISETP.NE.AND P0, PT, RZ, UR55, PT ;  /* 0x00000037ff007c0c */ /* 0x000fda000bf05270 */
[----:B------:R-:W-:Y:S05]  /*32a0*/  @P0 BRA `(.L_x_28) ;  /* 0x00000004001c0947 */ /* 0x000fea0003800000 */
[----:B------:R-:W-:Y:S01]  /*32b0*/  ELECT P0, URZ, PT ;  /* 0x00000000003f782f */ /* 0x000fe20003800000 */
[----:B------:R-:W-:-:S12]  /*32c0*/  BSSY B0, `(.L_x_29) ;  /* 0x0000030000007945 */ /* 0x000fd80003800000 */
[----:B------:R-:W-:Y:S05]  /*32d0*/  @!P0 BRA `(.L_x_30) ;  /* 0x0000000000b88947 */ /* 0x000fea0003800000 */
[C---:B--2---:R-:W-:Y:S01]  /*32e0*/  IMAD.SHL.U32 R4, R18.reuse, 0x8, RZ ;  /* 0x0000000812047824 */ /* 0x044fe200078e00ff */
[----:B------:R-:W-:Y:S01]  /*32f0*/  ULDC.64 UR4, c[0x0][0x820] ;  /* 0x0002080000047ab9 */ /* 0x000fe20000000a00 */
[----:B------:R-:W-:-:S03]  /*3300*/  SHF.L.U64.HI R3, R18, 0x3, R3 ;  /* 0x0000000312037819 */ /* 0x000fc60000010203 */
[----:B------:R-:W-:-:S04]  /*3310*/  IADD3 R6, P0, R4, UR4, RZ ;  /* 0x0000000404067c10 */ /* 0x000fc8000ff1e0ff */
[----:B------:R-:W-:Y:S01]  /*3320*/  IADD3.X R7, R3, UR5, RZ, P0, !PT ;  /* 0x0000000503077c10 */ /* 0x000fe200087fe4ff */
[----:B------:R-:W-:-:S05]  /*3330*/  ULDC.64 UR4, c[0x0][0x818] ;  /* 0x0002060000047ab9 */ /* 0x000fca0000000a00 */
[----:B------:R-:W2:Y:S01]  /*3340*/  LDG.E.64 R6, desc[UR58][R6.64] ;  /* 0x0000003a06067981 */ /* 0x000ea2000c1e1b00 */
[----:B------:R-:W-:-:S04]  /*3350*/  IADD3 R4, P0, R4, UR4, RZ ;  /* 0x0000000404047c10 */ /* 0x000fc8000ff1e0ff */
[----:B------:R-:W-:-:S06]  /*3360*/  IADD3.X R5, R3, UR5, RZ, P0, !PT ;  /* 0x0000000503057c10 */ /* 0x000fcc00087fe4ff */
[----:B------:R-:W3:Y:S01]  /*3370*/  LDG.E.64 R4, desc[UR58][R4.64] ;  /* 0x0000003a04047981 */ /* 0x000ee2000c1e1b00 */
[----:B------:R-:W1:Y:S01]  /*3380*/  S2UR UR5, SR_CgaCtaId ;  /* 0x00000000000579c3 */ /* 0x000e620000008800 */
[----:B------:R-:W-:Y:S01]  /*3390*/  UISETP.NE.AND UP0, UPT, UR12, 0x1, UPT ;  /* 0x000000010c00788c */ /* 0x000fe2000bf05270 */
[----:B-----5:R-:W-:Y:S01]  /*33a0*/  VIADD R9, R0, 0xffffffff ;  /* 0xffffffff00097836 */ /* 0x020fe20000000000 */
[----:B------:R-:W-:Y:S01]  /*33b0*/  UMOV UR4, 0x400 ;  /* 0x0000040000047882 */ /* 0x000fe20000000000 */
[----:B------:R-:W-:Y:S01]  /*33c0*/  CS2R R10, SRZ ;  /* 0x00000000000a7805 */ /* 0x000fe2000001ff00 */
[----:B-1----:R-:W-:-:S04]  /*33d0*/  ULEA UR4, UR5, UR4, 0x18 ;  /* 0x0000000405047291 */ /* 0x002fc8000f8ec03f */
[----:B------:R-:W-:-:S03]  /*33e0*/  UIADD3 UR5, UR4, 0x80, URZ ;  /* 0x0000008004057890 */ /* 0x000fc6000fffe03f */
[----:B------:R-:W-:-:S04]  /*33f0*/  @!UP0 UIADD3 UR5, UR4, URZ, URZ ;  /* 0x0000003f04058290 */ /* 0x000fc8000fffe03f */
[----:B------:R-:W-:-:S05]  /*3400*/  UIADD3 UR4, UR5, 0x38780, URZ ;  /* 0x0003878005047890 */ /* 0x000fca000fffe03f */
[----:B------:R-:W1:Y:S01]  /*3410*/  LDS R3, [UR5+0x3879c] ;  /* 0x03879c05ff037984 */ /* 0x000e620008000800 */
[----:B------:R-:W-:-:S03]  /*3420*/  IMAD.U32 R20, RZ, RZ, UR4 ;  /* 0x00000004ff147e24 */ /* 0x000fc6000f8e00ff */
[----:B------:R-:W-:Y:S02]  /*3430*/  STS [UR5+0x387b0], RZ ;  /* 0x0387b0ffff007988 */ /* 0x000fe40008000805 */
[----:B------:R-:W-:-:S05]  /*3440*/  SHF.R.U64 R20, R20, 0x4, RZ ;  /* 0x0000000414147819 */ /* 0x000fca00000012ff */
[----:B------:R-:W-:Y:S04]  /*3450*/  STS [UR5+0x38790], R20 ;  /* 0x03879014ff007988 */ /* 0x000fe80008000805 */
[----:B------:R-:W-:Y:S01]  /*3460*/  STS [UR5+0x38794], R20 ;  /* 0x03879414ff007988 */ /* 0x000fe20008000805 */
[C---:B--2---:R-:W-:Y:S01]  /*3470*/  SHF.L.U64.HI R13, R6.reuse, 0x1, R7 ;  /* 0x00000001060d7819 */ /* 0x044fe20000010207 */
[----:B------:R-:W-:-:S03]  /*3480*/  IMAD.SHL.U32 R6, R6, 0x2, RZ ;  /* 0x0000000206067824 */ /* 0x000fc600078e00ff */
[----:B------:R-:W-:Y:S02]  /*3490*/  LOP3.LUT R13, R13, 0x1fffffff, RZ, 0xc0, !PT ;  /* 0x1fffffff0d0d7812 */ /* 0x000fe400078ec0ff */
[----:B------:R-:W-:Y:S02]  /*34a0*/  LOP3.LUT R0, R6, 0xfffffffe, RZ, 0xc0, !PT ;  /* 0xfffffffe06007812 */ /* 0x000fe400078ec0ff */
[--C-:B------:R-:W-:Y:S02]  /*34b0*/  SHF.R.U32.HI R8, RZ, 0x4, R13.reuse ;  /* 0x00000004ff087819 */ /* 0x100fe4000001160d */
[----:B------:R-:W-:Y:S01]  /*34c0*/  SHF.R.U64 R0, R0, 0x4, R13 ;  /* 0x0000000400007819 */ /* 0x000fe2000000120d */
[----:B---3--:R-:W-:Y:S01]  /*34d0*/  STS.64 [UR5+0x38780], R4 ;  /* 0x03878004ff007988 */ /* 0x008fe20008000a05 */
[----:B-1----:R-:W-:-:S03]  /*34e0*/  LOP3.LUT R3, R3, 0xf, R8, 0xb8, !PT ;  /* 0x0000000f03037812 */ /* 0x002fc600078eb808 */
[----:B------:R-:W-:Y:S04]  /*34f0*/  STS [UR5+0x3878c], R0 ;  /* 0x03878c00ff007988 */ /* 0x000fe80008000805 */
[----:B------:R-:W-:Y:S04]  /*3500*/  STS [UR5+0x3879c], R3 ;  /* 0x03879c03ff007988 */ /* 0x000fe80008000805 */
[----:B------:R-:W1:Y:S02]  /*3510*/  LDS R7, [UR5+0x3879c] ;  /* 0x03879c05ff077984 */ /* 0x000e640008000800 */
[----:B-1----:R-:W-:-:S05]  /*3520*/  LOP3.LUT R7, R7, 0xf0, RZ, 0xb8, !PT ;  /* 0x000000f007077812 */ /* 0x002fca00078eb8ff */
[----:B------:R-:W-:Y:S04]  /*3530*/  STS [UR5+0x3879c], R7 ;  /* 0x03879c07ff007988 */ /* 0x000fe80008000805 */
[----:B------:R-:W1:Y:S02]  /*3540*/  LDS R8, [UR5+0x3879c] ;  /* 0x03879c05ff087984 */ /* 0x000e640008000800 */
[----:B-1----:R-:W-:Y:S01]  /*3550*/  LOP3.LUT R21, R8, 0xf00, RZ, 0xb8, !PT ;  /* 0x00000f0008157812 */ /* 0x002fe200078eb8ff */
[----:B------:R-:W-:-:S04]  /*3560*/  VIADD R8, R2, 0xffffffff ;  /* 0xffffffff02087836 */ /* 0x000fc80000000000 */
[----:B------:R-:W-:Y:S04]  /*3570*/  STS.64 [UR5+0x38798], R20 ;  /* 0x03879814ff007988 */ /* 0x000fe80008000a05 */
[----:B------:R-:W1:Y:S04]  /*3580*/  LDS R12, [UR5+0x3879c] ;  /* 0x03879c05ff0c7984 */ /* 0x000e680008000800 */
[----:B------:R3:W-:Y:S01]  /*3590*/  STS.128 [UR5+0x387a0], R8 ;  /* 0x0387a008ff007988 */ /* 0x0007e20008000c05 */
[----:B-1----:R-:W-:-:S05]  /*35a0*/  LOP3.LUT R12, R12, 0xf000, RZ, 0xb8, !PT ;  /* 0x0000f0000c0c7812 */ /* 0x002fca00078eb8ff */
[----:B------:R3:W-:Y:S02]  /*35b0*/  STS [UR5+0x3879c], R12 ;  /* 0x03879c0cff007988 */ /* 0x0007e40008000805 */
.L_x_30:
[----:B------:R-:W-:Y:S05]  /*35c0*/  BSYNC B0 ;  /* 0x0000000000007941 */ /* 0x000fea0003800000 */
.L_x_29:
[----:B------:R-:W-:Y:S01]  /*35d0*/  ELECT P0, URZ, PT ;  /* 0x00000000003f782f */ /* 0x000fe20003800000 */
[----:B------:R-:W-:Y:S01]  /*35e0*/  NOP ;  /* 0x0000000000007918 */ /* 0x000fe20000000000 */
[----:B------:R-:W-:Y:S11]  /*35f0*/  BSSY B0, `(.L_x_31) ;  /* 0x0000004000007945 */ /* 0x000ff60003800000 */
[----:B------:R-:W-:Y:S05]  /*3600*/  @!P0 BRA `(.L_x_32) ;  /* 0x0000000000088947 */ /* 0x000fea0003800000 */
[----:B------:R0:W-:Y:S01]  /*3610*/  UTMACMDFLUSH ;  /* 0x00000000000079b7 */ /* 0x0001e20000000000 */
[----:B------:R-:W-:-:S04]  /*3620*/  DEPBAR.LE SB0, 0x0 ;  /* 0x000080000000791a */ /* 0x000fc80000000000 */
.L_x_32:
[----:B------:R-:W-:Y:S05]  /*3630*/  BSYNC B0 ;  /* 0x0000000000007941 */ /* 0x000fea0003800000 */
.L_x_31:
[----:B------:R-:W1:Y:S01]  /*3640*/  S2UR UR5, SR_CgaCtaId ;  /* 0x00000000000579c3 */ /* 0x000e620000008800 */
[----:B-----5:R-:W4:Y:S01]  /*3650*/  S2R R0, SR_LANEID ;  /* 0x0000000000007919 */ /* 0x020f220000000000 */
[----:B------:R-:W-:Y:S01]  /*3660*/  UISETP.NE.AND UP0, UPT, UR12, 0x1, UPT ;  /* 0x000000010c00788c */ /* 0x000fe2000bf05270 */
[----:B------:R-:W-:Y:S02]  /*3670*/  UMOV UR4, 0x400 ;  /* 0x0000040000047882 */ /* 0x000fe40000000000 */
[----:B-1----:R-:W-:-:S04]  /*3680*/  ULEA UR4, UR5, UR4, 0x18 ;  /* 0x0000000405047291 */ /* 0x002fc8000f8ec03f */
[----:B------:R-:W-:-:S04]  /*3690*/  UIADD3 UR5, UR4, 0x80, URZ ;  /* 0x0000008004057890 */ /* 0x000fc8000fffe03f */
[----:B------:R-:W-:Y:S01]  /*36a0*/  @!UP0 UIADD3 UR5, UR4, URZ, URZ ;  /* 0x0000003f04058290 */ /* 0x000fe2000fffe03f */
[----:B----4-:R-:W-:-:S05]  /*36b0*/  SHF.L.U32 R0, R0, 0x2, RZ ;  /* 0x0000000200007819 */ /* 0x010fca00000006ff */
[----:B------:R-:W-:Y:S01]  /*36c0*/  IMAD.U32 R3, RZ, RZ, UR5 ;  /* 0x00000005ff037e24 */ /* 0x000fe2000f8e00ff */
[----:B------:R-:W-:-:S04]  /*36d0*/  IADD3 R2, P0, R0, UR60, RZ ;  /* 0x0000003c00027c10 */ /* 0x000fc8000ff1e0ff */
[----:B--2---:R-:W-:Y:S01]  /*36e0*/  IADD3 R4, R0, 0x38780, R3 ;  /* 0x0003878000047810 */ /* 0x004fe20007ffe003 */
[----:B------:R-:W-:-:S04]  /*36f0*/  IMAD.X R3, RZ, RZ, UR61, P0 ;  /* 0x0000003dff037e24 */ /* 0x000fc800080e06ff */
[----:B------:R-:W1:Y:S04]  /*3700*/  LDS R5, [R4] ;  /* 0x0000000004057984 */ /* 0x000e680000000800 */
[----:B-1----:R1:W5:Y:S02]  /*3710*/  ATOMG.E.EXCH.STRONG.GPU PT, RZ, [R2], R5 ;  /* 0x0000000502ff73a8 */ /* 0x00236400041ee100 */
.L_x_28:
[----:B------:R-:W-:Y:S01]  /*3720*/  LEA.HI R14, R14, R19, RZ, 0x8 ;  /* 0x000000130e0e7211 */ /* 0x000fe200078f40ff */
[----:B------:R-:W4:Y:S01]  /*3730*/  S2UR UR43, SR_CgaCtaId ;  /* 0x00000000002b79c3 */ /* 0x000f220000008800 */
[----:B------:R-:W-:Y:S01]  /*3740*/  UISETP.NE.AND UP0, UPT, UR12, 0x1, UPT ;  /* 0x000000010c00788c */ /* 0x000fe2000bf05270 */
[----:B------:R-:W-:Y:S01]  /*3750*/  IMAD.MOV.U32 R156, RZ, RZ, RZ ;  /* 0x000000ffff9c7224 */ /* 0x000fe200078e00ff */
[----:B------:R-:W-:Y:S01]  /*3760*/  LOP3.LUT R14, R14, 0xffffff00, RZ, 0xc0, !PT ;  /* 0xffffff000e0e7812 */ /* 0x000fe200078ec0ff */
[----:B------:R-:W-:Y:S01]  /*3770*/  UMOV UR47, 0x400 ;  /* 0x00000400002f7882 */ /* 0x000fe20000000000 */
[----:B------:R-:W-:Y:S02]  /*3780*/  ULOP3.LUT UR51, UR53, 0x1, URZ, 0xfc, !UPT ;  /* 0x0000000135337892 */ /* 0x000fe4000f8efc3f */
[----:B------:R-:W-:Y:S01]  /*3790*/  ULOP3.LUT UR50, UR54, 0x1, URZ, 0xfc, !UPT ;  /* 0x0000000136327892 */ /* 0x000fe2000f8efc3f */
[----:B------:R-:W-:Y:S01]  /*37a0*/  IMAD.IADD R14, R19, 0x1, -R14 ;  /* 0x00000001130e7824 */ /* 0x000fe200078e0a0e */
[----:B------:R-:W-:Y:S01]  /*37b0*/  ULOP3.LUT UR48, UR52, 0x1, URZ, 0xfc, !UPT ;  /* 0x0000000134307892 */ /* 0x000fe2000f8efc3f */
[----:B------:R-:W-:-:S02]  /*37c0*/  UMOV UR36, URZ ;  /* 0x0000003f00247c82 */ /* 0x000fc40008000000 */
[C---:B--2---:R-:W-:Y:S01]  /*37d0*/  IMAD.SHL.U32 R4, R14.reuse, 0x40, RZ ;  /* 0x000000400e047824 */ /* 0x044fe200078e00ff */
[----:B-1----:R-:W-:Y:S01]  /*37e0*/  SHF.R.S32.HI R3, RZ, 0x1f, R14 ;  /* 0x0000001fff037819 */ /* 0x002fe2000001140e */
[C---:B------:R-:W-:Y:S01]  /*37f0*/  VIADD R154, R14.reuse, 0x1f ;  /* 0x0000001f0e9a7836 */ /* 0x040fe20000000000 */
[-C--:B-----5:R-:W-:Y:S01]  /*3800*/  LEA.HI R0, R14, R14.reuse, RZ, 0x1 ;  /* 0x0000000e0e007211 */ /* 0x0a0fe200078f08ff */
[----:B------:R-:W-:Y:S01]  /*3810*/  UMOV UR56, URZ ;  /* 0x0000003f00387c82 */ /* 0x000fe20008000000 */
[CC--:B------:R-:W-:Y:S01]  /*3820*/  LEA.HI R2, R3.reuse, R14.reuse, RZ, 0x5 ;  /* 0x0000000e03027211 */ /* 0x0c0fe200078f28ff */
[----:B------:R-:W-:Y:S01]  /*3830*/  UMOV UR37, URZ ;  /* 0x0000003f00257c82 */ /* 0x000fe20008000000 */
[----:B------:R-:W-:Y:S01]  /*3840*/  SHF.R.S32.HI R0, RZ, 0x1, R0 ;  /* 0x00000001ff007819 */ /* 0x000fe20000011400 */
[----:B------:R-:W-:Y:S01]  /*3850*/  UMOV UR38, URZ ;  /* 0x0000003f00267c82 */ /* 0x000fe20008000000 */
[----:B------:R-:W-:Y:S01]  /*3860*/  SHF.R.S32.HI R2, RZ, 0x5, R2 ;  /* 0x00000005ff027819 */ /* 0x000fe20000011402 */
[----:B------:R-:W-:Y:S01]  /*3870*/  UMOV UR39, URZ ;  /* 0x0000003f00277c82 */ /* 0x000fe20008000000 */
[CC--:B------:R-:W-:Y:S01]  /*3880*/  LEA.HI R6, R3.reuse, R14.reuse, RZ, 0x4 ;  /* 0x0000000e03067211 */ /* 0x0c0fe200078f20ff */
[----:B----4-:R-:W-:Y:S01]  /*3890*/  ULEA UR47, UR43, UR47, 0x18 ;  /* 0x0000002f2b2f7291 */ /* 0x010fe2000f8ec03f */
[----:B------:R-:W-:Y:S01]  /*38a0*/  LOP3.LUT R4, R4, 0x40, RZ, 0xc0, !PT ;  /* 0x0000004004047812 */ /* 0x000fe200078ec0ff */
[----:B------:R-:W-:Y:S01]  /*38b0*/  IMAD.SHL.U32 R5, R2, 0x10, RZ ;  /* 0x0000001002057824 */ /* 0x000fe200078e00ff */
[----:B---3--:R-:W-:Y:S01]  /*38c0*/  SHF.R.S32.HI R9, RZ, 0x4, R6 ;  /* 0x00000004ff097819 */ /* 0x008fe20000011406 */
[----:B------:R-:W-:Y:S01]  /*38d0*/  IMAD.SHL.U32 R2, R0, 0x80, RZ ;  /* 0x0000008000027824 */ /* 0x000fe200078e00ff */
[----:B------:R-:W-:Y:S01]  /*38e0*/  LEA.HI R0, R3, R14, RZ, 0x3 ;  /* 0x0000000e03007211 */ /* 0x000fe200078f18ff */
[----:B------:R-:W-:Y:S01]  /*38f0*/  UIADD3 UR49, UR47, 0x80, URZ ;  /* 0x000000802f317890 */ /* 0x000fe2000fffe03f */
[----:B------:R-:W-:Y:S01]  /*3900*/  LOP3.LUT R7, R4, 0x30, R5, 0xf8, !PT ;  /* 0x0000003004077812 */ /* 0x000fe200078ef805 */
[----:B------:R-:W-:Y:S01]  /*3910*/  @!UP0 UIADD3 UR49, UR47, URZ, URZ ;  /* 0x0000003f2f318290 */ /* 0x000fe2000fffe03f */
[----:B------:R-:W-:-:S02]  /*3920*/  LEA.HI R6, R6, R9, RZ, 0x1 ;  /* 0x0000000906067211 */ /* 0x000fc400078f08ff */
[----:B------:R-:W-:Y:S01]  /*3930*/  LOP3.LUT R5, R2, 0x180, RZ, 0xc0, !PT ;  /* 0x0000018002057812 */ /* 0x000fe200078ec0ff */
[----:B------:R-:W-:Y:S01]  /*3940*/  UIADD3 UR49, UR49, 0x38780, URZ ;  /* 0x0003878031317890 */ /* 0x000fe2000fffe03f */
[----:B------:R-:W-:Y:S02]  /*3950*/  LOP3.LUT R6, R6, 0x7ffffe, RZ, 0xc0, !PT ;  /* 0x007ffffe06067812 */ /* 0x000fe400078ec0ff */
[----:B------:R-:W-:Y:S02]  /*3960*/  LOP3.LUT R4, R5, R4, RZ, 0xfc, !PT ;  /* 0x0000000405047212 */ /* 0x000fe400078efcff */
[----:B------:R-:W-:Y:S01]  /*3970*/  LEA.HI R152, R3, R14, RZ, 0x7 ;  /* 0x0000000e03987211 */ /* 0x000fe200078f38ff */
[----:B------:R-:W-:Y:S01]  /*3980*/  IMAD.IADD R9, R9, 0x1, -R6 ;  /* 0x0000000109097824 */ /* 0x000fe200078e0a06 */
[----:B------:R-:W-:Y:S02]  /*3990*/  LOP3.LUT R0, R7, 0x8, R0, 0xf8, !PT ;  /* 0x0000000807007812 */ /* 0x000fe400078ef800 */
[----:B------:R-:W-:-:S02]  /*39a0*/  SHF.R.U32.HI R4, RZ, 0x3, R4 ;  /* 0x00000003ff047819 */ /* 0x000fc40000011604 */
[----:B------:R-:W-:Y:S02]  /*39b0*/  SHF.R.S32.HI R152, RZ, 0x7, R152 ;  /* 0x00000007ff987819 */ /* 0x000fe40000011498 */
[----:B------:R-:W-:-:S03]  /*39c0*/  LOP3.LUT R0, R4, R0, R5, 0x1e, !PT ;  /* 0x0000000004007212 */ /* 0x000fc600078e1e05 */
[----:B------:R-:W-:-:S04]  /*39d0*/  IMAD R9, R152, 0x4, R9 ;  /* 0x0000000498097824 */ /* 0x000fc800078e0209 */
[----:B------:R-:W-:Y:S02]  /*39e0*/  IMAD.U32 R153, R9, 0x200, R0 ;  /* 0x0000020009997824 */ /* 0x000fe400078e0000 */
[----:B------:R-:W-:-:S07]  /*39f0*/  IMAD.MOV.U32 R0, RZ, RZ, 0x1 ;  /* 0x00000001ff007424 */ /* 0x000fce00078e00ff */
.L_x_113:
[----:B---3--:R-:W1:Y:S02]  /*3a00*/  LDC.64 R2, c[0x0][0x290] ;  /* 0x0000a400ff027b82 */ /* 0x008e640000000a00 */
[----:B-1----:R-:W-:-:S05]  /*3a10*/  IMAD.WIDE R2, R18, 0xc, R2 ;  /* 0x0000000c12027825 */ /* 0x002fca00078e0202 */
[----:B------:R-:W2:Y:S01]  /*3a20*/  LDG.E R155, desc[UR58][R2.64+0x8] ;  /* 0x0000083a029b7981 */ /* 0x000ea2000c1e1900 */
[----:B------:R-:W-:Y:S01]  /*3a30*/  UMOV UR8, URZ ;  /* 0x0000003f00087c82 */ /* 0x000fe20008000000 */
[----:B------:R-:W-:Y:S01]  /*3a40*/  UMOV UR10, UR37 ;  /* 0x00000025000a7c82 */ /* 0x000fe20008000000 */
[----:B------:R-:W-:Y:S01]  /*3a50*/  MOV R157, R18 ;  /* 0x00000012009d7202 */ /* 0x000fe20000000f00 */
[----:B-----5:R-:W1:Y:S01]  /*3a60*/  SHFL.IDX PT, R4, R152, RZ, 0x1f ;  /* 0x00001fff98047589 */ /* 0x020e6200000e0000 */
[----:B------:R-:W-:Y:S02]  /*3a70*/  SHF.R.S32.HI R19, RZ, 0x1f, R18 ;  /* 0x0000001fff137819 */ /* 0x000fe40000011412 */
[----:B------:R-:W-:Y:S02]  /*3a80*/  CS2R R150, SRZ ;  /* 0x0000000000967805 */ /* 0x000fe4000001ff00 */
[----:B------:R-:W-:Y:S02]  /*3a90*/  CS2R R24, SRZ ;  /* 0x0000000000187805 */ /* 0x000fe4000001ff00 */
[----:B------:R-:W-:-:S02]  /*3aa0*/  CS2R R26, SRZ ;  /* 0x00000000001a7805 */ /* 0x000fc4000001ff00 */
[----:B------:R-:W-:Y:S02]  /*3ab0*/  CS2R R28, SRZ ;  /* 0x00000000001c7805 */ /* 0x000fe4000001ff00 */
[----:B------:R-:W-:Y:S02]  /*3ac0*/  CS2R R30, SRZ ;  /* 0x00000000001e7805 */ /* 0x000fe4000001ff00 */
[----:B------:R-:W-:Y:S02]  /*3ad0*/  CS2R R32, SRZ ;  /* 0x0000000000207805 */ /* 0x000fe4000001ff00 */
        /* <DEDUP_REMOVED lines=16> */
[----:B-1----:R-:W-:Y:S01]  /*3be0*/  R2UR UR4, R4 ;  /* 0x00000000040472ca */ /* 0x002fe200000e0000 */
[----:B------:R-:W-:Y:S01]  /*3bf0*/  IMAD.U32 R4, RZ, RZ, UR38 ;  /* 0x00000026ff047e24 */ /* 0x000fe2000f8e00ff */
        /* <DEDUP_REMOVED lines=10> */
[----:B------:R-:W-:Y:S01]  /*3ca0*/  CS2R R86, SRZ ;  /* 0x0000000000567805 */ /* 0x000fe2000001ff00 */
[----:B------:R-:W-:Y:S01]  /*3cb0*/  ULEA.HI UR5, UR4, UR4, URZ, 0x1 ;  /* 0x0000000404057291 */ /* 0x000fe2000f8f083f */
[----:B------:R-:W-:Y:S02]  /*3cc0*/  CS2R R88, SRZ ;  /* 0x0000000000587805 */ /* 0x000fe4000001ff00 */
[----:B------:R-:W-:Y:S02]  /*3cd0*/  CS2R R90, SRZ ;  /* 0x00000000005a7805 */ /* 0x000fe4000001ff00 */
[----:B------:R-:W-:Y:S01]  /*3ce0*/  CS2R R92, SRZ ;  /* 0x00000000005c7805 */ /* 0x000fe2000001ff00 */
[----:B------:R-:W-:Y:S01]  /*3cf0*/  ULOP3.LUT UR5, UR5, 0x1e, URZ, 0xc0, !UPT ;  /* 0x0000001e05057892 */ /* 0x000fe2000f8ec03f */
[----:B------:R-:W-:Y:S02]  /*3d00*/  CS2R R94, SRZ ;  /* 0x00000000005e7805 */ /* 0x000fe4000001ff00 */
[----:B------:R-:W-:-:S02]  /*3d10*/  CS2R R96, SRZ ;  /* 0x0000000000607805 */ /* 0x000fc4000001ff00 */
[----:B------:R-:W-:Y:S01]  /*3d20*/  CS2R R98, SRZ ;  /* 0x0000000000627805 */ /* 0x000fe2000001ff00 */
[----:B------:R-:W-:Y:S01]  /*3d30*/  UIADD3 UR5, UR4, -UR5, URZ ;  /* 0x8000000504057290 */ /* 0x000fe2000fffe03f */
[----:B------:R-:W-:Y:S02]  /*3d40*/  CS2R R100, SRZ ;  /* 0x0000000000647805 */ /* 0x000fe4000001ff00 */
[----:B------:R-:W-:Y:S02]  /*3d50*/  CS2R R102, SRZ ;  /* 0x0000000000667805 */ /* 0x000fe4000001ff00 */
[----:B------:R-:W-:Y:S01]  /*3d60*/  CS2R R104, SRZ ;  /* 0x0000000000687805 */ /* 0x000fe2000001ff00 */
[----:B------:R-:W-:Y:S01]  /*3d70*/  ULEA UR5, UR5, UR47, 0xd ;  /* 0x0000002f05057291 */ /* 0x000fe2000f8e683f */
[----:B------:R-:W-:Y:S02]  /*3d80*/  CS2R R106, SRZ ;  /* 0x00000000006a7805 */ /* 0x000fe4000001ff00 */
[----:B------:R-:W-:-:S02]  /*3d90*/  CS2R R108, SRZ ;  /* 0x00000000006c7805 */ /* 0x000fc4000001ff00 */
[----:B------:R-:W-:Y:S01]  /*3da0*/  CS2R R110, SRZ ;  /* 0x00000000006e7805 */ /* 0x000fe2000001ff00 */
[----:B------:R-:W-:Y:S01]  /*3db0*/  USHF.R.U32.HI UR5, URZ, 0x4, UR5 ;  /* 0x000000043f057899 */ /* 0x000fe20008011605 */
[----:B------:R-:W-:Y:S02]  /*3dc0*/  CS2R R112, SRZ ;  /* 0x0000000000707805 */ /* 0x000fe4000001ff00 */
[----:B------:R-:W-:Y:S02]  /*3dd0*/  CS2R R114, SRZ ;  /* 0x0000000000727805 */ /* 0x000fe4000001ff00 */
[----:B------:R-:W-:Y:S01]  /*3de0*/  CS2R R116, SRZ ;  /* 0x0000000000747805 */ /* 0x000fe2000001ff00 */
[----:B------:R-:W-:Y:S01]  /*3df0*/  ULOP3.LUT UR9, UR5, 0x3fff, URZ, 0xc0, !UPT ;  /* 0x00003fff05097892 */ /* 0x000fe2000f8ec03f */
        /* <DEDUP_REMOVED lines=16> */
[----:B--2---:R-:W-:-:S13]  /*3f00*/  ISETP.GE.AND P0, PT, R155, 0x1, PT ;  /* 0x000000019b00780c */ /* 0x004fda0003f06270 */
[----:B------:R-:W-:Y:S05]  /*3f10*/  @!P0 BRA `(.L_x_33) ;  /* 0x0000000000e48947 */ /* 0x000fea0003800000 */
[----:B------:R-:W-:-:S06]  /*3f20*/  UISETP.NE.AND UP0, UPT, UR51, 0x3, UPT ;  /* 0x000000033300788c */ /* 0x000fcc000bf05270 */
[----:B------:R-:W-:-:S13]  /*3f30*/  PLOP3.LUT P1, PT, PT, PT, UP0, 0x80, 0x0 ;  /* 0x000000000000781c */ /* 0x000fda0003f2f008 */
[----:B------:R-:W-:Y:S05]  /*3f40*/  @!P1 BRA `(.L_x_34) ;  /* 0x0000000000049947 */ /* 0x000fea0003800000 */
[----:B------:R-:W-:Y:S01]  /*3f50*/  BPT.TRAP 0x1 ;  /* 0x000000040000795c */ /* 0x000fe20000300000 */
.L_x_34:
[----:B------:R-:W-:Y:S01]  /*3f60*/  ULEA UR4, UR37, UR47, 0x3 ;  /* 0x0000002f25047291 */ /* 0x000fe2000f8e183f */
[----:B------:R-:W-:-:S05]  /*3f70*/  IMAD.U32 R2, RZ, RZ, UR38 ;  /* 0x00000026ff027e24 */ /* 0x000fca000f8e00ff */
[----:B------:R-:W-:-:S04]  /*3f80*/  SHF.L.U32 R2, R2, 0x1f, RZ ;  /* 0x0000001f02027819 */ /* 0x000fc800000006ff */
[----:B------:R1:W2:Y:S01]  /*3f90*/  SYNCS.PHASECHK.TRANS64.TRYWAIT P0, [UR4+0x38480], R2 ;  /* 0x03848002ff0075a7 */ /* 0x0002a20008000144 */
[----:B------:R-:W-:Y:S05]  /*3fa0*/  @!P1 BRA `(.L_x_35) ;  /* 0x0000000000049947 */ /* 0x000fea0003800000 */
[----:B------:R-:W-:Y:S01]  /*3fb0*/  BPT.TRAP 0x1 ;  /* 0x000000040000795c */ /* 0x000fe20000300000 */
.L_x_35:
[----:B--2---:R-:W-:Y:S05]  /*3fc0*/  @P0 BRA `(.L_x_36) ;  /* 0x0000000000080947 */ /* 0x004fea0003800000 */
[----:B------:R-:W2:Y:S02]  /*3fd0*/  SYNCS.PHASECHK.TRANS64.TRYWAIT P0, [UR4+0x38480], R2 ;  /* 0x03848002ff0075a7 */ /* 0x000ea40008000144 */
[----:B--2---:R-:W-:Y:S05]  /*3fe0*/  @!P0 BRA `(.L_x_37) ;  /* 0x000000a4006c8947 */ /* 0x004fea0003800000 */
.L_x_36:
[----:B------:R-:W-:Y:S01]  /*3ff0*/  UIADD3 UR4, UR47, 0x10000, URZ ;  /* 0x000100002f047890 */ /* 0x000fe2000fffe03f */
[----:B------:R-:W-:Y:S01]  /*4000*/  WARPGROUP.ARRIVE ;  /* 0x00000000000079c5 */ /* 0x000fe20000000000 */
[----:B------:R-:W-:Y:S02]  /*4010*/  ULOP3.LUT UR8, UR9, 0x10000, URZ, 0xfc, !UPT ;  /* 0x0001000009087892 */ /* 0x000fe4000f8efc3f */
[----:B------:R-:W-:Y:S02]  /*4020*/  USHF.R.U32.HI UR4, URZ, 0x4, UR4 ;  /* 0x000000043f047899 */ /* 0x000fe40008011604 */
[----:B------:R-:W-:Y:S02]  /*4030*/  ULEA UR8, UR37, UR8, 0xa ;  /* 0x0000000825087291 */ /* 0x000fe4000f8e503f */
[----:B------:R-:W-:Y:S01]  /*4040*/  ULOP3.LUT UR4, UR4, 0x3fff, URZ, 0xc0, !UPT ;  /* 0x00003fff04047892 */ /* 0x000fe2000f8ec03f */
[----:B------:R-:W-:Y:S01]  /*4050*/  UMOV UR5, 0x40000040 ;  /* 0x4000004000057882 */ /* 0x000fe20000000000 */
[----:B------:R-:W-:-:S02]  /*4060*/  UMOV UR7, 0x40000040 ;  /* 0x4000004000077882 */ /* 0x000fc40000000000 */
[----:B------:R-:W-:-:S04]  /*4070*/  ULOP3.LUT UR4, UR4, 0x10000, URZ, 0xfc, !UPT ;  /* 0x0001000004047892 */ /* 0x000fc8000f8efc3f */
[----:B------:R-:W-:-:S03]  /*4080*/  ULEA UR10, UR37, UR4, 0xb ;  /* 0x00000004250a7291 */ /* 0x000fc6000f8e583f */
[----:B------:R-:W-:-:S04]  /*4090*/  UMOV UR4, UR8 ;  /* 0x0000000800047c82 */ /* 0x000fc80008000000 */
[----:B------:R-:W-:Y:S02]  /*40a0*/  UMOV UR6, UR10 ;  /* 0x0000000a00067c82 */ /* 0x000fe40008000000 */
[----:B------:R-:W-:Y:S01]  /*40b0*/  QGMMA.64x256x32.F32.E4M3.E4M3 R24, gdesc[UR4], RZ, !UPT, gsb0 ;  /* 0x03e00000041879f3 */ /* 0x000fe2000c0008ff */
[----:B------:R-:W-:Y:S02]  /*40c0*/  UIADD3 UR4, UR8, 0x2, URZ ;  /* 0x0000000208047890 */ /* 0x000fe4000fffe03f */
[----:B------:R-:W-:Y:S01]  /*40d0*/  UIADD3 UR6, UR10, 0x2, URZ ;  /* 0x000000020a067890 */ /* 0x000fe2000fffe03f */
[----:B------:R-:W-:Y:S01]  /*40e0*/  UMOV UR5, 0x40000040 ;  /* 0x4000004000057882 */ /* 0x000fe20000000000 */
[----:B------:R-:W-:Y:S01]  /*40f0*/  UMOV UR7, 0x40000040 ;  /* 0x4000004000077882 */ /* 0x000fe20000000000 */
[----:B------:R-:W-:Y:S02]  /*4100*/  WARPGROUP.DEPBAR.LE gsb0, 0x0 ;  /* 0x00008000000079c5 */ /* 0x000fe40000010000 */
[----:B------:R-:W-:-:S15]  /*4110*/  WARPGROUP.ARRIVE ;  /* 0x00000000000079c5 */ /* 0x000fde0000000000 */
[----:B------:R-:W-:-:S05]  /*4120*/  NOP ;  /* 0x0000000000007918 */ /* 0x000fca0000000000 */
[----:B------:R-:W-:Y:S01]  /*4130*/  QGMMA.64x256x32.F32.E4M3.E4M3 R24, gdesc[UR4], R24, gsb0 ;  /* 0x03e00000041879f3 */ /* 0x000fe20008000818 */
        /* <DEDUP_REMOVED lines=12> */
[----:B------:R-:W-:Y:S01]  /*4200*/  UIADD3 UR10, UR37, 0x1, URZ ;  /* 0x00000001250a7890 */ /* 0x000fe2000fffe03f */
[----:B------:R-:W-:-:S03]  /*4210*/  UMOV UR8, 0x1 ;  /* 0x0000000100087882 */ /* 0x000fc60000000000 */
[----:B------:R-:W-:-:S04]  /*4220*/  UISETP.NE.AND UP0, UPT, UR10, 0x4, UPT ;  /* 0x000000040a00788c */ /* 0x000fc8000bf05270 */
[----:B------:R-:W-:Y:S01]  /*4230*/  USEL UR10, UR10, URZ, UP0 ;  /* 0x0000003f0a0a7287 */ /* 0x000fe20008000000 */
[----:B------:R-:W-:Y:S02]  /*4240*/  WARPGROUP.DEPBAR.LE gsb0, 0x0 ;  /* 0x00008000000079c5 */ /* 0x000fe40000010000 */
[----:B------:R-:W-:-:S11]  /*4250*/  WARPGROUP.ARRIVE ;  /* 0x00000000000079c5 */ /* 0x000fd60000000000 */
[----:B------:R-:W-:Y:S01]  /*4260*/  QGMMA.64x256x32.F32.E4M3.E4M3 R24, gdesc[UR4], R24, gsb0 ;  /* 0x03e00000041879f3 */ /* 0x000fe20008000818 */
[----:B------:R-:W-:-:S04]  /*4270*/  USEL UR4, URZ, 0x1, UP0 ;  /* 0x000000013f047887 */ /* 0x000fc80008000000 */
[----:B------:R-:W-:-:S06]  /*4280*/  ULOP3.LUT UR4, UR38, UR4, URZ, 0x3c, !UPT ;  /* 0x0000000426047292 */ /* 0x000fcc000f8e3c3f */
[----:B------:R-:W-:Y:S01]  /*4290*/  IMAD.U32 R4, RZ, RZ, UR4 ;  /* 0x00000004ff047e24 */ /* 0x000fe2000f8e00ff */
[----:B------:R-:W-:-:S06]  /*42a0*/  WARPGROUP.DEPBAR.LE gsb0, 0x0 ;  /* 0x00008000000079c5 */ /* 0x000fcc0000010000 */
.L_x_33:
[----:B-12---:R-:W-:-:S05]  /*42b0*/  VIADD R2, R155, 0x7f ;  /* 0x0000007f9b027836 */ /* 0x006fca0000000000 */
[----:B------:R-:W-:-:S04]  /*42c0*/  SHF.R.S32.HI R3, RZ, 0x1f, R2 ;  /* 0x0000001fff037819 */ /* 0x000fc80000011402 */
[----:B------:R-:W-:-:S04]  /*42d0*/  LEA.HI R3, R3, R2, RZ, 0x7 ;  /* 0x0000000203037211 */ /* 0x000fc800078f38ff */
[----:B------:R-:W-:-:S04]  /*42e0*/  SHF.R.S32.HI R3, RZ, 0x7, R3 ;  /* 0x00000007ff037819 */ /* 0x000fc80000011403 */
[----:B------:R-:W-:-:S05]  /*42f0*/  VIMNMX R2, R3, 0x1, PT ;  /* 0x0000000103027848 */ /* 0x000fca0003fe0100 */
[----:B------:R-:W-:-:S05]  /*4300*/  IMAD.IADD R6, R3, 0x1, -R2 ;  /* 0x0000000103067824 */ /* 0x000fca00078e0a02 */
[----:B------:R-:W-:-:S13]  /*4310*/  ISETP.GE.AND P0, PT, R6, 0x1, PT ;  /* 0x000000010600780c */ /* 0x000fda0003f06270 */
[----:B------:R-:W-:Y:S05]  /*4320*/  @!P0 BRA `(.L_x_38) ;  /* 0x00000004002c8947 */ /* 0x000fea0003800000 */
[----:B------:R-:W-:Y:S02]  /*4330*/  IMAD.MOV.U32 R2, RZ, RZ, R6 ;  /* 0x000000ffff027224 */ /* 0x000fe400078e0006 */
[----:B------:R-:W-:-:S07]  /*4340*/  IMAD.U32 R3, RZ, RZ, UR37 ;  /* 0x00000025ff037e24 */ /* 0x000fce000f8e00ff */
.L_x_45:
[----:B------:R-:W-:-:S06]  /*4350*/  UISETP.NE.AND UP0, UPT, UR51, 0x3, UPT ;  /* 0x000000033300788c */ /* 0x000fcc000bf05270 */
[----:B------:R-:W-:-:S13]  /*4360*/  PLOP3.LUT P1, PT, PT, PT, UP0, 0x80, 0x0 ;  /* 0x000000000000781c */ /* 0x000fda0003f2f008 */
[----:B------:R-:W-:Y:S05]  /*4370*/  @!P1 BRA `(.L_x_39) ;  /* 0x0000000000049947 */ /* 0x000fea0003800000 */
[----:B------:R-:W-:Y:S01]  /*4380*/  BPT.TRAP 0x1 ;  /* 0x000000040000795c */ /* 0x000fe20000300000 */
.L_x_39:
[----:B------:R-:W-:Y:S01]  /*4390*/  ULEA UR4, UR10, UR47, 0x3 ;  /* 0x0000002f0a047291 */ /* 0x000fe2000f8e183f */
[----:B------:R-:W-:-:S08]  /*43a0*/  SHF.L.U32 R5, R4, 0x1f, RZ ;  /* 0x0000001f04057819 */ /* 0x000fd000000006ff */
[----:B------:R1:W2:Y:S01]  /*43b0*/  SYNCS.PHASECHK.TRANS64.TRYWAIT P0, [UR4+0x38480], R5 ;  /* 0x03848005ff0075a7 */ /* 0x0002a20008000144 */
[----:B------:R-:W-:Y:S05]  /*43c0*/  @!P1 BRA `(.L_x_40) ;  /* 0x0000000000049947 */ /* 0x000fea0003800000 */
[----:B------:R-:W-:Y:S01]  /*43d0*/  BPT.TRAP 0x1 ;  /* 0x000000040000795c */ /* 0x000fe20000300000 */
.L_x_40:
[----:B--2---:R-:W-:Y:S05]  /*43e0*/  @P0 BRA `(.L_x_41) ;  /* 0x0000000000080947 */ /* 0x004fea0003800000 */
[----:B------:R-:W2:Y:S02]  /*43f0*/  SYNCS.PHASECHK.TRANS64.TRYWAIT P0, [UR4+0x38480], R5 ;  /* 0x03848005ff0075a7 */ /* 0x000ea40008000144 */
[----:B--2---:R-:W-:Y:S05]  /*4400*/  @!P0 BRA `(.L_x_42) ;  /* 0x000000a0007c8947 */ /* 0x004fea0003800000 */
.L_x_41:
[----:B------:R-:W-:Y:S01]  /*4410*/  UIADD3 UR4, UR47, 0x10000, URZ ;  /* 0x000100002f047890 */ /* 0x000fe2000fffe03f */
[----:B------:R-:W-:Y:S01]  /*4420*/  WARPGROUP.ARRIVE ;  /* 0x00000000000079c5 */ /* 0x000fe20000000000 */
[----:B------:R-:W-:Y:S02]  /*4430*/  ULOP3.LUT UR11, UR9, 0x10000, URZ, 0xfc, !UPT ;  /* 0x00010000090b7892 */ /* 0x000fe4000f8efc3f */
[----:B------:R-:W-:Y:S02]  /*4440*/  USHF.R.U32.HI UR4, URZ, 0x4, UR4 ;  /* 0x000000043f047899 */ /* 0x000fe40008011604 */
[----:B------:R-:W-:Y:S02]  /*4450*/  UISETP.NE.U32.AND UP0, UPT, UR8, URZ, UPT ;  /* 0x0000003f0800728c */ /* 0x000fe4000bf05070 */
[----:B------:R-:W-:Y:S02]  /*4460*/  ULOP3.LUT UR4, UR4, 0x3fff, URZ, 0xc0, !UPT ;  /* 0x00003fff04047892 */ /* 0x000fe4000f8ec03f */
[----:B------:R-:W-:-:S02]  /*4470*/  ULEA UR11, UR10, UR11, 0xa ;  /* 0x0000000b0a0b7291 */ /* 0x000fc4000f8e503f */
[----:B------:R-:W-:Y:S01]  /*4480*/  ULOP3.LUT UR4, UR4, 0x10000, URZ, 0xfc, !UPT ;  /* 0x0001000004047892 */ /* 0x000fe2000f8efc3f */
[----:B------:R-:W-:Y:S01]  /*4490*/  UMOV UR5, 0x40000040 ;  /* 0x4000004000057882 */ /* 0x000fe20000000000 */
[----:B------:R-:W-:Y:S02]  /*44a0*/  UMOV UR7, 0x40000040 ;  /* 0x4000004000077882 */ /* 0x000fe40000000000 */
[----:B------:R-:W-:-:S03]  /*44b0*/  ULEA UR12, UR10, UR4, 0xb ;  /* 0x000000040a0c7291 */ /* 0x000fc6000f8e583f */
[----:B------:R-:W-:-:S04]  /*44c0*/  UMOV UR4, UR11 ;  /* 0x0000000b00047c82 */ /* 0x000fc80008000000 */
[----:B------:R-:W-:Y:S02]  /*44d0*/  UMOV UR6, UR12 ;  /* 0x0000000c00067c82 */ /* 0x000fe40008000000 */
[----:B------:R-:W-:Y:S01]  /*44e0*/  QGMMA.64x256x32.F32.E4M3.E4M3 R24, gdesc[UR4], R24, UP0, gsb0 ;  /* 0x03e00000041879f3 */ /* 0x000fe2000b800818 */
[----:B------:R-:W-:Y:S02]  /*44f0*/  UIADD3 UR4, UR11, 0x2, URZ ;  /* 0x000000020b047890 */ /* 0x000fe4000fffe03f */
[----:B------:R-:W-:Y:S01]  /*4500*/  UIADD3 UR6, UR12, 0x2, URZ ;  /* 0x000000020c067890 */ /* 0x000fe2000fffe03f */
[----:B------:R-:W-:Y:S01]  /*4510*/  UMOV UR5, 0x40000040 ;  /* 0x4000004000057882 */ /* 0x000fe20000000000 */
[----:B------:R-:W-:Y:S01]  /*4520*/  UMOV UR7, 0x40000040 ;  /* 0x4000004000077882 */ /* 0x000fe20000000000 */
[----:B------:R-:W-:Y:S02]  /*4530*/  WARPGROUP.DEPBAR.LE gsb0, 0x0 ;  /* 0x00008000000079c5 */ /* 0x000fe40000010000 */
[----:B------:R-:W-:-:S15]  /*4540*/  WARPGROUP.ARRIVE ;  /* 0x00000000000079c5 */ /* 0x000fde0000000000 */
[----:B------:R-:W-:-:S05]  /*4550*/  NOP ;  /* 0x0000000000007918 */ /* 0x000fca0000000000 */
        /* <DEDUP_REMOVED lines=16> */
[----:B------:R-:W-:Y:S03]  /*4660*/  QGMMA.64x256x32.F32.E4M3.E4M3 R24, gdesc[UR4], R24, UP0, gsb0 ;  /* 0x03e00000041879f3 */ /* 0x000fe6000b800818 */
[----:B------:R-:W-:Y:S02]  /*4670*/  WARPGROUP.DEPBAR.LE gsb0, 0x0 ;  /* 0x00008000000079c5 */ /* 0x000fe40000010000 */
[----:B------:R-:W-:Y:S05]  /*4680*/  @!P1 BRA `(.L_x_43) ;  /* 0x0000000000049947 */ /* 0x000fea0003800000 */
[----:B------:R-:W-:Y:S01]  /*4690*/  BPT.TRAP 0x1 ;  /* 0x000000040000795c */ /* 0x000fe20000300000 */
.L_x_43:
[----:B------:R-:W-:Y:S01]  /*46a0*/  ISETP.NE.AND P0, PT, R23, RZ, PT ;  /* 0x000000ff1700720c */ /* 0x000fe20003f05270 */
[----:B------:R-:W-:-:S12]  /*46b0*/  UISETP.GT.U32.AND UP0, UPT, UR53, 0x1, UPT ;  /* 0x000000013500788c */ /* 0x000fd8000bf04070 */
[----:B-12---:R-:W-:-:S05]  /*46c0*/  @P0 LEA R5, R3, UR47, 0x3 ;  /* 0x0000002f03050c11 */ /* 0x006fca000f8e18ff */
[----:B------:R-:W-:-:S05]  /*46d0*/  @P0 VIADD R5, R5, 0x384a0 ;  /* 0x000384a005050836 */ /* 0x000fca0000000000 */
[----:B------:R-:W-:-:S04]  /*46e0*/  @P0 PRMT R5, R22, 0x654, R5 ;  /* 0x0000065416050816 */ /* 0x000fc80000000005 */
[----:B------:R1:W-:Y:S01]  /*46f0*/  @P0 SYNCS.ARRIVE.TRANS64.RED.A1T0 RZ, [R5+URZ], RZ ;  /* 0x000000ff05ff09a7 */ /* 0x0003e2000810043f */
[----:B------:R-:W-:-:S13]  /*4700*/  PLOP3.LUT P0, PT, PT, PT, UP0, 0x80, 0x0 ;  /* 0x000000000000781c */ /* 0x000fda0003f0f008 */
[----:B-1----:R-:W-:Y:S05]  /*4710*/  @P0 BRA `(.L_x_44) ;  /* 0x0000000000040947 */ /* 0x002fea0003800000 */
[----:B------:R-:W-:Y:S01]  /*4720*/  BPT.TRAP 0x1 ;  /* 0x000000040000795c */ /* 0x000fe20000300000 */
.L_x_44:
[----:B------:R-:W-:Y:S01]  /*4730*/  UIADD3 UR10, UR10, 0x1, URZ ;  /* 0x000000010a0a7890 */ /* 0x000fe2000fffe03f */
[C---:B------:R-:W-:Y:S01]  /*4740*/  ISETP.GT.AND P1, PT, R2.reuse, 0x1, PT ;  /* 0x000000010200780c */ /* 0x040fe20003f24270 */
[----:B------:R-:W-:Y:S02]  /*4750*/  VIADD R3, R3, 0x1 ;  /* 0x0000000103037836 */ /* 0x000fe40000000000 */
[----:B------:R-:W-:Y:S01]  /*4760*/  UISETP.NE.AND UP0, UPT, UR10, 0x4, UPT ;  /* 0x000000040a00788c */ /* 0x000fe2000bf05270 */
[----:B------:R-:W-:Y:S02]  /*4770*/  VIADD R2, R2, 0xffffffff ;  /* 0xffffffff02027836 */ /* 0x000fe40000000000 */
[C---:B------:R-:W-:Y:S01]  /*4780*/  ISETP.NE.AND P0, PT, R3.reuse, 0x4, PT ;  /* 0x000000040300780c */ /* 0x040fe20003f05270 */
[----:B------:R-:W-:Y:S02]  /*4790*/  USEL UR4, URZ, 0x1, UP0 ;  /* 0x000000013f047887 */ /* 0x000fe40008000000 */
[----:B------:R-:W-:Y:S01]  /*47a0*/  USEL UR10, UR10, URZ, UP0 ;  /* 0x0000003f0a0a7287 */ /* 0x000fe20008000000 */
[----:B------:R-:W-:-:S03]  /*47b0*/  SEL R3, R3, RZ, P0 ;  /* 0x000000ff03037207 */ /* 0x000fc60000000000 */
[----:B------:R-:W-:Y:S01]  /*47c0*/  LOP3.LUT R4, R4, UR4, RZ, 0x3c, !PT ;  /* 0x0000000404047c12 */ /* 0x000fe2000f8e3cff */
[----:B------:R-:W-:Y:S07]  /*47d0*/  @P1 BRA `(.L_x_45) ;  /* 0xfffffff800dc1947 */ /* 0x000fee000383ffff */
.L_x_38:
[----:B------:R-:W-:-:S13]  /*47e0*/  ISETP.GE.AND P0, PT, R155, 0x1, PT ;  /* 0x000000019b00780c */ /* 0x000fda0003f06270 */
[----:B------:R-:W-:Y:S05]  /*47f0*/  @!P0 BRA `(.L_x_46) ;  /* 0x0000000000408947 */ /* 0x000fea0003800000 */
[----:B------:R-:W-:-:S06]  /*4800*/  UISETP.NE.AND UP0, UPT, UR51, 0x3, UPT ;  /* 0x000000033300788c */ /* 0x000fcc000bf05270 */
[----:B------:R-:W-:-:S13]  /*4810*/  PLOP3.LUT P0, PT, PT, PT, UP0, 0x80, 0x0 ;  /* 0x000000000000781c */ /* 0x000fda0003f0f008 */
[----:B------:R-:W-:Y:S05]  /*4820*/  @!P0 BRA `(.L_x_47) ;  /* 0x0000000000048947 */ /* 0x000fea0003800000 */
[----:B------:R-:W-:Y:S01]  /*4830*/  BPT.TRAP 0x1 ;  /* 0x000000040000795c */ /* 0x000fe20000300000 */
.L_x_47:
[----:B------:R-:W-:Y:S01]  /*4840*/  ISETP.NE.AND P0, PT, R23, RZ, PT ;  /* 0x000000ff1700720c */ /* 0x000fe20003f05270 */
[----:B------:R-:W-:Y:S01]  /*4850*/  UISETP.GT.U32.AND UP0, UPT, UR53, 0x1, UPT ;  /* 0x000000013500788c */ /* 0x000fe2000bf04070 */
[----:B------:R-:W-:-:S11]  /*4860*/  MOV R3, UR47 ;  /* 0x0000002f00037c02 */ /* 0x000fd60008000f00 */
[----:B------:R-:W-:-:S04]  /*4870*/  @P0 VIADD R2, R6, UR37 ;  /* 0x0000002506020c36 */ /* 0x000fc80008000000 */
[----:B------:R-:W-:-:S05]  /*4880*/  @P0 IMAD.SHL.U32 R2, R2, 0x8, RZ ;  /* 0x0000000802020824 */ /* 0x000fca00078e00ff */
[----:B------:R-:W-:-:S04]  /*4890*/  @P0 LOP3.LUT R2, R2, 0x18, RZ, 0xc0, !PT ;  /* 0x0000001802020812 */ /* 0x000fc800078ec0ff */
[----:B------:R-:W-:-:S04]  /*48a0*/  @P0 IADD3 R3, R3, 0x384a0, R2 ;  /* 0x000384a003030810 */ /* 0x000fc80007ffe002 */
[----:B------:R-:W-:-:S04]  /*48b0*/  @P0 PRMT R3, R22, 0x654, R3 ;  /* 0x0000065416030816 */ /* 0x000fc80000000003 */
[----:B------:R1:W-:Y:S01]  /*48c0*/  @P0 SYNCS.ARRIVE.TRANS64.RED.A1T0 RZ, [R3+URZ], RZ ;  /* 0x000000ff03ff09a7 */ /* 0x0003e2000810043f */
[----:B------:R-:W-:-:S13]  /*48d0*/  PLOP3.LUT P0, PT, PT, PT, UP0, 0x80, 0x0 ;  /* 0x000000000000781c */ /* 0x000fda0003f0f008 */
[----:B-1----:R-:W-:Y:S05]  /*48e0*/  @P0 BRA `(.L_x_46) ;  /* 0x0000000000040947 */ /* 0x002fea0003800000 */
[----:B------:R-:W-:Y:S01]  /*48f0*/  BPT.TRAP 0x1 ;  /* 0x000000040000795c */ /* 0x000fe20000300000 */
.L_x_46:
[----:B------:R-:W-:Y:S01]  /*4900*/  R2UR UR45, R16 ;  /* 0x00000000102d72ca */ /* 0x000fe200000e0000 */
[----:B------:R-:W-:Y:S01]  /*4910*/  UIADD3 UR4, UR47, 0x30000, URZ ;  /* 0x000300002f047890 */ /* 0x000fe2000fffe03f */
[----:B------:R-:W-:Y:S02]  /*4920*/  R2UR UR46, R17 ;  /* 0x00000000112e72ca */ /* 0x000fe400000e0000 */
[----:B------:R-:W-:Y:S01]  /*4930*/  LOP3.LUT P0, RZ, R0, 0xff, RZ, 0xc0, !PT ;  /* 0x000000ff00ff7812 */ /* 0x000fe2000780c0ff */
[----:B------:R-:W-:-:S06]  /*4940*/  ULOP3.LUT UP0, URZ, UR4, 0x3ff, URZ, 0xc0, !UPT ;  /* 0x000003ff043f7892 */ /* 0x000fcc000f80c03f */
[----:B------:R-:W-:Y:S02]  /*4950*/  PLOP3.LUT P1, PT, PT, PT, UP0, 0x80, 0x0 ;  /* 0x000000000000781c */ /* 0x000fe40003f2f008 */
[----:B------:R-:W-:Y:S02]  /*4960*/  USHF.L.U32 UR45, UR45, 0x7, URZ ;  /* 0x000000072d2d7899 */ /* 0x000fe4000800063f */
[----:B------:R-:W-:Y:S02]  /*4970*/  USHF.L.U32 UR46, UR46, 0x8, URZ ;  /* 0x000000082e2e7899 */ /* 0x000fe4000800063f */
[----:B------:R-:W-:Y:S10]  /*4980*/  @!P0 BRA `(.L_x_48) ;  /* 0x00000000000c8947 */ /* 0x000ff40003800000 */
[----:B------:R-:W-:-:S04]  /*4990*/  DEPBAR {5,4,3,2,1,0} ;  /* 0x0000003f0000791a */ /* 0x000fc80000000000 */
[----:B------:R1:W-:Y:S02]  /*49a0*/  UTMACCTL.IV [UR60] ;  /* 0x000000003c0079b9 */ /* 0x0003e40008000000 */
[----:B-1----:R-:W-:Y:S01]  /*49b0*/  NOP ;  /* 0x0000000000007918 */ /* 0x002fe20000000000 */
.L_x_48:
[----:B------:R-:W-:Y:S05]  /*49c0*/  @!P1 BRA `(.L_x_49) ;  /* 0x00000000007c9947 */ /* 0x000fea0003800000 */
[----:B------:R-:W-:Y:S01]  /*49d0*/  MOV R2, 0x0 ;  /* 0x0000000000027802 */ /* 0x000fe20000000f00 */
[----:B------:R-:W-:Y:S01]  /*49e0*/  ULDC.64 UR4, c[0x4][0x68] ;  /* 0x01001a0000047ab9 */ /* 0x000fe20000000a00 */
[----:B------:R-:W-:Y:S01]  /*49f0*/  ULDC.64 UR6, c[0x4][0x8] ;  /* 0x0100020000067ab9 */ /* 0x000fe20000000a00 */
[----:B------:R-:W-:Y:S01]  /*4a00*/  IMAD.U32 R4, RZ, RZ, UR4 ;  /* 0x00000004ff047e24 */ /* 0x000fe2000f8e00ff */
[----:B------:R1:W2:Y:S01]  /*4a10*/  LDC.64 R14, c[0x4][R2] ;  /* 0x01000000020e7b82 */ /* 0x0002a20000000a00 */
[----:B------:R-:W-:Y:S01]  /*4a20*/  IMAD.U32 R5, RZ, RZ, UR5 ;  /* 0x00000005ff057e24 */ /* 0x000fe2000f8e00ff */
[----:B------:R-:W-:Y:S01]  /*4a30*/  ULDC.64 UR4, c[0x4][0x70] ;  /* 0x01001c0000047ab9 */ /* 0x000fe20000000a00 */
[----:B------:R-:W-:Y:S02]  /*4a40*/  IMAD.U32 R10, RZ, RZ, UR6 ;  /* 0x00000006ff0a7e24 */ /* 0x000fe4000f8e00ff */
[----:B------:R-:W-:Y:S02]  /*4a50*/  IMAD.U32 R6, RZ, RZ, UR4 ;  /* 0x00000004ff067e24 */ /* 0x000fe4000f8e00ff */
[----:B------:R-:W-:-:S02]  /*4a60*/  IMAD.U32 R7, RZ, RZ, UR5 ;  /* 0x00000005ff077e24 */ /* 0x000fc4000f8e00ff */
[----:B------:R-:W-:Y:S02]  /*4a70*/  IMAD.U32 R11, RZ, RZ, UR7 ;  /* 0x00000007ff0b7e24 */ /* 0x000fe4000f8e00ff */
[----:B------:R-:W-:Y:S02]  /*4a80*/  IMAD.MOV.U32 R8, RZ, RZ, 0x70 ;  /* 0x00000070ff087424 */ /* 0x000fe400078e00ff */
[----:B------:R-:W-:Y:S02]  /*4a90*/  IMAD.MOV.U32 R12, RZ, RZ, 0x1 ;  /* 0x00000001ff0c7424 */ /* 0x000fe400078e00ff */
[----:B-1----:R-:W-:-:S07]  /*4aa0*/  IMAD.MOV.U32 R13, RZ, RZ, RZ ;  /* 0x000000ffff0d7224 */ /* 0x002fce00078e00ff */
[----:B------:R-:W-:-:S07]  /*4ab0*/  LEPC R20, `(.L_x_50) ;  /* 0x000000001014794e */ /* 0x000fce0000000000 */
[----:B--2---:R-:W-:Y:S05]  /*4ac0*/  CALL.ABS.NOINC R14 ;  /* 0x000000000e007343 */ /* 0x004fea0003c00000 */
.L_x_50:
[----:B------:R-:W1:Y:S01]  /*4ad0*/  LDC.64 R2, c[0x4][R2] ;  /* 0x0100000002027b82 */ /* 0x000e620000000a00 */
[----:B------:R-:W-:Y:S01]  /*4ae0*/  ULDC.64 UR4, c[0x4][0x68] ;  /* 0x01001a0000047ab9 */ /* 0x000fe20000000a00 */
[----:B------:R-:W-:Y:S01]  /*4af0*/  ULDC.64 UR6, c[0x4][0x8] ;  /* 0x0100020000067ab9 */ /* 0x000fe20000000a00 */
[----:B------:R-:W-:Y:S02]  /*4b00*/  IMAD.U32 R4, RZ, RZ, UR4 ;  /* 0x00000004ff047e24 */ /* 0x000fe4000f8e00ff */
[----:B------:R-:W-:Y:S01]  /*4b10*/  IMAD.U32 R5, RZ, RZ, UR5 ;  /* 0x00000005ff057e24 */ /* 0x000fe2000f8e00ff */
[----:B------:R-:W-:Y:S01]  /*4b20*/  ULDC.64 UR4, c[0x4][0x70] ;  /* 0x01001c0000047ab9 */ /* 0x000fe20000000a00 */
[----:B------:R-:W-:Y:S01]  /*4b30*/  IMAD.U32 R10, RZ, RZ, UR6 ;  /* 0x00000006ff0a7e24 */ /* 0x000fe2000f8e00ff */
[----:B------:R-:W-:Y:S01]  /*4b40*/  MOV R7, UR5 ;  /* 0x0000000500077c02 */ /* 0x000fe20008000f00 */
[----:B------:R-:W-:Y:S02]  /*4b50*/  IMAD.U32 R6, RZ, RZ, UR4 ;  /* 0x00000004ff067e24 */ /* 0x000fe4000f8e00ff */
[----:B------:R-:W-:-:S02]  /*4b60*/  IMAD.U32 R11, RZ, RZ, UR7 ;  /* 0x00000007ff0b7e24 */ /* 0x000fc4000f8e00ff */
[----:B------:R-:W-:Y:S02]  /*4b70*/  IMAD.MOV.U32 R8, RZ, RZ, 0x70 ;  /* 0x00000070ff087424 */ /* 0x000fe400078e00ff */
[----:B------:R-:W-:Y:S02]  /*4b80*/  IMAD.MOV.U32 R12, RZ, RZ, 0x1 ;  /* 0x00000001ff0c7424 */ /* 0x000fe400078e00ff */
[----:B------:R-:W-:-:S07]  /*4b90*/  IMAD.MOV.U32 R13, RZ, RZ, RZ ;  /* 0x000000ffff0d7224 */ /* 0x000fce00078e00ff */
[----:B------:R-:W-:-:S07]  /*4ba0*/  LEPC R20, `(.L_x_49) ;  /* 0x000000001014794e */ /* 0x000fce0000000000 */
[----:B-1----:R-:W-:Y:S05]  /*4bb0*/  CALL.ABS.NOINC R2 ;  /* 0x0000000002007343 */ /* 0x002fea0003c00000 */
.L_x_49:
[----:B------:R-:W-:Y:S02]  /*4bc0*/  ULDC.64 UR4, c[0x0][0x590] ;  /* 0x0001640000047ab9 */ /* 0x000fe40000000a00 */
[----:B------:R-:W-:-:S04]  /*4bd0*/  ISETP.NE.U32.AND P0, PT, RZ, UR4, PT ;  /* 0x00000004ff007c0c */ /* 0x000fc8000bf05070 */
[----:B------:R-:W-:-:S13]  /*4be0*/  ISETP.NE.AND.EX P0, PT, RZ, UR5, PT, P0 ;  /* 0x00000005ff007c0c */ /* 0x000fda000bf05300 */
[----:B------:R-:W-:Y:S05]  /*4bf0*/  @!P0 BRA `(.L_x_51) ;  /* 0x0000000000148947 */ /* 0x000fea0003800000 */
[----:B------:R-:W-:-:S04]  /*4c00*/  LEA R2, P0, R18, UR4, 0x3 ;  /* 0x0000000412027c11 */ /* 0x000fc8000f8018ff */
[----:B------:R-:W-:-:S06]  /*4c10*/  LEA.HI.X R3, R18, UR5, R19, 0x3, P0 ;  /* 0x0000000512037c11 */ /* 0x000fcc00080f1c13 */
[----:B------:R-:W2:Y:S04]  /*4c20*/  LDG.E.64 R2, desc[UR58][R2.64] ;  /* 0x0000003a02027981 */ /* 0x000ea8000c1e1b00 */
[----:B--2---:R2:W5:Y:S01]  /*4c30*/  LD.E R0, desc[UR58][R2.64] ;  /* 0x0000003a02007980 */ /* 0x004562000c101900 */
[----:B------:R-:W-:Y:S05]  /*4c40*/  BRA `(.L_x_52) ;  /* 0x0000000000307947 */ /* 0x000fea0003800000 */
.L_x_51:
[----:B------:R-:W-:Y:S02]  /*4c50*/  ULDC.64 UR4, c[0x0][0x588] ;  /* 0x0001620000047ab9 */ /* 0x000fe40000000a00 */
[----:B------:R-:W-:-:S04]  /*4c60*/  ISETP.NE.U32.AND P0, PT, RZ, UR4, PT ;  /* 0x00000004ff007c0c */ /* 0x000fc8000bf05070 */
[----:B------:R-:W-:-:S13]  /*4c70*/  ISETP.NE.AND.EX P0, PT, RZ, UR5, PT, P0 ;  /* 0x00000005ff007c0c */ /* 0x000fda000bf05300 */
[----:B------:R-:W-:Y:S05]  /*4c80*/  @!P0 BRA `(.L_x_53) ;  /* 0x0000000000188947 */ /* 0x000fea0003800000 */
[----:B------:R-:W1:Y:S01]  /*4c90*/  LDC.64 R2, c[0x0][0x588] ;  /* 0x00016200ff027b82 */ /* 0x000e620000000a00 */
[----:B------:R-:W-:Y:S02]  /*4ca0*/  ULDC UR4, c[0x0][0x598] ;  /* 0x0001660000047ab9 */ /* 0x000fe40000000800 */
[----:B------:R-:W-:-:S04]  /*4cb0*/  IMAD R5, R18, UR4, RZ ;  /* 0x0000000412057c24 */ /* 0x000fc8000f8e02ff */
[----:B-1----:R-:W-:-:S05]  /*4cc0*/  IMAD.WIDE R2, R5, 0x4, R2 ;  /* 0x0000000405027825 */ /* 0x002fca00078e0202 */
[----:B------:R1:W5:Y:S01]  /*4cd0*/  LDG.E R0, desc[UR58][R2.64] ;  /* 0x0000003a02007981 */ /* 0x000362000c1e1900 */
[----:B------:R-:W-:Y:S05]  /*4ce0*/  BRA `(.L_x_52) ;  /* 0x0000000000087947 */ /* 0x000fea0003800000 */
.L_x_53:
[----:B------:R-:W-:Y:S02]  /*4cf0*/  ULDC UR4, c[0x0][0x580] ;  /* 0x0001600000047ab9 */ /* 0x000fe40000000800 */
[----:B------:R-:W-:-:S07]  /*4d00*/  IMAD.U32 R0, RZ, RZ, UR4 ;  /* 0x00000004ff007e24 */ /* 0x000fce000f8e00ff */
.L_x_52:
[----:B------:R-:W-:Y:S02]  /*4d10*/  ULDC.64 UR4, c[0x0][0x5b8] ;  /* 0x00016e0000047ab9 */ /* 0x000fe40000000a00 */
[----:B------:R-:W-:-:S04]  /*4d20*/  ISETP.NE.U32.AND P0, PT, RZ, UR4, PT ;  /* 0x00000004ff007c0c */ /* 0x000fc8000bf05070 */
[----:B------:R-:W-:-:S13]  /*4d30*/  ISETP.NE.AND.EX P0, PT, RZ, UR5, PT, P0 ;  /* 0x00000005ff007c0c */ /* 0x000fda000bf05300 */
[----:B------:R-:W-:Y:S05]  /*4d40*/  @!P0 BRA `(.L_x_54) ;  /* 0x0000000000148947 */ /* 0x000fea0003800000 */
[----:B------:R-:W-:-:S04]  /*4d50*/  LEA R4, P0, R18, UR4, 0x3 ;  /* 0x0000000412047c11 */ /* 0x000fc8000f8018ff */
[----:B------:R-:W-:-:S05]  /*4d60*/  LEA.HI.X R5, R18, UR5, R19, 0x3, P0 ;  /* 0x0000000512057c11 */ /* 0x000fca00080f1c13 */
[----:B-12---:R-:W2:Y:S04]  /*4d70*/  LDG.E.64 R2, desc[UR58][R4.64] ;  /* 0x0000003a04027981 */ /* 0x006ea8000c1e1b00 */
[----:B--2---:R1:W5:Y:S01]  /*4d80*/  LD.E R2, desc[UR58][R2.64] ;  /* 0x0000003a02027980 */ /* 0x004362000c101900 */
[----:B------:R-:W-:Y:S05]  /*4d90*/  BRA `(.L_x_55) ;  /* 0x0000000000307947 */ /* 0x000fea0003800000 */
.L_x_54:
[----:B------:R-:W-:Y:S02]  /*4da0*/  ULDC.64 UR4, c[0x0][0x5b0] ;  /* 0x00016c0000047ab9 */ /* 0x000fe40000000a00 */
[----:B------:R-:W-:-:S04]  /*4db0*/  ISETP.NE.U32.AND P0, PT, RZ, UR4, PT ;  /* 0x00000004ff007c0c */ /* 0x000fc8000bf05070 */
[----:B------:R-:W-:-:S13]  /*4dc0*/  ISETP.NE.AND.EX P0, PT, RZ, UR5, PT, P0 ;  /* 0x00000005ff007c0c */ /* 0x000fda000bf05300 */
[----:B------:R-:W-:Y:S05]  /*4dd0*/  @!P0 BRA `(.L_x_56) ;  /* 0x0000000000188947 */ /* 0x000fea0003800000 */
[----:B-12---:R-:W1:Y:S01]  /*4de0*/  LDC.64 R2, c[0x0][0x5b0] ;  /* 0x00016c00ff027b82 */ /* 0x006e620000000a00 */
[----:B------:R-:W-:Y:S02]  /*4df0*/  ULDC UR4, c[0x0][0x5c0] ;  /* 0x0001700000047ab9 */ /* 0x000fe40000000800 */
[----:B------:R-:W-:-:S04]  /*4e00*/  IMAD R5, R18, UR4, RZ ;  /* 0x0000000412057c24 */ /* 0x000fc8000f8e02ff */
[----:B-1----:R-:W-:-:S06]  /*4e10*/  IMAD.WIDE R2, R5, 0x4, R2 ;  /* 0x0000000405027825 */ /* 0x002fcc00078e0202 */
[----:B------:R2:W5:Y:S01]  /*4e20*/  LDG.E R2, desc[UR58][R2.64] ;  /* 0x0000003a02027981 */ /* 0x000562000c1e1900 */
[----:B------:R-:W-:Y:S05]  /*4e30*/  BRA `(.L_x_55) ;  /* 0x0000000000087947 */ /* 0x000fea0003800000 */
.L_x_56:
[----:B------:R-:W-:Y:S02]  /*4e40*/  ULDC UR4, c[0x0][0x5a8] ;  /* 0x00016a0000047ab9 */ /* 0x000fe40000000800 */
[----:B-12---:R-:W-:-:S07]  /*4e50*/  IMAD.U32 R2, RZ, RZ, UR4 ;  /* 0x00000004ff027e24 */ /* 0x006fce000f8e00ff */
.L_x_55:
[----:B------:R-:W-:Y:S01]  /*4e60*/  ISETP.GT.U32.AND P0, PT, R154, 0x3e, PT ;  /* 0x0000003e9a00780c */ /* 0x000fe20003f04070 */
[----:B------:R-:W-:Y:S01]  /*4e70*/  BSSY B0, `(.L_x_57) ;  /* 0x0000007000007945 */ /* 0x000fe20003800000 */
[----:B------:R-:W-:-:S11]  /*4e80*/  PRMT R8, RZ, 0x7610, R8 ;  /* 0x00007610ff087816 */ /* 0x000fd60000000008 */
[----:B------:R-:W-:Y:S05]  /*4e90*/  @P0 BRA `(.L_x_58) ;  /* 0x0000000000100947 */ /* 0x000fea0003800000 */
[----:B------:R-:W-:-:S03]  /*4ea0*/  UMOV UR4, 0xffffffff ;  /* 0xffffffff00047882 */ /* 0x000fc60000000000 */
[----:B------:R-:W-:Y:S05]  /*4eb0*/  BRA.DIV UR4, `(.L_x_59) ;  /* 0x0000009604e87947 */ /* 0x000fea000b800000 */
[----:B------:R-:W-:-:S13]  /*4ec0*/  ELECT P6, URZ, PT ;  /* 0x00000000003f782f */ /* 0x000fda00038c0000 */
.L_x_268:
[----:B------:R-:W-:-:S07]  /*4ed0*/  SEL R8, RZ, 0x1, !P6 ;  /* 0x00000001ff087807 */ /* 0x000fce0007000000 */
.L_x_58:
[----:B------:R-:W-:Y:S05]  /*4ee0*/  BSYNC B0 ;  /* 0x0000000000007941 */ /* 0x000fea0003800000 */
.L_x_57:
[----:B-12---:R-:W-:-:S05]  /*4ef0*/  IMAD.U32 R3, RZ, RZ, UR48 ;  /* 0x00000030ff037e24 */ /* 0x006fca000f8e00ff */
[----:B------:R-:W-:-:S13]  /*4f00*/  ISETP.NE.AND P1, PT, R3, 0x3, PT ;  /* 0x000000030300780c */ /* 0x000fda0003f25270 */
[----:B------:R-:W-:Y:S05]  /*4f10*/  @!P1 BRA `(.L_x_60) ;  /* 0x0000000000049947 */ /* 0x000fea0003800000 */
[----:B------:R-:W-:Y:S01]  /*4f20*/  BPT.TRAP 0x1 ;  /* 0x000000040000795c */ /* 0x000fe20000300000 */
.L_x_60:
[----:B------:R-:W-:Y:S01]  /*4f30*/  SHF.L.U32 R3, RZ, 0x1f, RZ ;  /* 0x0000001fff037819 */ /* 0x000fe200000006ff */
[----:B------:R-:W-:Y:S01]  /*4f40*/  IMAD.MOV.U32 R4, RZ, RZ, RZ ;  /* 0x000000ffff047224 */ /* 0x000fe200078e00ff */
[----:B-----5:R-:W-:Y:S02]  /*4f50*/  FSETP.NEU.AND P0, PT, R0, RZ, PT ;  /* 0x000000ff0000720b */ /* 0x020fe40003f0d000 */
[----:B------:R-:W1:Y:S11]  /*4f60*/  SYNCS.PHASECHK.TRANS64.TRYWAIT P2, [UR47+0x384c0], R3 ;  /* 0x0384c003ff0075a7 */ /* 0x000e76000804016f */
[----:B------:R-:W-:Y:S01]  /*4f70*/  @P0 LEA R12, R153, UR47, 0x1 ;  /* 0x0000002f990c0c11 */ /* 0x000fe2000f8e08ff */
[----:B-1----:R-:W-:Y:S06]  /*4f80*/  @!P2 BRA `(.L_x_61) ;  /* 0x0000009400cca947 */ /* 0x002fec0003800000 */
.L_x_269:
[----:B------:R-:W-:Y:S05]  /*4f90*/  @P0 WARPSYNC.ALL ;  /* 0x0000000000000948 */ /* 0x000fea0003800000 */
[----:B-1----:R-:W1:Y:S01]  /*4fa0*/  @P0 LDSM.16.MT88.4 R4, [R12+0x30000] ;  /* 0x030000000c04083b */ /* 0x002e620000004200 */
[----:B------:R-:W-:Y:S01]  /*4fb0*/  PRMT R8, R8, 0x9910, RZ ;  /* 0x0000991008087816 */ /* 0x000fe200000000ff */
[----:B------:R-:W-:Y:S01]  /*4fc0*/  BSSY B0, `(.L_x_62) ;  /* 0x000000d000007945 */ /* 0x000fe20003800000 */
[-C--:B------:R-:W-:Y:S01]  /*4fd0*/  FMUL R24, R24, R2.reuse ;  /* 0x0000000218187220 */ /* 0x080fe20000400000 */
[-C--:B------:R-:W-:Y:S01]  /*4fe0*/  FMUL R14, R25, R2.reuse ;  /* 0x00000002190e7220 */ /* 0x080fe20000400000 */
[----:B------:R-:W-:Y:S01]  /*4ff0*/  ISETP.NE.AND P2, PT, R8, RZ, PT ;  /* 0x000000ff0800720c */ /* 0x000fe20003f45270 */
[----:B------:R-:W-:Y:S01]  /*5000*/  FMUL R26, R26, R2 ;  /* 0x000000021a1a7220 */ /* 0x000fe20000400000 */
[----:B------:R2:W3:Y:S01]  /*5010*/  @P0 LDSM.16.MT88.4 R8, [R12+0x30800] ;  /* 0x030800000c08083b */ /* 0x0004e20000004200 */
[----:B-1----:R-:W-:-:S02]  /*5020*/  HADD2.F32 R13, -RZ, R4.H0_H0 ;  /* 0x20000004ff0d7230 */ /* 0x002fc40000004100 */
[----:B------:R-:W-:Y:S01]  /*5030*/  HADD2.F32 R15, -RZ, R4.H1_H1 ;  /* 0x30000004ff0f7230 */ /* 0x000fe20000004100 */
[----:B--2---:R-:W-:Y:S07]  /*5040*/  @P0 BRA `(.L_x_63) ;  /* 0x0000000000100947 */ /* 0x004fee0003800000 */
[----:B------:R-:W-:Y:S01]  /*5050*/  IMAD.MOV.U32 R5, RZ, RZ, RZ ;  /* 0x000000ffff057224 */ /* 0x000fe200078e00ff */
[----:B------:R-:W-:Y:S02]  /*5060*/  CS2R R6, SRZ ;  /* 0x0000000000067805 */ /* 0x000fe4000001ff00 */
[----:B---3--:R-:W-:Y:S02]  /*5070*/  CS2R R8, SRZ ;  /* 0x0000000000087805 */ /* 0x008fe4000001ff00 */
[----:B------:R-:W-:-:S07]  /*5080*/  CS2R R10, SRZ ;  /* 0x00000000000a7805 */ /* 0x000fce000001ff00 */
.L_x_63:
[----:B------:R-:W-:Y:S05]  /*5090*/  BSYNC B0 ;  /* 0x0000000000007941 */ /* 0x000fea0003800000 */
.L_x_62:
[--C-:B------:R-:W-:Y:S02]  /*50a0*/  HADD2.F32 R17, -RZ, R5.reuse.H0_H0 ;  /* 0x20000005ff117230 */ /* 0x100fe40000004100 */
[----:B------:R-:W-:Y:S01]  /*50b0*/  FMUL R16, R27, R2 ;  /* 0x000000021b107220 */ /* 0x000fe20000400000 */
[----:B------:R-:W-:Y:S02]  /*50c0*/  HADD2.F32 R19, -RZ, R5.H1_H1 ;  /* 0x30000005ff137230 */ /* 0x000fe40000004100 */
[-C--:B------:R-:W-:Y:S01]  /*50d0*/  FFMA R12, R13, R0.reuse, R24 ;  /* 0x000000000d0c7223 */ /* 0x080fe20000000018 */
[-C--:B------:R-:W-:Y:S01]  /*50e0*/  FFMA R21, R15, R0.reuse, R14 ;  /* 0x000000000f157223 */ /* 0x080fe2000000000e */
[-C--:B------:R-:W-:Y:S01]  /*50f0*/  FFMA R26, R17, R0.reuse, R26 ;  /* 0x00000000111a7223 */ /* 0x080fe2000000001a */
[--C-:B------:R-:W-:Y:S02]  /*5100*/  HADD2.F32 R13, -RZ, R6.reuse.H0_H0 ;  /* 0x20000006ff0d7230 */ /* 0x100fe40000004100 */
[----:B------:R-:W-:Y:S01]  /*5110*/  FFMA R25, R19, R0, R16 ;  /* 0x0000000013197223 */ /* 0x000fe20000000010 */
[----:B------:R-:W-:-:S02]  /*5120*/  HADD2.F32 R15, -RZ, R6.H1_H1 ;  /* 0x30000006ff0f7230 */ /* 0x000fc40000004100 */
[-C--:B------:R-:W-:Y:S01]  /*5130*/  FMUL R28, R28, R2.reuse ;  /* 0x000000021c1c7220 */ /* 0x080fe20000400000 */
[-C--:B------:R-:W-:Y:S01]  /*5140*/  FMUL R16, R29, R2.reuse ;  /* 0x000000021d107220 */ /* 0x080fe20000400000 */
[--C-:B------:R-:W-:Y:S02]  /*5150*/  HADD2.F32 R17, -RZ, R7.reuse.H0_H0 ;  /* 0x20000007ff117230 */ /* 0x100fe40000004100 */
[-C--:B------:R-:W-:Y:S01]  /*5160*/  FMUL R30, R30, R2.reuse ;  /* 0x000000021e1e7220 */ /* 0x080fe20000400000 */
[----:B------:R-:W-:Y:S02]  /*5170*/  HADD2.F32 R19, -RZ, R7.H1_H1 ;  /* 0x30000007ff137230 */ /* 0x000fe40000004100 */
[----:B------:R-:W-:Y:S01]  /*5180*/  FMUL R18, R31, R2 ;  /* 0x000000021f127220 */ /* 0x000fe20000400000 */
[-C--:B------:R-:W-:Y:S01]  /*5190*/  FFMA R14, R13, R0.reuse, R28 ;  /* 0x000000000d0e7223 */ /* 0x080fe2000000001c */
[-C--:B------:R-:W-:Y:S01]  /*51a0*/  FFMA R27, R15, R0.reuse, R16 ;  /* 0x000000000f1b7223 */ /* 0x080fe20000000010 */
[-C--:B------:R-:W-:Y:S01]  /*51b0*/  FFMA R30, R17, R0.reuse, R30 ;  /* 0x00000000111e7223 */ /* 0x080fe2000000001e */
[----:B------:R-:W-:Y:S01]  /*51c0*/  FFMA R29, R19, R0, R18 ;  /* 0x00000000131d7223 */ /* 0x000fe20000000012 */
[----:B---3--:R-:W-:-:S02]  /*51d0*/  HADD2.F32 R13, -RZ, R8.H0_H0 ;  /* 0x20000008ff0d7230 */ /* 0x008fc40000004100 */
[-C--:B------:R-:W-:Y:S01]  /*51e0*/  FMUL R32, R32, R2.reuse ;  /* 0x0000000220207220 */ /* 0x080fe20000400000 */
[----:B------:R-:W-:Y:S02]  /*51f0*/  HADD2.F32 R15, -RZ, R8.H1_H1 ;  /* 0x30000008ff0f7230 */ /* 0x000fe40000004100 */
        /* <DEDUP_REMOVED lines=9> */
[----:B------:R-:W-:-:S02]  /*5290*/  HADD2.F32 R13, -RZ, R10.H0_H0 ;  /* 0x2000000aff0d7230 */ /* 0x000fc40000004100 */
        /* <DEDUP_REMOVED lines=11> */
[----:B------:R-:W-:Y:S01]  /*5350*/  F2FP.F16.F32.PACK_AB R33, R33, R34 ;  /* 0x000000222121723e */ /* 0x000fe200000000ff */
[----:B------:R-:W-:Y:S05]  /*5360*/  WARPSYNC.ALL ;  /* 0x0000000000007948 */ /* 0x000fea0003800000 */
[----:B------:R-:W-:Y:S01]  /*5370*/  F2FP.F16.F32.PACK_AB R12, R21, R12 ;  /* 0x0000000c150c723e */ /* 0x000fe200000000ff */
[----:B------:R-:W-:Y:S01]  /*5380*/  BSSY B0, `(.L_x_64) ;  /* 0x000001a000007945 */ /* 0x000fe20003800000 */
[----:B------:R-:W-:-:S02]  /*5390*/  F2FP.F16.F32.PACK_AB R13, R25, R26 ;  /* 0x0000001a190d723e */ /* 0x000fc400000000ff */
[----:B------:R-:W-:Y:S02]  /*53a0*/  F2FP.F16.F32.PACK_AB R14, R27, R14 ;  /* 0x0000000e1b0e723e */ /* 0x000fe400000000ff */
[----:B------:R-:W-:Y:S02]  /*53b0*/  F2FP.F16.F32.PACK_AB R15, R29, R30 ;  /* 0x0000001e1d0f723e */ /* 0x000fe400000000ff */
[----:B------:R-:W-:Y:S02]  /*53c0*/  F2FP.F16.F32.PACK_AB R34, R35, R36 ;  /* 0x000000242322723e */ /* 0x000fe400000000ff */
[----:B------:R-:W-:Y:S02]  /*53d0*/  LEA R16, R153, UR47, 0x1 ;  /* 0x0000002f99107c11 */ /* 0x000fe4000f8e08ff */
[----:B------:R-:W-:Y:S02]  /*53e0*/  F2FP.F16.F32.PACK_AB R32, R31, R32 ;  /* 0x000000201f20723e */ /* 0x000fe400000000ff */
[----:B------:R-:W-:Y:S01]  /*53f0*/  F2FP.F16.F32.PACK_AB R35, R18, R17 ;  /* 0x000000111223723e */ /* 0x000fe200000000ff */
[----:B------:R1:W-:Y:S04]  /*5400*/  STSM.16.MT88.4 [R16+0x30000], R12 ;  /* 0x0300000c10007844 */ /* 0x0003e80000004200 */
[----:B------:R1:W-:Y:S01]  /*5410*/  STSM.16.MT88.4 [R16+0x30800], R32 ;  /* 0x0308002010007844 */ /* 0x0003e20000004200 */
[----:B------:R-:W-:Y:S01]  /*5420*/  @!PT LDS RZ, [RZ] ;  /* 0x00000000fffff984 */ /* 0x000fe20000000800 */
[----:B------:R-:W-:Y:S01]  /*5430*/  @!PT LDS RZ, [RZ] ;  /* 0x00000000fffff984 */ /* 0x000fe20000000800 */
[----:B------:R-:W-:Y:S01]  /*5440*/  @!PT LDS RZ, [RZ] ;  /* 0x00000000fffff984 */ /* 0x000fe20000000800 */
[----:B------:R-:W-:Y:S01]  /*5450*/  @!PT LDS RZ, [RZ] ;  /* 0x00000000fffff984 */ /* 0x000fe20000000800 */
[----:B------:R2:W-:Y:S06]  /*5460*/  MEMBAR.ALL.CTA ;  /* 0x0000000000007992 */ /* 0x0005ec0000008000 */
[----:B--2---:R-:W2:Y:S02]  /*5470*/  FENCE.VIEW.ASYNC.S ;  /* 0x00000000000073c6 */ /* 0x004ea40000000000 */
[----:B--2---:R-:W-:Y:S06]  /*5480*/  BAR.SYNC.DEFER_BLOCKING 0x1, 0x100 ;  /* 0x0044000000007b1d */ /* 0x004fec0000010000 */
[----:B------:R-:W-:Y:S05]  /*5490*/  @!P2 BRA `(.L_x_65) ;  /* 0x000000000020a947 */ /* 0x000fea0003800000 */
[----:B------:R-:W-:Y:S02]  /*54a0*/  UIADD3 UR44, UR47, 0x30000, URZ ;  /* 0x000300002f2c7890 */ /* 0x000fe4000fffe03f */
[----:B------:R-:W-:Y:S02]  /*54b0*/  UIADD3 UR5, UR45, 0x40, URZ ;  /* 0x000000402d057890 */ /* 0x000fe4000fffe03f */
[----:B------:R-:W-:Y:S01]  /*54c0*/  UIADD3 UR4, UR47, 0x31000, URZ ;  /* 0x000310002f047890 */ /* 0x000fe2000fffe03f */
[----:B------:R-:W-:-:S04]  /*54d0*/  UMOV UR6, UR46 ;  /* 0x0000002e00067c82 */ /* 0x000fc80008000000 */
[----:B------:R2:W-:Y:S04]  /*54e0*/  UTMASTG.2D [UR44], [UR60] ;  /* 0x0000002c3c0073b5 */ /* 0x0005e80008008000 */
[----:B------:R2:W-:Y:S01]  /*54f0*/  UTMASTG.2D [UR4], [UR60] ;  /* 0x000000043c0073b5 */ /* 0x0005e20008008000 */
[----:B------:R0:W-:Y:S01]  /*5500*/  UTMACMDFLUSH ;  /* 0x00000000000079b7 */ /* 0x0001e20000000000 */
[----:B--2---:R-:W-:-:S04]  /*5510*/  DEPBAR.LE SB0, 0x1 ;  /* 0x000080400000791a */ /* 0x004fc80000000000 */
.L_x_65:
[----:B------:R-:W-:Y:S05]  /*5520*/  BSYNC B0 ;  /* 0x0000000000007941 */ /* 0x000fea0003800000 */
.L_x_64:
[----:B------:R-:W-:Y:S01]  /*5530*/  BAR.SYNC.DEFER_BLOCKING 0x1, 0x100 ;  /* 0x0044000000007b1d */ /* 0x000fe20000010000 */
[----:B------:R-:W-:-:S13]  /*5540*/  ISETP.NE.AND P3, PT, RZ, UR36, PT ;  /* 0x00000024ff007c0c */ /* 0x000fda000bf65270 */
[----:B------:R-:W-:Y:S05]  /*5550*/  @!P3 BRA `(.L_x_66) ;  /* 0x000000000024b947 */ /* 0x000fea0003800000 */
[----:B------:R-:W-:Y:S05]  /*5560*/  @!P1 BRA `(.L_x_67) ;  /* 0x0000000000049947 */ /* 0x000fea0003800000 */
[----:B------:R-:W-:Y:S01]  /*5570*/  BPT.TRAP 0x1 ;  /* 0x000000040000795c */ /* 0x000fe20000300000 */
.L_x_67:
[----:B------:R-:W-:Y:S02]  /*5580*/  ULEA UR4, UR56, UR47, 0x3 ;  /* 0x0000002f38047291 */ /* 0x000fe4000f8e183f */
[----:B------:R-:W-:Y:S02]  /*5590*/  UIADD3 UR56, UR56, 0x1, URZ ;  /* 0x0000000138387890 */ /* 0x000fe4000fffe03f */
[----:B------:R-:W-:Y:S02]  /*55a0*/  UIADD3 UR4, UR4, 0x384e0, URZ ;  /* 0x000384e004047890 */ /* 0x000fe4000fffe03f */
[----:B------:R-:W-:Y:S02]  /*55b0*/  UISETP.NE.AND UP0, UPT, UR56, 0x4, UPT ;  /* 0x000000043800788c */ /* 0x000fe4000bf05270 */
[----:B------:R-:W-:Y:S02]  /*55c0*/  UPRMT UR4, UR43, 0x654, UR4 ;  /* 0x000006542b047896 */ /* 0x000fe40008000004 */
[----:B------:R-:W-:-:S07]  /*55d0*/  USEL UR56, UR56, URZ, UP0 ;  /* 0x0000003f38387287 */ /* 0x000fce0008000000 */
[----:B------:R-:W-:Y:S05]  /*55e0*/  SYNCS.ARRIVE.TRANS64.RED.A1T0 RZ, [UR4], RZ ;  /* 0x000000ffffff79a7 */ /* 0x000fea0008100404 */
.L_x_66:
[----:B------:R-:W-:Y:S05]  /*55f0*/  @!P1 BRA `(.L_x_68) ;  /* 0x0000000000049947 */ /* 0x000fea0003800000 */
[----:B------:R-:W-:Y:S01]  /*5600*/  BPT.TRAP 0x1 ;  /* 0x000000040000795c */ /* 0x000fe20000300000 */
.L_x_68:
[----:B------:R-:W2:Y:S02]  /*5610*/  SYNCS.PHASECHK.TRANS64.TRYWAIT P3, [UR47+0x384c8], R3 ;  /* 0x0384c803ff0075a7 */ /* 0x000ea4000806016f */
[----:B--2---:R-:W-:Y:S05]  /*5620*/  @!P3 BRA `(.L_x_69) ;  /* 0x00000090003cb947 */ /* 0x004fea0003800000 */
.L_x_270:
[----:B------:R-:W-:Y:S05]  /*5630*/  @P0 WARPSYNC.ALL ;  /* 0x0000000000000948 */ /* 0x000fea0003800000 */
[----:B------:R-:W2:Y:S01]  /*5640*/  @P0 LDSM.16.MT88.4 R4, [R16+0x32000] ;  /* 0x032000001004083b */ /* 0x000ea20000004200 */
[-C--:B-1----:R-:W-:Y:S01]  /*5650*/  FMUL R13, R40, R2.reuse ;  /* 0x00000002280d7220 */ /* 0x082fe20000400000 */
[-C--:B------:R-:W-:Y:S01]  /*5660*/  FMUL R41, R41, R2.reuse ;  /* 0x0000000229297220 */ /* 0x080fe20000400000 */
[-C--:B------:R-:W-:Y:S01]  /*5670*/  FMUL R15, R42, R2.reuse ;  /* 0x000000022a0f7220 */ /* 0x080fe20000400000 */
[----:B------:R-:W1:Y:S01]  /*5680*/  @P0 LDSM.16.MT88.4 R8, [R16+0x32800] ;  /* 0x032800001008083b */ /* 0x000e620000004200 */
[-C--:B------:R-:W-:Y:S01]  /*5690*/  FMUL R43, R43, R2.reuse ;  /* 0x000000022b2b7220 */ /* 0x080fe20000400000 */
        /* <DEDUP_REMOVED lines=11> */
[----:B------:R-:W-:Y:S01]  /*5750*/  FMUL R55, R55, R2 ;  /* 0x0000000237377220 */ /* 0x000fe20000400000 */
[----:B------:R-:W-:Y:S05]  /*5760*/  WARPSYNC.ALL ;  /* 0x0000000000007948 */ /* 0x000fea0003800000 */
[----:B------:R-:W-:Y:S01]  /*5770*/  BSSY B0, `(.L_x_70) ;  /* 0x000003d000007945 */ /* 0x000fe20003800000 */
[----:B--2---:R-:W-:-:S02]  /*5780*/  HADD2.F32 R12, -RZ, R4.H0_H0 ;  /* 0x20000004ff0c7230 */ /* 0x004fc40000004100 */
[----:B------:R-:W-:Y:S02]  /*5790*/  HADD2.F32 R14, -RZ, R4.H1_H1 ;  /* 0x30000004ff0e7230 */ /* 0x000fe40000004100 */
[--C-:B------:R-:W-:Y:S02]  /*57a0*/  HADD2.F32 R18, -RZ, R5.reuse.H0_H0 ;  /* 0x20000005ff127230 */ /* 0x100fe40000004100 */
[-C--:B------:R-:W-:Y:S01]  /*57b0*/  FFMA R13, R12, R0.reuse, R13 ;  /* 0x000000000c0d7223 */ /* 0x080fe2000000000d */
[----:B------:R-:W-:Y:S02]  /*57c0*/  HADD2.F32 R20, -RZ, R5.H1_H1 ;  /* 0x30000005ff147230 */ /* 0x000fe40000004100 */
[-C--:B------:R-:W-:Y:S01]  /*57d0*/  FFMA R12, R14, R0.reuse, R41 ;  /* 0x000000000e0c7223 */ /* 0x080fe20000000029 */
[----:B------:R-:W-:Y:S02]  /*57e0*/  HADD2.F32 R24, -RZ, R7.H0_H0 ;  /* 0x20000007ff187230 */ /* 0x000fe40000004100 */
[----:B------:R-:W-:Y:S01]  /*57f0*/  FFMA R15, R18, R0, R15 ;  /* 0x00000000120f7223 */ /* 0x000fe2000000000f */
[----:B------:R-:W-:-:S02]  /*5800*/  HADD2.F32 R18, -RZ, R6.H0_H0 ;  /* 0x20000006ff127230 */ /* 0x000fc40000004100 */
[-C--:B------:R-:W-:Y:S01]  /*5810*/  FFMA R14, R20, R0.reuse, R43 ;  /* 0x00000000140e7223 */ /* 0x080fe2000000002b */
[----:B------:R-:W-:Y:S02]  /*5820*/  HADD2.F32 R20, -RZ, R6.H1_H1 ;  /* 0x30000006ff147230 */ /* 0x000fe40000004100 */
[-C--:B------:R-:W-:Y:S01]  /*5830*/  FFMA R19, R24, R0.reuse, R19 ;  /* 0x0000000018137223 */ /* 0x080fe20000000013 */
[----:B------:R-:W-:Y:S02]  /*5840*/  HADD2.F32 R26, -RZ, R7.H1_H1 ;  /* 0x30000007ff1a7230 */ /* 0x000fe40000004100 */
[-C--:B------:R-:W-:Y:S01]  /*5850*/  FFMA R17, R18, R0.reuse, R17 ;  /* 0x0000000012117223 */ /* 0x080fe20000000011 */
[----:B-1----:R-:W-:Y:S02]  /*5860*/  HADD2.F32 R24, -RZ, R8.H0_H0 ;  /* 0x20000008ff187230 */ /* 0x002fe40000004100 */
[----:B------:R-:W-:Y:S01]  /*5870*/  FFMA R18, R20, R0, R45 ;  /* 0x0000000014127223 */ /* 0x000fe2000000002d */
[----:B------:R-:W-:-:S02]  /*5880*/  HADD2.F32 R28, -RZ, R9.H0_H0 ;  /* 0x20000009ff1c7230 */ /* 0x000fc40000004100 */
[-C--:B------:R-:W-:Y:S01]  /*5890*/  FFMA R20, R26, R0.reuse, R47 ;  /* 0x000000001a147223 */ /* 0x080fe2000000002f */
[----:B------:R-:W-:Y:S02]  /*58a0*/  HADD2.F32 R26, -RZ, R8.H1_H1 ;  /* 0x30000008ff1a7230 */ /* 0x000fe40000004100 */
        /* <DEDUP_REMOVED lines=11> */
[----:B------:R-:W-:Y:S01]  /*5960*/  F2FP.F16.F32.PACK_AB R12, R12, R13 ;  /* 0x0000000d0c0c723e */ /* 0x000fe200000000ff */
[-C--:B------:R-:W-:Y:S01]  /*5970*/  FFMA R28, R30, R0.reuse, R53 ;  /* 0x000000001e1c7223 */ /* 0x080fe20000000035 */
[----:B------:R-:W-:Y:S01]  /*5980*/  F2FP.F16.F32.PACK_AB R13, R14, R15 ;  /* 0x0000000f0e0d723e */ /* 0x000fe200000000ff */
[----:B------:R-:W-:Y:S01]  /*5990*/  FFMA R30, R34, R0, R55 ;  /* 0x00000000221e7223 */ /* 0x000fe20000000037 */
[----:B------:R-:W-:-:S02]  /*59a0*/  F2FP.F16.F32.PACK_AB R25, R26, R25 ;  /* 0x000000191a19723e */ /* 0x000fc400000000ff */
[----:B------:R-:W-:Y:S02]  /*59b0*/  F2FP.F16.F32.PACK_AB R14, R18, R17 ;  /* 0x00000011120e723e */ /* 0x000fe400000000ff */
[----:B------:R-:W-:Y:S02]  /*59c0*/  F2FP.F16.F32.PACK_AB R15, R20, R19 ;  /* 0x00000013140f723e */ /* 0x000fe400000000ff */
[----:B------:R-:W-:Y:S02]  /*59d0*/  F2FP.F16.F32.PACK_AB R26, R28, R27 ;  /* 0x0000001b1c1a723e */ /* 0x000fe400000000ff */
[----:B------:R-:W-:Y:S01]  /*59e0*/  F2FP.F16.F32.PACK_AB R24, R24, R21 ;  /* 0x000000151818723e */ /* 0x000fe200000000ff */
[----:B------:R1:W-:Y:S01]  /*59f0*/  STSM.16.MT88.4 [R16+0x32000], R12 ;  /* 0x0320000c10007844 */ /* 0x0003e20000004200 */
[----:B------:R-:W-:-:S05]  /*5a00*/  F2FP.F16.F32.PACK_AB R27, R30, R29 ;  /* 0x0000001d1e1b723e */ /* 0x000fca00000000ff */
        /* <DEDUP_REMOVED lines=11> */
[----:B------:R-:W-:Y:S02]  /*5ac0*/  UIADD3 UR9, UR45, 0x40, URZ ;  /* 0x000000402d097890 */ /* 0x000fe4000fffe03f */
[----:B------:R-:W-:Y:S01]  /*5ad0*/  UIADD3 UR8, UR47, 0x33000, URZ ;  /* 0x000330002f087890 */ /* 0x000fe2000fffe03f */
[----:B------:R-:W-:Y:S01]  /*5ae0*/  UMOV UR5, UR45 ;  /* 0x0000002d00057c82 */ /* 0x000fe20008000000 */
[----:B------:R-:W-:-:S03]  /*5af0*/  UMOV UR10, UR6 ;  /* 0x00000006000a7c82 */ /* 0x000fc60008000000 */
[----:B------:R2:W-:Y:S04]  /*5b00*/  UTMASTG.2D [UR4], [UR60] ;  /* 0x000000043c0073b5 */ /* 0x0005e80008008000 */
[----:B------:R2:W-:Y:S01]  /*5b10*/  UTMASTG.2D [UR8], [UR60] ;  /* 0x000000083c0073b5 */ /* 0x0005e20008008000 */
[----:B------:R0:W-:Y:S01]  /*5b20*/  UTMACMDFLUSH ;  /* 0x00000000000079b7 */ /* 0x0001e20000000000 */
[----:B--2---:R-:W-:-:S04]  /*5b30*/  DEPBAR.LE SB0, 0x1 ;  /* 0x000080400000791a */ /* 0x004fc80000000000 */
.L_x_71:
[----:B------:R-:W-:Y:S05]  /*5b40*/  BSYNC B0 ;  /* 0x0000000000007941 */ /* 0x000fea0003800000 */
.L_x_70:
[----:B------:R-:W-:Y:S06]  /*5b50*/  BAR.SYNC.DEFER_BLOCKING 0x1, 0x100 ;  /* 0x0044000000007b1d */ /* 0x000fec0000010000 */
[----:B------:R-:W-:Y:S05]  /*5b60*/  @!P1 BRA `(.L_x_72) ;  /* 0x0000000000049947 */ /* 0x000fea0003800000 */
[----:B------:R-:W-:Y:S01]  /*5b70*/  BPT.TRAP 0x1 ;  /* 0x000000040000795c */ /* 0x000fe20000300000 */
.L_x_72:
[----:B------:R-:W-:-:S04]  /*5b80*/  ULEA UR4, UR56, UR47, 0x3 ;  /* 0x0000002f38047291 */ /* 0x000fc8000f8e183f */
[----:B------:R-:W-:-:S04]  /*5b90*/  UIADD3 UR4, UR4, 0x384e0, URZ ;  /* 0x000384e004047890 */ /* 0x000fc8000fffe03f */
[----:B------:R-:W-:-:S09]  /*5ba0*/  UPRMT UR4, UR43, 0x654, UR4 ;  /* 0x000006542b047896 */ /* 0x000fd20008000004 */
[----:B------:R-:W-:Y:S01]  /*5bb0*/  SYNCS.ARRIVE.TRANS64.RED.A1T0 RZ, [UR4], RZ ;  /* 0x000000ffffff79a7 */ /* 0x000fe20008100404 */
[----:B------:R-:W-:Y:S05]  /*5bc0*/  @!P1 BRA `(.L_x_73) ;  /* 0x0000000000049947 */ /* 0x000fea0003800000 */
[----:B------:R-:W-:Y:S01]  /*5bd0*/  BPT.TRAP 0x1 ;  /* 0x000000040000795c */ /* 0x000fe20000300000 */
.L_x_73:
[----:B------:R-:W2:Y:S02]  /*5be0*/  SYNCS.PHASECHK.TRANS64.TRYWAIT P3, [UR47+0x384d0], R3 ;  /* 0x0384d003ff0075a7 */ /* 0x000ea4000806016f */
[----:B--2---:R-:W-:Y:S05]  /*5bf0*/  @!P3 BRA `(.L_x_74) ;  /* 0x0000008800e0b947 */ /* 0x004fea0003800000 */
.L_x_271:
        /* <DEDUP_REMOVED lines=81> */
.L_x_76:
[----:B------:R-:W-:Y:S05]  /*6110*/  BSYNC B0 ;  /* 0x0000000000007941 */ /* 0x000fea0003800000 */
.L_x_75:
[----:B------:R-:W-:Y:S06]  /*6120*/  BAR.SYNC.DEFER_BLOCKING 0x1, 0x100 ;  /* 0x0044000000007b1d */ /* 0x000fec0000010000 */
[----:B------:R-:W-:Y:S05]  /*6130*/  @!P1 BRA `(.L_x_77) ;  /* 0x0000000000049947 */ /* 0x000fea0003800000 */
[----:B------:R-:W-:Y:S01]  /*6140*/  BPT.TRAP 0x1 ;  /* 0x000000040000795c */ /* 0x000fe20000300000 */
.L_x_77:
[----:B------:R-:W-:-:S04]  /*6150*/  UIADD3 UR56, UR56, 0x1, URZ ;  /* 0x0000000138387890 */ /* 0x000fc8000fffe03f */
[----:B------:R-:W-:-:S04]  /*6160*/  UISETP.NE.AND UP0, UPT, UR56, 0x4, UPT ;  /* 0x000000043800788c */ /* 0x000fc8000bf05270 */
[----:B------:R-:W-:-:S04]  /*6170*/  USEL UR56, UR56, URZ, UP0 ;  /* 0x0000003f38387287 */ /* 0x000fc80008000000 */
[----:B------:R-:W-:-:S04]  /*6180*/  ULEA UR4, UR56, UR47, 0x3 ;  /* 0x0000002f38047291 */ /* 0x000fc8000f8e183f */
[----:B------:R-:W-:-:S04]  /*6190*/  UIADD3 UR4, UR4, 0x384e0, URZ ;  /* 0x000384e004047890 */ /* 0x000fc8000fffe03f */
[----:B------:R-:W-:-:S09]  /*61a0*/  UPRMT UR4, UR43, 0x654, UR4 ;  /* 0x000006542b047896 */ /* 0x000fd20008000004 */
[----:B------:R-:W-:Y:S01]  /*61b0*/  SYNCS.ARRIVE.TRANS64.RED.A1T0 RZ, [UR4], RZ ;  /* 0x000000ffffff79a7 */ /* 0x000fe20008100404 */
[----:B------:R-:W-:Y:S05]  /*61c0*/  @!P1 BRA `(.L_x_78) ;  /* 0x0000000000049947 */ /* 0x000fea0003800000 */
[----:B------:R-:W-:Y:S01]  /*61d0*/  BPT.TRAP 0x1 ;  /* 0x000000040000795c */ /* 0x000fe20000300000 */
.L_x_78:
[----:B------:R-:W2:Y:S02]  /*61e0*/  SYNCS.PHASECHK.TRANS64.TRYWAIT P3, [UR47+0x384d8], R3 ;  /* 0x0384d803ff0075a7 */ /* 0x000ea4000806016f */
[----:B--2---:R-:W-:Y:S05]  /*61f0*/  @!P3 BRA `(.L_x_79) ;  /* 0x000000840078b947 */ /* 0x004fea0003800000 */
.L_x_272:
        /* <DEDUP_REMOVED lines=58> */
[----:B------:R-:W-:Y:S01]  /*65a0*/  F2FP.F16.F32.PACK_AB R33, R26, R21 ;  /* 0x000000151a21723e */ /* 0x000fe200000000ff */
[----:B------:R1:W-:Y:S01]  /*65b0*/  STSM.16.MT88.4 [R16+0x36000], R12 ;  /* 0x0360000c10007844 */ /* 0x0003e20000004200 */
[----:B------:R-:W-:Y:S02]  /*65c0*/  F2FP.F16.F32.PACK_AB R34, R28, R25 ;  /* 0x000000191c22723e */ /* 0x000fe400000000ff */
        /* <DEDUP_REMOVED lines=20> */
.L_x_81:
[----:B------:R-:W-:Y:S05]  /*6710*/  BSYNC B0 ;  /* 0x0000000000007941 */ /* 0x000fea0003800000 */
.L_x_80:
[----:B------:R-:W-:Y:S06]  /*6720*/  BAR.SYNC.DEFER_BLOCKING 0x1, 0x100 ;  /* 0x0044000000007b1d */ /* 0x000fec0000010000 */
[----:B------:R-:W-:Y:S05]  /*6730*/  @!P1 BRA `(.L_x_82) ;  /* 0x0000000000049947 */ /* 0x000fea0003800000 */
[----:B------:R-:W-:Y:S01]  /*6740*/  BPT.TRAP 0x1 ;  /* 0x000000040000795c */ /* 0x000fe20000300000 */
.L_x_82:
        /* <DEDUP_REMOVED lines=9> */
.L_x_83:
[----:B------:R-:W-:-:S05]  /*67e0*/  IMAD.MOV.U32 R3, RZ, RZ, 0x1 ;  /* 0x00000001ff037424 */ /* 0x000fca00078e00ff */
[----:B------:R-:W-:-:S04]  /*67f0*/  SHF.L.U32 R3, R3, 0x1f, RZ ;  /* 0x0000001f03037819 */ /* 0x000fc800000006ff */
[----:B------:R-:W2:Y:S02]  /*6800*/  SYNCS.PHASECHK.TRANS64.TRYWAIT P3, [UR47+0x384c0], R3 ;  /* 0x0384c003ff0075a7 */ /* 0x000ea4000806016f */
[----:B--2---:R-:W-:Y:S05]  /*6810*/  @!P3 BRA `(.L_x_84) ;  /* 0x000000800008b947 */ /* 0x004fea0003800000 */
.L_x_273:
        /* <DEDUP_REMOVED lines=81> */
.L_x_86:
[----:B------:R-:W-:Y:S05]  /*6d30*/  BSYNC B0 ;  /* 0x0000000000007941 */ /* 0x000fea0003800000 */
.L_x_85:
[----:B------:R-:W-:Y:S06]  /*6d40*/  BAR.SYNC.DEFER_BLOCKING 0x1, 0x100 ;  /* 0x0044000000007b1d */ /* 0x000fec0000010000 */
[----:B------:R-:W-:Y:S05]  /*6d50*/  @!P1 BRA `(.L_x_87) ;  /* 0x0000000000049947 */ /* 0x000fea0003800000 */
[----:B------:R-:W-:Y:S01]  /*6d60*/  BPT.TRAP 0x1 ;  /* 0x000000040000795c */ /* 0x000fe20000300000 */
.L_x_87:
        /* <DEDUP_REMOVED lines=9> */
.L_x_88:
[----:B------:R-:W2:Y:S02]  /*6e00*/  SYNCS.PHASECHK.TRANS64.TRYWAIT P3, [UR47+0x384c8], R3 ;  /* 0x0384c803ff0075a7 */ /* 0x000ea4000806016f */
[----:B--2---:R-:W-:Y:S05]  /*6e10*/  @!P3 BRA `(.L_x_89) ;  /* 0x0000007800a0b947 */ /* 0x004fea0003800000 */
.L_x_274:
        /* <DEDUP_REMOVED lines=81> */
.L_x_91:
[----:B------:R-:W-:Y:S05]  /*7330*/  BSYNC B0 ;  /* 0x0000000000007941 */ /* 0x000fea0003800000 */
.L_x_90:
[----:B------:R-:W-:Y:S06]  /*7340*/  BAR.SYNC.DEFER_BLOCKING 0x1, 0x100 ;  /* 0x0044000000007b1d */ /* 0x000fec0000010000 */
[----:B------:R-:W-:Y:S05]  /*7350*/  @!P1 BRA `(.L_x_92) ;  /* 0x0000000000049947 */ /* 0x000fea0003800000 */
[----:B------:R-:W-:Y:S01]  /*7360*/  BPT.TRAP 0x1 ;  /* 0x000000040000795c */ /* 0x000fe20000300000 */
.L_x_92:
        /* <DEDUP_REMOVED lines=9> */
.L_x_93:
[----:B------:R-:W2:Y:S02]  /*7400*/  SYNCS.PHASECHK.TRANS64.TRYWAIT P3, [UR47+0x384d0], R3 ;  /* 0x0384d003ff0075a7 */ /* 0x000ea4000806016f */
[----:B--2---:R-:W-:Y:S05]  /*7410*/  @!P3 BRA `(.L_x_94) ;  /* 0x000000740038b947 */ /* 0x004fea0003800000 */
.L_x_275:
        /* <DEDUP_REMOVED lines=81> */
.L_x_96:
[----:B------:R-:W-:Y:S05]  /*7930*/  BSYNC B0 ;  /* 0x0000000000007941 */ /* 0x000fea0003800000 */
.L_x_95:
[----:B------:R-:W-:Y:S06]  /*7940*/  BAR.SYNC.DEFER_BLOCKING 0x1, 0x100 ;  /* 0x0044000000007b1d */ /* 0x000fec0000010000 */
[----:B------:R-:W-:Y:S05]  /*7950*/  @!P1 BRA `(.L_x_97) ;  /* 0x0000000000049947 */ /* 0x000fea0003800000 */
[----:B------:R-:W-:Y:S01]  /*7960*/  BPT.TRAP 0x1 ;  /* 0x000000040000795c */ /* 0x000fe20000300000 */
.L_x_97:
        /* <DEDUP_REMOVED lines=9> */
.L_x_98:
[----:B------:R-:W2:Y:S02]  /*7a00*/  SYNCS.PHASECHK.TRANS64.TRYWAIT P3, [UR47+0x384d8], R3 ;  /* 0x0384d803ff0075a7 */ /* 0x000ea4000806016f */
[----:B--2---:R-:W-:Y:S05]  /*7a10*/  @!P3 BRA `(.L_x_99) ;  /* 0x0000006c00d0b947 */ /* 0x004fea0003800000 */
.L_x_276:
[----:B------:R-:W-:Y:S05]  /*7a20*/  @P0 WARPSYNC.ALL ;  /* 0x0000000000000948 */ /* 0x000fea0003800000 */
[----:B------:R-:W2:Y:S01]  /*7a30*/  @P0 LDSM.16.MT88.4 R4, [R16+0x36000] ;  /* 0x036000001004083b */ /* 0x000ea20000004200 */
[-C--:B------:R-:W-:Y:S01]  /*7a40*/  FMUL R138, R138, R2.reuse ;  /* 0x000000028a8a7220 */ /* 0x080fe20000400000 */
[-C--:B-1----:R-:W-:Y:S01]  /*7a50*/  FMUL R14, R139, R2.reuse ;  /* 0x000000028b0e7220 */ /* 0x082fe20000400000 */
        /* <DEDUP_REMOVED lines=19> */
[----:B------:R-:W-:Y:S02]  /*7b90*/  HADD2.F32 R21, -RZ, R7.H0_H0 ;  /* 0x20000007ff157230 */ /* 0x000fe40000004100 */
[-C--:B------:R-:W-:Y:S01]  /*7ba0*/  FFMA R15, R15, R0.reuse, R138 ;  /* 0x000000000f0f7223 */ /* 0x080fe2000000008a */
[--C-:B-1----:R-:W-:Y:S02]  /*7bb0*/  HADD2.F32 R25, -RZ, R8.reuse.H0_H0 ;  /* 0x20000008ff197230 */ /* 0x102fe40000004100 */
[-C--:B------:R-:W-:Y:S01]  /*7bc0*/  FFMA R14, R5, R0.reuse, R14 ;  /* 0x00000000050e7223 */ /* 0x080fe2000000000e */
[----:B------:R-:W-:Y:S02]  /*7bd0*/  HADD2.F32 R27, -RZ, R8.H1_H1 ;  /* 0x30000008ff1b7230 */ /* 0x000fe40000004100 */
[----:B------:R-:W-:Y:S01]  /*7be0*/  FFMA R21, R21, R0, R142 ;  /* 0x0000000015157223 */ /* 0x000fe2000000008e */
[----:B------:R-:W-:-:S02]  /*7bf0*/  HADD2.F32 R29, -RZ, R9.H0_H0 ;  /* 0x20000009ff1d7230 */ /* 0x000fc40000004100 */
[-C--:B------:R-:W-:Y:S01]  /*7c00*/  FFMA R25, R25, R0.reuse, R144 ;  /* 0x0000000019197223 */ /* 0x080fe20000000090 */
[--C-:B------:R-:W-:Y:S02]  /*7c10*/  HADD2.F32 R3, -RZ, R4.reuse.H0_H0 ;  /* 0x20000004ff037230 */ /* 0x100fe40000004100 */
[-C--:B------:R-:W-:Y:S01]  /*7c20*/  FFMA R24, R27, R0.reuse, R24 ;  /* 0x000000001b187223 */ /* 0x080fe20000000018 */
[----:B------:R-:W-:Y:S02]  /*7c30*/  HADD2.F32 R13, -RZ, R4.H1_H1 ;  /* 0x30000004ff0d7230 */ /* 0x000fe40000004100 */
[-C--:B------:R-:W-:Y:S01]  /*7c40*/  FFMA R29, R29, R0.reuse, R146 ;  /* 0x000000001d1d7223 */ /* 0x080fe20000000092 */
[--C-:B------:R-:W-:Y:S02]  /*7c50*/  HADD2.F32 R17, -RZ, R6.reuse.H0_H0 ;  /* 0x20000006ff117230 */ /* 0x100fe40000004100 */
[----:B------:R-:W-:Y:S01]  /*7c60*/  FFMA R3, R3, R0, R136 ;  /* 0x0000000003037223 */ /* 0x000fe20000000088 */
[----:B------:R-:W-:-:S02]  /*7c70*/  HADD2.F32 R19, -RZ, R6.H1_H1 ;  /* 0x30000006ff137230 */ /* 0x000fc40000004100 */
        /* <DEDUP_REMOVED lines=40> */
[----:B------:R2:W-:Y:S02]  /*7f00*/  UTMASTG.2D [UR8], [UR60] ;  /* 0x000000083c0073b5 */ /* 0x0005e40008008000 */
[----:B--2---:R0:W-:Y:S02]  /*7f10*/  UTMACMDFLUSH ;  /* 0x00000000000079b7 */ /* 0x0041e40000000000 */
.L_x_101:
[----:B------:R-:W-:Y:S05]  /*7f20*/  BSYNC B0 ;  /* 0x0000000000007941 */ /* 0x000fea0003800000 */
.L_x_100:
[----:B------:R-:W-:Y:S04]  /*7f30*/  BSSY B0, `(.L_x_102) ;  /* 0x0000003000007945 */ /* 0x000fe80003800000 */
[----:B------:R-:W-:Y:S05]  /*7f40*/  @!P2 BRA `(.L_x_103) ;  /* 0x000000000004a947 */ /* 0x000fea0003800000 */
[----:B------:R-:W-:-:S04]  /*7f50*/  DEPBAR.LE SB0, 0x1 ;  /* 0x000080400000791a */ /* 0x000fc80000000000 */
.L_x_103:
[----:B------:R-:W-:Y:S05]  /*7f60*/  BSYNC B0 ;  /* 0x0000000000007941 */ /* 0x000fea0003800000 */
.L_x_102:
[----:B------:R-:W-:Y:S06]  /*7f70*/  BAR.SYNC.DEFER_BLOCKING 0x1, 0x100 ;  /* 0x0044000000007b1d */ /* 0x000fec0000010000 */
[----:B------:R-:W-:Y:S05]  /*7f80*/  @!P1 BRA `(.L_x_104) ;  /* 0x0000000000049947 */ /* 0x000fea0003800000 */
[----:B------:R-:W-:Y:S01]  /*7f90*/  BPT.TRAP 0x1 ;  /* 0x000000040000795c */ /* 0x000fe20000300000 */
.L_x_104:
[----:B------:R-:W-:Y:S02]  /*7fa0*/  UIADD3 UR4, UR7, 0x1, URZ ;  /* 0x0000000107047890 */ /* 0x000fe4000fffe03f */
[----:B------:R-:W-:Y:S02]  /*7fb0*/  UISETP.NE.AND UP1, UPT, UR50, 0x3, UPT ;  /* 0x000000033200788c */ /* 0x000fe4000bf25270 */
[----:B------:R-:W-:-:S04]  /*7fc0*/  UISETP.NE.AND UP0, UPT, UR4, 0x4, UPT ;  /* 0x000000040400788c */ /* 0x000fc8000bf05270 */
[----:B------:R-:W-:Y:S01]  /*7fd0*/  USEL UR4, UR4, URZ, UP0 ;  /* 0x0000003f04047287 */ /* 0x000fe20008000000 */
[----:B------:R-:W-:-:S03]  /*7fe0*/  PLOP3.LUT P2, PT, PT, PT, UP1, 0x80, 0x0 ;  /* 0x000000000000781c */ /* 0x000fc60003f4f018 */
[----:B------:R-:W-:Y:S02]  /*7ff0*/  ULEA UR5, UR4, UR47, 0x3 ;  /* 0x0000002f04057291 */ /* 0x000fe4000f8e183f */
[----:B------:R-:W-:Y:S02]  /*8000*/  UIADD3 UR4, UR4, 0x1, URZ ;  /* 0x0000000104047890 */ /* 0x000fe4000fffe03f */
[----:B------:R-:W-:Y:S02]  /*8010*/  UIADD3 UR5, UR5, 0x384e0, URZ ;  /* 0x000384e005057890 */ /* 0x000fe4000fffe03f */
[----:B------:R-:W-:Y:S02]  /*8020*/  UISETP.NE.AND UP0, UPT, UR4, 0x4, UPT ;  /* 0x000000040400788c */ /* 0x000fe4000bf05270 */
[----:B------:R-:W-:Y:S02]  /*8030*/  UPRMT UR5, UR43, 0x654, UR5 ;  /* 0x000006542b057896 */ /* 0x000fe40008000005 */
[----:B------:R-:W-:-:S07]  /*8040*/  USEL UR56, UR4, URZ, UP0 ;  /* 0x0000003f04387287 */ /* 0x000fce0008000000 */
[----:B------:R-:W-:Y:S01]  /*8050*/  SYNCS.ARRIVE.TRANS64.RED.A1T0 RZ, [UR5], RZ ;  /* 0x000000ffffff79a7 */ /* 0x000fe20008100405 */
[----:B------:R-:W-:Y:S05]  /*8060*/  @!P2 BRA `(.L_x_105) ;  /* 0x000000000004a947 */ /* 0x000fea0003800000 */
[----:B------:R-:W-:Y:S01]  /*8070*/  BPT.TRAP 0x1 ;  /* 0x000000040000795c */ /* 0x000fe20000300000 */
.L_x_105:
[----:B------:R-:W-:Y:S01]  /*8080*/  ULEA UR4, UR39, UR47, 0x3 ;  /* 0x0000002f27047291 */ /* 0x000fe2000f8e183f */
[----:B------:R-:W-:-:S08]  /*8090*/  SHF.L.U32 R0, R156, 0x1f, RZ ;  /* 0x0000001f9c007819 */ /* 0x000fd000000006ff */
[----:B------:R-:W2:Y:S02]  /*80a0*/  SYNCS.PHASECHK.TRANS64.TRYWAIT P0, [UR4+0x38400], R0 ;  /* 0x03840000ff0075a7 */ /* 0x000ea40008000144 */
[----:B--2---:R-:W-:Y:S05]  /*80b0*/  @!P0 BRA `(.L_x_106) ;  /* 0x0000006800408947 */ /* 0x004fea0003800000 */
.L_x_277:
[----:B------:R-:W-:-:S09]  /*80c0*/  ULEA UR5, UR39, UR47, 0x4 ;  /* 0x0000002f27057291 */ /* 0x000fd2000f8e203f */
[----:B-1----:R-:W1:Y:S01]  /*80d0*/  LDS.128 R16, [UR5+0x38510] ;  /* 0x03851005ff107984 */ /* 0x002e620008000c00 */
[----:B------:R-:W-:Y:S01]  /*80e0*/  @!PT LDS RZ, [RZ] ;  /* 0x00000000fffff984 */ /* 0x000fe20000000800 */
[----:B------:R-:W-:Y:S01]  /*80f0*/  @!PT LDS RZ, [RZ] ;  /* 0x00000000fffff984 */ /* 0x000fe20000000800 */
[----:B------:R-:W-:Y:S01]  /*8100*/  @!PT LDS RZ, [RZ] ;  /* 0x00000000fffff984 */ /* 0x000fe20000000800 */
[----:B------:R-:W-:Y:S01]  /*8110*/  @!PT LDS RZ, [RZ] ;  /* 0x00000000fffff984 */ /* 0x000fe20000000800 */
[----:B------:R3:W-:Y:S06]  /*8120*/  MEMBAR.ALL.CTA ;  /* 0x0000000000007992 */ /* 0x0007ec0000008000 */
[----:B---3--:R-:W3:Y:S01]  /*8130*/  FENCE.VIEW.ASYNC.S ;  /* 0x00000000000073c6 */ /* 0x008ee20000000000 */
[----:B------:R-:W-:Y:S05]  /*8140*/  @!P2 BRA `(.L_x_107) ;  /* 0x000000000004a947 */ /* 0x000fea0003800000 */
[----:B------:R-:W-:Y:S01]  /*8150*/  BPT.TRAP 0x1 ;  /* 0x000000040000795c */ /* 0x000fe20000300000 */
.L_x_107:
[----:B-1----:R-:W-:Y:S01]  /*8160*/  ISETP.NE.AND P0, PT, R19, RZ, PT ;  /* 0x000000ff1300720c */ /* 0x002fe20003f05270 */
[----:B------:R-:W-:Y:S01]  /*8170*/  UIADD3 UR4, UR4, 0x38440, URZ ;  /* 0x0003844004047890 */ /* 0x000fe2000fffe03f */
[CC--:B------:R-:W-:Y:S02]  /*8180*/  ISETP.NE.AND P2, PT, R157.reuse, R18.reuse, PT ;  /* 0x000000129d00720c */ /* 0x0c0fe40003f45270 */
[----:B------:R-:W-:Y:S01]  /*8190*/  ISETP.EQ.OR P0, PT, R157, R18, !P0 ;  /* 0x000000129d00720c */ /* 0x000fe20004702670 */
[----:B------:R-:W-:-:S09]  /*81a0*/  UPRMT UR4, UR43, 0x654, UR4 ;  /* 0x000006542b047896 */ /* 0x000fd20008000004 */
[----:B---3--:R-:W-:Y:S03]  /*81b0*/  SYNCS.ARRIVE.TRANS64.RED.A1T0 RZ, [UR4], RZ ;  /* 0x000000ffffff79a7 */ /* 0x008fe60008100404 */
[----:B------:R-:W-:Y:S05]  /*81c0*/  @P0 BRA `(.L_x_108) ;  /* 0x0000000000fc0947 */ /* 0x000fea0003800000 */
[----:B------:R-:W-:-:S13]  /*81d0*/  ISETP.NE.AND P0, PT, RZ, UR55, PT ;  /* 0x00000037ff007c0c */ /* 0x000fda000bf05270 */
[----:B------:R-:W-:Y:S05]  /*81e0*/  @P0 BRA `(.L_x_108) ;  /* 0x0000000000f40947 */ /* 0x000fea0003800000 */
[----:B--2---:R-:W1:Y:S01]  /*81f0*/  S2R R0, SR_LANEID ;  /* 0x0000000000007919 */ /* 0x004e620000000000 */
[----:B------:R-:W-:Y:S01]  /*8200*/  ELECT P0, URZ, PT ;  /* 0x00000000003f782f */ /* 0x000fe20003800000 */
[----:B------:R-:W-:Y:S01]  /*8210*/  BSSY B0, `(.L_x_109) ;  /* 0x000002f000007945 */ /* 0x000fe20003800000 */
[----:B-1----:R-:W-:-:S11]  /*8220*/  IMAD.SHL.U32 R15, R0, 0x4, RZ ;  /* 0x00000004000f7824 */ /* 0x002fd600078e00ff */
[----:B------:R-:W-:Y:S05]  /*8230*/  @!P0 BRA `(.L_x_110) ;  /* 0x0000000000b08947 */ /* 0x000fea0003800000 */
[----:B------:R-:W-:Y:S01]  /*8240*/  SHF.R.S32.HI R3, RZ, 0x1f, R18 ;  /* 0x0000001fff037819 */ /* 0x000fe20000011412 */
[----:B------:R-:W-:Y:S01]  /*8250*/  ULDC.64 UR4, c[0x0][0x820] ;  /* 0x0002080000047ab9 */ /* 0x000fe20000000a00 */
[C---:B------:R-:W-:Y:S02]  /*8260*/  SHF.L.U32 R0, R18.reuse, 0x3, RZ ;  /* 0x0000000312007819 */ /* 0x040fe400000006ff */
[----:B------:R-:W-:Y:S02]  /*8270*/  SHF.L.U64.HI R8, R18, 0x3, R3 ;  /* 0x0000000312087819 */ /* 0x000fe40000010203 */
[----:B------:R-:W-:Y:S01]  /*8280*/  IADD3 R4, P0, R0, UR4, RZ ;  /* 0x0000000400047c10 */ /* 0x000fe2000ff1e0ff */
[----:B------:R-:W1:Y:S03]  /*8290*/  LDC.64 R2, c[0x0][0x290] ;  /* 0x0000a400ff027b82 */ /* 0x000e660000000a00 */
[----:B------:R-:W-:Y:S01]  /*82a0*/  IADD3.X R5, R8, UR5, RZ, P0, !PT ;  /* 0x0000000508057c10 */ /* 0x000fe200087fe4ff */
[----:B------:R-:W-:-:S05]  /*82b0*/  ULDC.64 UR4, c[0x0][0x818] ;  /* 0x0002060000047ab9 */ /* 0x000fca0000000a00 */
[----:B------:R-:W2:Y:S01]  /*82c0*/  LDG.E.64 R4, desc[UR58][R4.64] ;  /* 0x0000003a04047981 */ /* 0x000ea2000c1e1b00 */
[----:B-1----:R-:W-:Y:S01]  /*82d0*/  IMAD.WIDE R6, R18, 0xc, R2 ;  /* 0x0000000c12067825 */ /* 0x002fe200078e0202 */
[----:B------:R-:W-:Y:S02]  /*82e0*/  IADD3 R2, P0, R0, UR4, RZ ;  /* 0x0000000400027c10 */ /* 0x000fe4000ff1e0ff */
[----:B------:R-:W1:Y:S02]  /*82f0*/  LDS R0, [UR49+0x1c] ;  /* 0x00001c31ff007984 */ /* 0x000e640008000800 */
[----:B------:R-:W-:Y:S02]  /*8300*/  IADD3.X R3, R8, UR5, RZ, P0, !PT ;  /* 0x0000000508037c10 */ /* 0x000fe400087fe4ff */
[----:B------:R-:W3:Y:S04]  /*8310*/  LDG.E R12, desc[UR58][R6.64] ;  /* 0x0000003a060c7981 */ /* 0x000ee8000c1e1900 */
[----:B------:R4:W5:Y:S04]  /*8320*/  LDG.E R13, desc[UR58][R6.64+0x4] ;  /* 0x0000043a060d7981 */ /* 0x000968000c1e1900 */
[----:B------:R-:W5:Y:S01]  /*8330*/  LDG.E.64 R2, desc[UR58][R2.64] ;  /* 0x0000003a02027981 */ /* 0x000f62000c1e1b00 */
[----:B------:R-:W-:-:S03]  /*8340*/  IMAD.U32 R8, RZ, RZ, UR49 ;  /* 0x00000031ff087e24 */ /* 0x000fc6000f8e00ff */
[----:B------:R-:W-:Y:S02]  /*8350*/  STS [UR49+0x30], RZ ;  /* 0x000030ffff007988 */ /* 0x000fe40008000831 */
[----:B------:R-:W-:Y:S02]  /*8360*/  SHF.R.U64 R8, R8, 0x4, RZ ;  /* 0x0000000408087819 */ /* 0x000fe400000012ff */
[----:B----4-:R-:W-:-:S03]  /*8370*/  CS2R R6, SRZ ;  /* 0x0000000000067805 */ /* 0x010fc6000001ff00 */
[----:B------:R-:W-:Y:S04]  /*8380*/  STS [UR49+0x10], R8 ;  /* 0x00001008ff007988 */ /* 0x000fe80008000831 */
[----:B------:R-:W-:Y:S01]  /*8390*/  STS [UR49+0x14], R8 ;  /* 0x00001408ff007988 */ /* 0x000fe20008000831 */
[C---:B--2---:R-:W-:Y:S01]  /*83a0*/  SHF.L.U64.HI R11, R4.reuse, 0x1, R5 ;  /* 0x00000001040b7819 */ /* 0x044fe20000010205 */
[----:B------:R-:W-:-:S03]  /*83b0*/  IMAD.SHL.U32 R10, R4, 0x2, RZ ;  /* 0x00000002040a7824 */ /* 0x000fc600078e00ff */
[----:B------:R-:W-:Y:S02]  /*83c0*/  LOP3.LUT R11, R11, 0x1fffffff, RZ, 0xc0, !PT ;  /* 0x1fffffff0b0b7812 */ /* 0x000fe400078ec0ff */
[----:B------:R-:W-:Y:S02]  /*83d0*/  LOP3.LUT R10, R10, 0xfffffffe, RZ, 0xc0, !PT ;  /* 0xfffffffe0a0a7812 */ /* 0x000fe400078ec0ff */
[--C-:B------:R-:W-:Y:S02]  /*83e0*/  SHF.R.U32.HI R5, RZ, 0x4, R11.reuse ;  /* 0x00000004ff057819 */ /* 0x100fe4000001160b */
[----:B------:R-:W-:Y:S02]  /*83f0*/  SHF.R.U64 R10, R10, 0x4, R11 ;  /* 0x000000040a0a7819 */ /* 0x000fe4000000120b */
[----:B-1----:R-:W-:-:S03]  /*8400*/  LOP3.LUT R0, R0, 0xf, R5, 0xb8, !PT ;  /* 0x0000000f00007812 */ /* 0x002fc600078eb805 */
[----:B------:R-:W-:Y:S04]  /*8410*/  STS [UR49+0xc], R10 ;  /* 0x00000c0aff007988 */ /* 0x000fe80008000831 */
[----:B------:R-:W-:Y:S01]  /*8420*/  STS [UR49+0x1c], R0 ;  /* 0x00001c00ff007988 */ /* 0x000fe20008000831 */
[----:B---3--:R-:W-:-:S03]  /*8430*/  VIADD R4, R12, 0xffffffff ;  /* 0xffffffff0c047836 */ /* 0x008fc60000000000 */
[----:B------:R-:W1:Y:S04]  /*8440*/  LDS R5, [UR49+0x1c] ;  /* 0x00001c31ff057984 */ /* 0x000e680008000800 */
[----:B-----5:R-:W-:Y:S01]  /*8450*/  STS.64 [UR49], R2 ;  /* 0x00000002ff007988 */ /* 0x020fe20008000a31 */
[----:B-1----:R-:W-:-:S05]  /*8460*/  LOP3.LUT R5, R5, 0xf0, RZ, 0xb8, !PT ;  /* 0x000000f005057812 */ /* 0x002fca00078eb8ff */
[----:B------:R1:W-:Y:S04]  /*8470*/  STS [UR49+0x1c], R5 ;  /* 0x00001c05ff007988 */ /* 0x0003e80008000831 */
[----:B------:R-:W2:Y:S01]  /*8480*/  LDS R9, [UR49+0x1c] ;  /* 0x00001c31ff097984 */ /* 0x000ea20008000800 */
[----:B-1----:R-:W-:-:S05]  /*8490*/  VIADD R5, R13, 0xffffffff ;  /* 0xffffffff0d057836 */ /* 0x002fca0000000000 */
[----:B------:R-:W-:Y:S01]  /*84a0*/  STS.128 [UR49+0x20], R4 ;  /* 0x00002004ff007988 */ /* 0x000fe20008000c31 */
[----:B--2---:R-:W-:-:S05]  /*84b0*/  LOP3.LUT R9, R9, 0xf00, RZ, 0xb8, !PT ;  /* 0x00000f0009097812 */ /* 0x004fca00078eb8ff */
[----:B------:R-:W-:Y:S04]  /*84c0*/  STS.64 [UR49+0x18], R8 ;  /* 0x00001808ff007988 */ /* 0x000fe80008000a31 */
[----:B------:R-:W1:Y:S02]  /*84d0*/  LDS R14, [UR49+0x1c] ;  /* 0x00001c31ff0e7984 */ /* 0x000e640008000800 */
[----:B-1----:R-:W-:-:S05]  /*84e0*/  LOP3.LUT R0, R14, 0xf000, RZ, 0xb8, !PT ;  /* 0x0000f0000e007812 */ /* 0x002fca00078eb8ff */
[----:B------:R1:W-:Y:S02]  /*84f0*/  STS [UR49+0x1c], R0 ;  /* 0x00001c00ff007988 */ /* 0x0003e40008000831 */
.L_x_110:
[----:B------:R-:W-:Y:S05]  /*8500*/  BSYNC B0 ;  /* 0x0000000000007941 */ /* 0x000fea0003800000 */
.L_x_109:
[----:B------:R-:W-:Y:S01]  /*8510*/  NOP ;  /* 0x0000000000007918 */ /* 0x000fe20000000000 */
[----:B------:R2:W3:Y:S01]  /*8520*/  LDS R5, [R15+UR49] ;  /* 0x000000310f057984 */ /* 0x0004e20008000800 */
[----:B------:R-:W-:Y:S02]  /*8530*/  ELECT P0, URZ, PT ;  /* 0x00000000003f782f */ /* 0x000fe40003800000 */
[----:B------:R-:W-:Y:S01]  /*8540*/  IADD3 R2, P3, R15, UR60, RZ ;  /* 0x0000003c0f027c10 */ /* 0x000fe2000ff7e0ff */
[----:B------:R-:W-:Y:S04]  /*8550*/  BSSY B0, `(.L_x_111) ;  /* 0x0000005000007945 */ /* 0x000fe80003800000 */
[----:B------:R-:W-:-:S06]  /*8560*/  IMAD.X R3, RZ, RZ, UR61, P3 ;  /* 0x0000003dff037e24 */ /* 0x000fcc00098e06ff */
[----:B--2---:R-:W-:Y:S05]  /*8570*/  @!P0 BRA `(.L_x_112) ;  /* 0x0000000000088947 */ /* 0x004fea0003800000 */
[----:B------:R0:W-:Y:S01]  /*8580*/  UTMACMDFLUSH ;  /* 0x00000000000079b7 */ /* 0x0001e20000000000 */
[----:B------:R-:W-:-:S04]  /*8590*/  DEPBAR.LE SB0, 0x0 ;  /* 0x000080000000791a */ /* 0x000fc80000000000 */
.L_x_112:
[----:B------:R-:W-:Y:S05]  /*85a0*/  BSYNC B0 ;  /* 0x0000000000007941 */ /* 0x000fea0003800000 */
.L_x_111:
[----:B---3--:R3:W5:Y:S02]  /*85b0*/  ATOMG.E.EXCH.STRONG.GPU PT, RZ, [R2], R5 ;  /* 0x0000000502ff73a8 */ /* 0x00876400041ee100 */
.L_x_108:
[----:B------:R-:W-:Y:S01]  /*85c0*/  R2UR UR4, R155 ;  /* 0x000000009b0472ca */ /* 0x000fe200000e0000 */
[----:B------:R-:W-:Y:S01]  /*85d0*/  UIADD3 UR39, UR39, 0x1, URZ ;  /* 0x0000000127277890 */ /* 0x000fe2000fffe03f */
[----:B------:R-:W-:Y:S01]  /*85e0*/  ISETP.NE.AND P0, PT, R19, RZ, PT ;  /* 0x000000ff1300720c */ /* 0x000fe20003f05270 */
[----:B------:R-:W-:Y:S01]  /*85f0*/  UIADD3 UR36, UR36, 0x8, URZ ;  /* 0x0000000824247890 */ /* 0x000fe2000fffe03f */
[----:B-12---:R-:W-:Y:S01]  /*8600*/  SEL R0, RZ, 0x1, !P2 ;  /* 0x00000001ff007807 */ /* 0x006fe20005000000 */
[----:B------:R-:W-:-:S04]  /*8610*/  UISETP.NE.AND UP3, UPT, UR39, 0x8, UPT ;  /* 0x000000082700788c */ /* 0x000fc8000bf65270 */
[----:B------:R-:W-:Y:S02]  /*8620*/  USEL UR6, URZ, 0x1, UP3 ;  /* 0x000000013f067887 */ /* 0x000fe40009800000 */
[----:B------:R-:W-:Y:S02]  /*8630*/  USEL UR39, UR39, URZ, UP3 ;  /* 0x0000003f27277287 */ /* 0x000fe40009800000 */
[----:B------:R-:W-:Y:S02]  /*8640*/  UIADD3 UR4, UR4, 0x7f, URZ ;  /* 0x0000007f04047890 */ /* 0x000fe4000fffe03f */
[----:B------:R-:W-:Y:S02]  /*8650*/  LOP3.LUT R156, R156, UR6, RZ, 0x3c, !PT ;  /* 0x000000069c9c7c12 */ /* 0x000fe4000f8e3cff */
[----:B------:R-:W-:-:S04]  /*8660*/  USHF.R.S32.HI UR5, URZ, 0x1f, UR4 ;  /* 0x0000001f3f057899 */ /* 0x000fc80008011404 */
[----:B------:R-:W-:-:S04]  /*8670*/  ULEA.HI UR5, UR5, UR4, URZ, 0x7 ;  /* 0x0000000405057291 */ /* 0x000fc8000f8f383f */
[----:B------:R-:W-:-:S04]  /*8680*/  USHF.R.S32.HI UR5, URZ, 0x7, UR5 ;  /* 0x000000073f057899 */ /* 0x000fc80008011405 */
[----:B------:R-:W-:-:S04]  /*8690*/  UIADD3 UR37, UR5, UR37, URZ ;  /* 0x0000002505257290 */ /* 0x000fc8000fffe03f */
[----:B------:R-:W-:Y:S02]  /*86a0*/  USHF.R.U32.HI UR4, URZ, 0x2, UR37 ;  /* 0x000000023f047899 */ /* 0x000fe40008011625 */
[----:B------:R-:W-:Y:S02]  /*86b0*/  UISETP.GT.U32.AND UP0, UPT, UR37, 0x3, UPT ;  /* 0x000000032500788c */ /* 0x000fe4000bf04070 */
[----:B------:R-:W-:Y:S02]  /*86c0*/  ULOP3.LUT UR4, UR4, 0x1, URZ, 0xc0, !UPT ;  /* 0x0000000104047892 */ /* 0x000fe4000f8ec03f */
[----:B------:R-:W-:Y:S02]  /*86d0*/  UISETP.LT.U32.AND UP1, UPT, UR5, 0x4, UP0 ;  /* 0x000000040500788c */ /* 0x000fe40008721070 */
[----:B------:R-:W-:Y:S02]  /*86e0*/  UISETP.NE.U32.AND UP2, UPT, UR4, 0x1, UPT ;  /* 0x000000010400788c */ /* 0x000fe4000bf45070 */
[----:B------:R-:W-:-:S02]  /*86f0*/  ULOP3.LUT UR37, UR37, 0x3, URZ, 0xc0, !UPT ;  /* 0x0000000325257892 */ /* 0x000fc4000f8ec03f */
[----:B------:R-:W-:Y:S02]  /*8700*/  UISETP.GT.U32.AND UP0, UPT, UR5, 0x3, !UP2 ;  /* 0x000000030500788c */ /* 0x000fe4000d704070 */
[----:B------:R-:W-:Y:S02]  /*8710*/  USEL UR5, URZ, 0x1, !UP1 ;  /* 0x000000013f057887 */ /* 0x000fe4000c800000 */
[----:B------:R-:W-:-:S04]  /*8720*/  USEL UR4, URZ, 0x1, !UP0 ;  /* 0x000000013f047887 */ /* 0x000fc8000c000000 */
[----:B------:R-:W-:Y:S01]  /*8730*/  ULOP3.LUT UR38, UR4, UR38, UR5, 0x96, !UPT ;  /* 0x0000002604267292 */ /* 0x000fe2000f8e9605 */
[----:B------:R-:W-:Y:S11]  /*8740*/  @P0 BRA `(.L_x_113) ;  /* 0xffffffb000ac0947 */ /* 0x000ff6000383ffff */
[----:B------:R-:W-:-:S04]  /*8750*/  DEPBAR.LE SB0, 0x0 ;  /* 0x000080000000791a */ /* 0x000fc80000000000 */
[----:B------:R-:W-:Y:S05]  /*8760*/  @!P1 BRA `(.L_x_114) ;  /* 0x0000000000049947 */ /* 0x000fea0003800000 */
[----:B------:R-:W-:Y:S01]  /*8770*/  BPT.TRAP 0x1 ;  /* 0x000000040000795c */ /* 0x000fe20000300000 */
.L_x_114:
[----:B------:R-:W-:-:S04]  /*8780*/  ULEA UR47, UR56, UR47, 0x3 ;  /* 0x0000002f382f7291 */ /* 0x000fc8000f8e183f */
[----:B------:R-:W-:-:S04]  /*8790*/  UIADD3 UR47, UR47, 0x384e0, URZ ;  /* 0x000384e02f2f7890 */ /* 0x000fc8000fffe03f */
[----:B------:R-:W-:-:S09]  /*87a0*/  UPRMT UR47, UR43, 0x654, UR47 ;  /* 0x000006542b2f7896 */ /* 0x000fd2000800002f */
[----:B-----5:R-:W-:Y:S01]  /*87b0*/  SYNCS.ARRIVE.TRANS64.RED.A1T0 RZ, [UR47], RZ ;  /* 0x000000ffffff79a7 */ /* 0x020fe2000810042f */
[----:B------:R-:W-:Y:S05]  /*87c0*/  EXIT ;  /* 0x000000000000794d */ /* 0x000fea0003800000 */
.L_x_23:
[----:B------:R-:W-:-:S08]  /*87d0*/  NOP ;  /* 0x0000000000007918 */ /* 0x000fd00000000000 */
[----:B-----5:R-:W1:-:S00]  /*87e0*/  USETMAXREG.DEALLOC.CTAPOOL 0x28 ;  /* 0x00000028000079c8 */ /* 0x020e4000080e0500 */
[----:B------:R-:W-:-:S06]  /*87f0*/  UISETP.NE.AND UP1, UPT, UR55, 0x3, UPT ;  /* 0x000000033700788c */ /* 0x000fcc000bf25270 */
[----:B------:R-:W-:-:S13]  /*8800*/  PLOP3.LUT P1, PT, PT, PT, UP1, 0x80, 0x0 ;  /* 0x000000000000781c */ /* 0x000fda0003f2f018 */
[----:B-1----:R-:W-:Y:S05]  /*8810*/  @!P1 BRA `(.L_x_115) ;  /* 0x0000003800949947 */ /* 0x002fea0003800000 */
[----:B------:R-:W-:-:S13]  /*8820*/  ISETP.NE.AND P0, PT, RZ, UR55, PT ;  /* 0x00000037ff007c0c */ /* 0x000fda000bf05270 */
[----:B------:R-:W-:Y:S05]  /*8830*/  @!P0 BRA `(.L_x_116) ;  /* 0x0000001c00b08947 */ /* 0x000fea0003800000 */
[----:B------:R-:W-:-:S06]  /*8840*/  UISETP.NE.AND UP0, UPT, UR55, 0x2, UPT ;  /* 0x000000023700788c */ /* 0x000fcc000bf05270 */
[----:B------:R-:W-:-:S13]  /*8850*/  PLOP3.LUT P0, PT, PT, PT, UP0, 0x80, 0x0 ;  /* 0x000000000000781c */ /* 0x000fda0003f0f008 */
[----:B--2---:R-:W-:Y:S05]  /*8860*/  @P0 EXIT ;  /* 0x000000000000094d */ /* 0x004fea0003800000 */
[----:B------:R-:W1:Y:S01]  /*8870*/  S2UR UR4, SR_CTAID.Y ;  /* 0x00000000000479c3 */ /* 0x000e620000002600 */
[----:B------:R-:W-:Y:S01]  /*8880*/  ELECT P0, URZ, PT ;  /* 0x00000000003f782f */ /* 0x000fe20003800000 */
[----:B------:R-:W-:Y:S01]  /*8890*/  BSSY B0, `(.L_x_117) ;  /* 0x000001d000007945 */ /* 0x000fe20003800000 */
[----:B-1----:R-:W-:-:S11]  /*88a0*/  UIMAD UR4, UR4, UR41, UR40 ;  /* 0x00000029040472a4 */ /* 0x002fd6000f8e0228 */
[----:B------:R-:W-:Y:S05]  /*88b0*/  @!P0 BRA `(.L_x_118) ;  /* 0x0000000000688947 */ /* 0x000fea0003800000 */
[----:B------:R-:W1:Y:S01]  /*88c0*/  LDC.64 R4, c[0x0][0x600] ;  /* 0x00018000ff047b82 */ /* 0x000e620000000a00 */
[----:B------:R-:W-:Y:S02]  /*88d0*/  UMOV UR5, 0x400 ;  /* 0x0000040000057882 */ /* 0x000fe40000000000 */
[----:B------:R-:W-:-:S05]  /*88e0*/  ULEA UR5, UR42, UR5, 0x18 ;  /* 0x000000052a057291 */ /* 0x000fca000f8ec03f */
[----:B------:R-:W1:Y:S08]  /*88f0*/  LDC.64 R6, c[0x0][0x608] ;  /* 0x00018200ff067b82 */ /* 0x000e700000000a00 */
[----:B------:R-:W2:Y:S08]  /*8900*/  LDC.64 R32, c[0x0][0x610] ;  /* 0x00018400ff207b82 */ /* 0x000eb00000000a00 */
[----:B------:R-:W2:Y:S01]  /*8910*/  LDC.64 R34, c[0x0][0x618] ;  /* 0x00018600ff227b82 */ /* 0x000ea20000000a00 */
[----:B-1----:R1:W-:Y:S07]  /*8920*/  STS.128 [UR5+0x38700], R4 ;  /* 0x03870004ff007988 */ /* 0x0023ee0008000c05 */
[----:B------:R-:W3:Y:S08]  /*8930*/  LDC.64 R28, c[0x0][0x620] ;  /* 0x00018800ff1c7b82 */ /* 0x000ef00000000a00 */
[----:B------:R-:W3:Y:S01]  /*8940*/  LDC.64 R30, c[0x0][0x628] ;  /* 0x00018a00ff1e7b82 */ /* 0x000ee20000000a00 */
[----:B--2---:R2:W-:Y:S07]  /*8950*/  STS.128 [UR5+0x38710], R32 ;  /* 0x03871020ff007988 */ /* 0x0045ee0008000c05 */
[----:B------:R-:W4:Y:S08]  /*8960*/  LDC.64 R24, c[0x0][0x630] ;  /* 0x00018c00ff187b82 */ /* 0x000f300000000a00 */
[----:B------:R-:W4:Y:S08]  /*8970*/  LDC.64 R26, c[0x0][0x638] ;  /* 0x00018e00ff1a7b82 */ /* 0x000f300000000a00 */
[----:B------:R-:W5:Y:S01]  /*8980*/  LDC.64 R20, c[0x0][0x640] ;  /* 0x00019000ff147b82 */ /* 0x000f620000000a00 */
[----:B---3--:R2:W-:Y:S07]  /*8990*/  STS.128 [UR5+0x38720], R28 ;  /* 0x0387201cff007988 */ /* 0x0085ee0008000c05 */
[----:B------:R-:W5:Y:S08]  /*89a0*/  LDC.64 R22, c[0x0][0x648] ;  /* 0x00019200ff167b82 */ /* 0x000f700000000a00 */
[----:B------:R-:W3:Y:S01]  /*89b0*/  LDC.64 R12, c[0x0][0x650] ;  /* 0x00019400ff0c7b82 */ /* 0x000ee20000000a00 */
[----:B----4-:R2:W-:Y:S07]  /*89c0*/  STS.128 [UR5+0x38730], R24 ;  /* 0x03873018ff007988 */ /* 0x0105ee0008000c05 */
[----:B------:R-:W3:Y:S08]  /*89d0*/  LDC.64 R14, c[0x0][0x658] ;  /* 0x00019600ff0e7b82 */ /* 0x000ef00000000a00 */
[----:B------:R-:W4:Y:S01]  /*89e0*/  LDC.64 R8, c[0x0][0x660] ;  /* 0x00019800ff087b82 */ /* 0x000f220000000a00 */
[----:B-----5:R2:W-:Y:S07]  /*89f0*/  STS.128 [UR5+0x38740], R20 ;  /* 0x03874014ff007988 */ /* 0x0205ee0008000c05 */
[----:B------:R-:W4:Y:S08]  /*8a00*/  LDC.64 R10, c[0x0][0x668] ;  /* 0x00019a00ff0a7b82 */ /* 0x000f300000000a00 */
[----:B-1----:R-:W1:Y:S01]  /*8a10*/  LDC.64 R4, c[0x0][0x670] ;  /* 0x00019c00ff047b82 */ /* 0x002e620000000a00 */
[----:B---3--:R2:W-:Y:S07]  /*8a20*/  STS.128 [UR5+0x38750], R12 ;  /* 0x0387500cff007988 */ /* 0x0085ee0008000c05 */
[----:B------:R-:W1:Y:S01]  /*8a30*/  LDC.64 R6, c[0x0][0x678] ;  /* 0x00019e00ff067b82 */ /* 0x000e620000000a00 */
[----:B----4-:R2:W-:Y:S04]  /*8a40*/  STS.128 [UR5+0x38760], R8 ;  /* 0x03876008ff007988 */ /* 0x0105e80008000c05 */
[----:B-1----:R2:W-:Y:S02]  /*8a50*/  STS.128 [UR5+0x38770], R4 ;  /* 0x03877004ff007988 */ /* 0x0025e40008000c05 */
.L_x_118:
[----:B------:R-:W-:Y:S05]  /*8a60*/  BSYNC B0 ;  /* 0x0000000000007941 */ /* 0x000fea0003800000 */
.L_x_117:
[----:B------:R-:W-:Y:S01]  /*8a70*/  ELECT P0, URZ, PT ;  /* 0x00000000003f782f */ /* 0x000fe20003800000 */
[----:B------:R-:W-:Y:S01]  /*8a80*/  NOP ;  /* 0x0000000000007918 */ /* 0x000fe20000000000 */
[----:B------:R-:W-:Y:S01]  /*8a90*/  ULDC UR5, c[0x0][0x884] ;  /* 0x0002210000057ab9 */ /* 0x000fe20000000800 */
[----:B------:R-:W-:Y:S01]  /*8aa0*/  ULDC.64 UR44, c[0x0][0x800] ;  /* 0x00020000002c7ab9 */ /* 0x000fe20000000a00 */
[----:B------:R-:W-:Y:S01]  /*8ab0*/  ULEA UR4, UR5, UR4, 0x1 ;  /* 0x0000000405047291 */ /* 0x000fe2000f8e083f */
[----:B------:R-:W-:Y:S03]  /*8ac0*/  BSSY B0, `(.L_x_119) ;  /* 0x0000033000007945 */ /* 0x000fe60003800000 */
[----:B------:R-:W-:-:S05]  /*8ad0*/  UIMAD.WIDE UR44, UR4, 0x80, UR44 ;  /* 0x00000080042c78a5 */ /* 0x000fca000f8e022c */
[----:B------:R-:W-:Y:S07]  /*8ae0*/  @!P0 BRA `(.L_x_120) ;  /* 0x0000000000c08947 */ /* 0x000fee0003800000 */
[----:B------:R-:W-:Y:S01]  /*8af0*/  ULDC.64 UR4, c[0x0][0x808] ;  /* 0x0002020000047ab9 */ /* 0x000fe20000000a00 */
[----:B------:R-:W-:Y:S01]  /*8b00*/  ULDC.64 UR6, c[0x0][0x810] ;  /* 0x0002040000067ab9 */ /* 0x000fe20000000a00 */
[----:B------:R-:W-:Y:S02]  /*8b10*/  ISETP.NE.U32.AND P0, PT, RZ, UR4, PT ;  /* 0x00000004ff007c0c */ /* 0x000fe4000bf05070 */
[----:B------:R-:W-:Y:S02]  /*8b20*/  ISETP.NE.U32.AND P1, PT, RZ, UR6, PT ;  /* 0x00000006ff007c0c */ /* 0x000fe4000bf25070 */
[----:B------:R-:W-:Y:S02]  /*8b30*/  ISETP.NE.AND.EX P0, PT, RZ, UR5, PT, P0 ;  /* 0x00000005ff007c0c */ /* 0x000fe4000bf05300 */
[----:B------:R-:W-:-:S11]  /*8b40*/  ISETP.NE.AND.EX P1, PT, RZ, UR7, PT, P1 ;  /* 0x00000007ff007c0c */ /* 0x000fd6000bf25310 */
[----:B------:R-:W-:Y:S05]  /*8b50*/  @!P0 BRA `(.L_x_121) ;  /* 0x0000000000188947 */ /* 0x000fea0003800000 */
[----:B--2---:R-:W-:-:S04]  /*8b60*/  LEA R4, P0, R18, UR4, 0x3 ;  /* 0x0000000412047c11 */ /* 0x004fc8000f8018ff */
[----:B------:R-:W-:-:S06]  /*8b70*/  LEA.HI.X R5, R18, UR5, R3, 0x3, P0 ;  /* 0x0000000512057c11 */ /* 0x000fcc00080f1c03 */
[----:B------:R-:W2:Y:S01]  /*8b80*/  LDG.E.64 R4, desc[UR58][R4.64] ;  /* 0x0000003a04047981 */ /* 0x000ea2000c1e1b00 */
[----:B------:R-:W-:Y:S02]  /*8b90*/  UMOV UR4, 0x400 ;  /* 0x0000040000047882 */ /* 0x000fe40000000000 */
[----:B------:R-:W-:-:S09]  /*8ba0*/  ULEA UR4, UR42, UR4, 0x18 ;  /* 0x000000042a047291 */ /* 0x000fd2000f8ec03f */
[----:B--2---:R1:W-:Y:S03]  /*8bb0*/  STS.64 [UR4+0x38700], R4 ;  /* 0x03870004ff007988 */ /* 0x0043e60008000a04 */
.L_x_121:
[----:B------:R-:W-:Y:S05]  /*8bc0*/  @!P1 BRA `(.L_x_120) ;  /* 0x0000000000889947 */ /* 0x000fea0003800000 */
[----:B-12---:R-:W-:-:S04]  /*8bd0*/  LEA R4, P0, R18, UR6, 0x3 ;  /* 0x0000000612047c11 */ /* 0x006fc8000f8018ff */
[----:B------:R-:W-:-:S06]  /*8be0*/  LEA.HI.X R5, R18, UR7, R3, 0x3, P0 ;  /* 0x0000000712057c11 */ /* 0x000fcc00080f1c03 */
[----:B------:R-:W2:Y:S01]  /*8bf0*/  LDG.E.64 R4, desc[UR58][R4.64] ;  /* 0x0000003a04047981 */ /* 0x000ea2000c1e1b00 */
[----:B------:R-:W-:Y:S02]  /*8c00*/  UMOV UR4, 0x400 ;  /* 0x0000040000047882 */ /* 0x000fe40000000000 */
[----:B------:R-:W-:-:S04]  /*8c10*/  ULEA UR4, UR42, UR4, 0x18 ;  /* 0x000000042a047291 */ /* 0x000fc8000f8ec03f */
[----:B------:R-:W-:-:S05]  /*8c20*/  UIADD3 UR5, UR4, 0x38700, URZ ;  /* 0x0003870004057890 */ /* 0x000fca000fffe03f */
[----:B------:R-:W1:Y:S01]  /*8c30*/  LDS R3, [UR4+0x3871c] ;  /* 0x03871c04ff037984 */ /* 0x000e620008000800 */
[----:B------:R-:W-:-:S03]  /*8c40*/  IMAD.U32 R8, RZ, RZ, UR5 ;  /* 0x00000005ff087e24 */ /* 0x000fc6000f8e00ff */
[----:B------:R-:W-:Y:S02]  /*8c50*/  STS [UR4+0x38730], RZ ;  /* 0x038730ffff007988 */ /* 0x000fe40008000804 */
[----:B------:R-:W-:-:S05]  /*8c60*/  SHF.R.U64 R8, R8, 0x4, RZ ;  /* 0x0000000408087819 */ /* 0x000fca00000012ff */
[----:B------:R-:W-:Y:S04]  /*8c70*/  STS [UR4+0x38710], R8 ;  /* 0x03871008ff007988 */ /* 0x000fe80008000804 */
[----:B------:R-:W-:Y:S01]  /*8c80*/  STS [UR4+0x38714], R8 ;  /* 0x03871408ff007988 */ /* 0x000fe20008000804 */
[----:B--2---:R-:W-:Y:S01]  /*8c90*/  SHF.L.U64.HI R11, R4, 0x1, R5 ;  /* 0x00000001040b7819 */ /* 0x004fe20000010205 */
[----:B------:R-:W-:-:S03]  /*8ca0*/  VIADD R5, R0, 0xffffffff ;  /* 0xffffffff00057836 */ /* 0x000fc60000000000 */
[----:B------:R-:W-:-:S04]  /*8cb0*/  LOP3.LUT R11, R11, 0x1fffffff, RZ, 0xc0, !PT ;  /* 0x1fffffff0b0b7812 */ /* 0x000fc800078ec0ff */
[----:B------:R-:W-:-:S04]  /*8cc0*/  SHF.R.U32.HI R6, RZ, 0x4, R11 ;  /* 0x00000004ff067819 */ /* 0x000fc8000001160b */
[----:B-1----:R-:W-:-:S05]  /*8cd0*/  LOP3.LUT R3, R3, 0xf, R6, 0xb8, !PT ;  /* 0x0000000f03037812 */ /* 0x002fca00078eb806 */
[----:B------:R1:W-:Y:S04]  /*8ce0*/  STS [UR4+0x3871c], R3 ;  /* 0x03871c03ff007988 */ /* 0x0003e80008000804 */
[----:B------:R-:W2:Y:S01]  /*8cf0*/  LDS R6, [UR4+0x3871c] ;  /* 0x03871c04ff067984 */ /* 0x000ea20008000800 */
[----:B-1----:R-:W-:Y:S02]  /*8d00*/  IMAD.SHL.U32 R3, R4, 0x2, RZ ;  /* 0x0000000204037824 */ /* 0x002fe400078e00ff */
[----:B------:R-:W-:-:S03]  /*8d10*/  VIADD R4, R2, 0xffffffff ;  /* 0xffffffff02047836 */ /* 0x000fc60000000000 */
[----:B------:R-:W-:-:S04]  /*8d20*/  LOP3.LUT R2, R3, 0xfffffffe, RZ, 0xc0, !PT ;  /* 0xfffffffe03027812 */ /* 0x000fc800078ec0ff */
[----:B------:R-:W-:-:S05]  /*8d30*/  SHF.R.U64 R2, R2, 0x4, R11 ;  /* 0x0000000402027819 */ /* 0x000fca000000120b */
[----:B------:R-:W-:Y:S01]  /*8d40*/  STS [UR4+0x3870c], R2 ;  /* 0x03870c02ff007988 */ /* 0x000fe20008000804 */
[----:B--2---:R-:W-:-:S05]  /*8d50*/  LOP3.LUT R6, R6, 0xf0, RZ, 0xb8, !PT ;  /* 0x000000f006067812 */ /* 0x004fca00078eb8ff */
[----:B------:R1:W-:Y:S04]  /*8d60*/  STS [UR4+0x3871c], R6 ;  /* 0x03871c06ff007988 */ /* 0x0003e80008000804 */
[----:B------:R-:W2:Y:S01]  /*8d70*/  LDS R9, [UR4+0x3871c] ;  /* 0x03871c04ff097984 */ /* 0x000ea20008000800 */
[----:B-1----:R-:W-:-:S05]  /*8d80*/  CS2R R6, SRZ ;  /* 0x0000000000067805 */ /* 0x002fca000001ff00 */
[----:B------:R-:W-:Y:S01]  /*8d90*/  STS.128 [UR4+0x38720], R4 ;  /* 0x03872004ff007988 */ /* 0x000fe20008000c04 */
[----:B--2---:R-:W-:-:S05]  /*8da0*/  LOP3.LUT R9, R9, 0xf00, RZ, 0xb8, !PT ;  /* 0x00000f0009097812 */ /* 0x004fca00078eb8ff */
[----:B------:R-:W-:Y:S04]  /*8db0*/  STS.64 [UR4+0x38718], R8 ;  /* 0x03871808ff007988 */ /* 0x000fe80008000a04 */
[----:B------:R-:W1:Y:S02]  /*8dc0*/  LDS R10, [UR4+0x3871c] ;  /* 0x03871c04ff0a7984 */ /* 0x000e640008000800 */
[----:B-1----:R-:W-:-:S05]  /*8dd0*/  LOP3.LUT R0, R10, 0xf000, RZ, 0xb8, !PT ;  /* 0x0000f0000a007812 */ /* 0x002fca00078eb8ff */
[----:B------:R3:W-:Y:S02]  /*8de0*/  STS [UR4+0x3871c], R0 ;  /* 0x03871c00ff007988 */ /* 0x0007e40008000804 */
.L_x_120:
[----:B------:R-:W-:Y:S05]  /*8df0*/  BSYNC B0 ;  /* 0x0000000000007941 */ /* 0x000fea0003800000 */
.L_x_119:
[----:B---3--:R-:W3:Y:S01]  /*8e00*/  S2R R0, SR_LANEID ;  /* 0x0000000000007919 */ /* 0x008ee20000000000 */
[----:B------:R-:W-:Y:S01]  /*8e10*/  ELECT P0, URZ, PT ;  /* 0x00000000003f782f */ /* 0x000fe20003800000 */
[----:B------:R-:W-:Y:S01]  /*8e20*/  NOP ;  /* 0x0000000000007918 */ /* 0x000fe20000000000 */
[----:B------:R-:W-:Y:S01]  /*8e30*/  UMOV UR38, URZ ;  /* 0x0000003f00267c82 */ /* 0x000fe20008000000 */
[----:B------:R-:W-:Y:S10]  /*8e40*/  BSSY B0, `(.L_x_122) ;  /* 0x0000004000007945 */ /* 0x000ff40003800000 */
[----:B------:R-:W-:Y:S05]  /*8e50*/  @!P0 BRA `(.L_x_123) ;  /* 0x0000000000088947 */ /* 0x000fea0003800000 */
[----:B------:R0:W-:Y:S01]  /*8e60*/  UTMACMDFLUSH ;  /* 0x00000000000079b7 */ /* 0x0001e20000000000 */
[----:B------:R-:W-:-:S04]  /*8e70*/  DEPBAR.LE SB0, 0x0 ;  /* 0x000080000000791a */ /* 0x000fc80000000000 */
.L_x_123:
[----:B------:R-:W-:Y:S05]  /*8e80*/  BSYNC B0 ;  /* 0x0000000000007941 */ /* 0x000fea0003800000 */
.L_x_122:
[----:B------:R-:W-:Y:S01]  /*8e90*/  UMOV UR35, 0x400 ;  /* 0x0000040000237882 */ /* 0x000fe20000000000 */
[----:B-123--:R-:W-:Y:S01]  /*8ea0*/  IMAD.SHL.U32 R4, R0, 0x4, RZ ;  /* 0x0000000400047824 */ /* 0x00efe200078e00ff */
[----:B------:R-:W-:-:S04]  /*8eb0*/  ULEA UR35, UR42, UR35, 0x18 ;  /* 0x000000232a237291 */ /* 0x000fc8000f8ec03f */
[----:B------:R-:W-:Y:S01]  /*8ec0*/  UIADD3 UR34, UR35, 0x38700, URZ ;  /* 0x0003870023227890 */ /* 0x000fe2000fffe03f */
[----:B------:R-:W-:Y:S01]  /*8ed0*/  IADD3 R2, P0, R4, UR44, RZ ;  /* 0x0000002c04027c10 */ /* 0x000fe2000ff1e0ff */
[----:B------:R-:W-:-:S04]  /*8ee0*/  IMAD.MOV.U32 R0, RZ, RZ, RZ ;  /* 0x000000ffff007224 */ /* 0x000fc800078e00ff */
[----:B------:R-:W-:-:S03]  /*8ef0*/  IMAD.X R3, RZ, RZ, UR45, P0 ;  /* 0x0000002dff037e24 */ /* 0x000fc600080e06ff */
[----:B------:R-:W1:Y:S01]  /*8f00*/  LDS R5, [R4+UR34] ;  /* 0x0000002204057984 */ /* 0x000e620008000800 */
[----:B------:R-:W-:-:S03]  /*8f10*/  SHF.L.U32 R0, R0, 0x1f, RZ ;  /* 0x0000001f00007819 */ /* 0x000fc600000006ff */
[----:B-1----:R1:W2:Y:S02]  /*8f20*/  ATOMG.E.EXCH.STRONG.GPU PT, RZ, [R2], R5 ;  /* 0x0000000502ff73a8 */ /* 0x0022a400041ee100 */
[----:B--2---:R-:W2:Y:S01]  /*8f30*/  SYNCS.PHASECHK.TRANS64.TRYWAIT P0, [UR35+0x38508], R0 ;  /* 0x03850800ff0075a7 */ /* 0x004ea20008000163 */
[----:B------:R-:W-:Y:S02]  /*8f40*/  ULOP3.LUT UR33, UR54, 0x1, URZ, 0xfc, !UPT ;  /* 0x0000000136217892 */ /* 0x000fe4000f8efc3f */
[----:B------:R-:W-:Y:S01]  /*8f50*/  ULOP3.LUT UR37, UR52, 0x2, URZ, 0xfc, !UPT ;  /* 0x0000000234257892 */ /* 0x000fe2000f8efc3f */
[----:B-12---:R-:W-:Y:S11]  /*8f60*/  @!P0 BRA `(.L_x_124) ;  /* 0x0000005800ac8947 */ /* 0x006ff60003800000 */
.L_x_278:
[----:B------:R-:W-:Y:S01]  /*8f70*/  MOV R2, 0x1 ;  /* 0x0000000100027802 */ /* 0x000fe20000000f00 */
[----:B------:R-:W-:Y:S01]  /*8f80*/  IMAD.MOV.U32 R12, RZ, RZ, RZ ;  /* 0x000000ffff0c7224 */ /* 0x000fe200078e00ff */
[----:B------:R-:W-:Y:S01]  /*8f90*/  ULDC UR32, c[0x0][0x598] ;  /* 0x0001660000207ab9 */ /* 0x000fe20000000800 */
[----:B------:R-:W-:Y:S01]  /*8fa0*/  ULDC UR36, c[0x0][0x580] ;  /* 0x0001600000247ab9 */ /* 0x000fe20000000800 */
[----:B------:R-:W-:Y:S01]  /*8fb0*/  ULDC.64 UR4, c[0x0][0x590] ;  /* 0x0001640000047ab9 */ /* 0x000fe20000000a00 */
[----:B------:R-:W-:-:S05]  /*8fc0*/  ULDC.64 UR6, c[0x0][0x588] ;  /* 0x0001620000067ab9 */ /* 0x000fca0000000a00 */
.L_x_185:
[----:B------:R-:W-:-:S06]  /*8fd0*/  UISETP.NE.AND UP0, UPT, UR33, 0x3, UPT ;  /* 0x000000032100788c */ /* 0x000fcc000bf05270 */
[----:B------:R-:W-:-:S13]  /*8fe0*/  PLOP3.LUT P1, PT, PT, PT, UP0, 0x80, 0x0 ;  /* 0x000000000000781c */ /* 0x000fda0003f2f008 */
[----:B---345:R-:W-:Y:S05]  /*8ff0*/  @!P1 BRA `(.L_x_125) ;  /* 0x0000000000049947 */ /* 0x038fea0003800000 */
[----:B------:R-:W-:Y:S01]  /*9000*/  BPT.TRAP 0x1 ;  /* 0x000000040000795c */ /* 0x000fe20000300000 */
.L_x_125:
[----:B------:R-:W-:Y:S01]  /*9010*/  ULEA UR8, UR38, UR35, 0x3 ;  /* 0x0000002326087291 */ /* 0x000fe2000f8e183f */
[----:B-1----:R-:W-:-:S08]  /*9020*/  SHF.L.U32 R0, R12, 0x1f, RZ ;  /* 0x0000001f0c007819 */ /* 0x002fd000000006ff */
[----:B------:R-:W1:Y:S02]  /*9030*/  SYNCS.PHASECHK.TRANS64.TRYWAIT P0, [UR8+0x38400], R0 ;  /* 0x03840000ff0075a7 */ /* 0x000e640008000148 */
[----:B-1----:R-:W-:Y:S05]  /*9040*/  @!P0 BRA `(.L_x_126) ;  /* 0x00000058008c8947 */ /* 0x002fea0003800000 */
.L_x_279:
[----:B------:R-:W-:-:S09]  /*9050*/  ULEA UR9, UR38, UR35, 0x4 ;  /* 0x0000002326097291 */ /* 0x000fd2000f8e203f */
[----:B------:R-:W2:Y:S01]  /*9060*/  LDS.128 R4, [UR9+0x38510] ;  /* 0x03851009ff047984 */ /* 0x000ea20008000c00 */
        /* <DEDUP_REMOVED lines=8> */
.L_x_127:
[----:B------:R-:W-:Y:S01]  /*90f0*/  UIADD3 UR8, UR8, 0x38440, URZ ;  /* 0x0003844008087890 */ /* 0x000fe2000fffe03f */
[----:B------:R-:W-:Y:S02]  /*9100*/  R2UR UR10, R16 ;  /* 0x00000000100a72ca */ /* 0x000fe400000e0000 */
[----:B------:R-:W-:Y:S01]  /*9110*/  R2UR UR11, R17 ;  /* 0x00000000110b72ca */ /* 0x000fe200000e0000 */
[----:B------:R-:W-:Y:S01]  /*9120*/  UPRMT UR8, UR42, 0x654, UR8 ;  /* 0x000006542a087896 */ /* 0x000fe20008000008 */
[----:B------:R-:W-:Y:S02]  /*9130*/  LOP3.LUT P1, RZ, R2, 0xff, RZ, 0xc0, !PT ;  /* 0x000000ff02ff7812 */ /* 0x000fe4000782c0ff */
[----:B------:R-:W-:-:S04]  /*9140*/  ISETP.NE.U32.AND P0, PT, RZ, UR4, PT ;  /* 0x00000004ff007c0c */ /* 0x000fc8000bf05070 */
[----:B------:R-:W-:Y:S02]  /*9150*/  ISETP.NE.AND.EX P0, PT, RZ, UR5, PT, P0 ;  /* 0x00000005ff007c0c */ /* 0x000fe4000bf05300 */
[----:B---3--:R-:W-:Y:S01]  /*9160*/  SYNCS.ARRIVE.TRANS64.RED.A1T0 RZ, [UR8], RZ ;  /* 0x000000ffffff79a7 */ /* 0x008fe20008100408 */
[----:B------:R-:W-:Y:S02]  /*9170*/  USHF.L.U32 UR10, UR10, 0x7, URZ ;  /* 0x000000070a0a7899 */ /* 0x000fe4000800063f */
[----:B------:R-:W-:Y:S02]  /*9180*/  USHF.L.U32 UR11, UR11, 0x8, URZ ;  /* 0x000000080b0b7899 */ /* 0x000fe4000800063f */
[----:B------:R-:W-:Y:S10]  /*9190*/  @!P1 BRA `(.L_x_128) ;  /* 0x00000000000c9947 */ /* 0x000ff40003800000 */
[----:B------:R-:W-:-:S04]  /*91a0*/  DEPBAR {5,4,3,2,1,0} ;  /* 0x0000003f0000791a */ /* 0x000fc80000000000 */
[----:B------:R3:W-:Y:S02]  /*91b0*/  UTMACCTL.IV [UR44] ;  /* 0x000000002c0079b9 */ /* 0x0007e40008000000 */
[----:B---3--:R-:W-:Y:S01]  /*91c0*/  NOP ;  /* 0x0000000000007918 */ /* 0x008fe20000000000 */
.L_x_128:
[----:B------:R-:W-:Y:S05]  /*91d0*/  @!P0 BRA `(.L_x_129) ;  /* 0x0000000000188947 */ /* 0x000fea0003800000 */
[----:B-1----:R-:W1:Y:S02]  /*91e0*/  LDC.64 R2, c[0x0][0x590] ;  /* 0x00016400ff027b82 */ /* 0x002e640000000a00 */
[----:B-1----:R-:W-:-:S06]  /*91f0*/  IMAD.WIDE R2, R18, 0x8, R2 ;  /* 0x0000000812027825 */ /* 0x002fcc00078e0202 */
[----:B------:R-:W3:Y:S04]  /*9200*/  LDG.E.64 R2, desc[UR58][R2.64] ;  /* 0x0000003a02027981 */ /* 0x000ee8000c1e1b00 */
[----:B---3--:R-:W3:Y:S02]  /*9210*/  LD.E R0, desc[UR58][R2.64] ;  /* 0x0000003a02007980 */ /* 0x008ee4000c101900 */
[----:B---3--:R-:W-:Y:S01]  /*9220*/  FSETP.NEU.AND P0, PT, R0, RZ, PT ;  /* 0x000000ff0000720b */ /* 0x008fe20003f0d000 */
[----:B------:R-:W-:-:S12]  /*9230*/  BRA `(.L_x_130) ;  /* 0x0000000000247947 */ /* 0x000fd80003800000 */
.L_x_129:
[----:B------:R-:W-:Y:S02]  /*9240*/  ISETP.NE.U32.AND P1, PT, RZ, UR6, PT ;  /* 0x00000006ff007c0c */ /* 0x000fe4000bf25070 */
[----:B------:R-:W-:Y:S02]  /*9250*/  FSETP.NEU.AND P0, PT, RZ, UR36, PT ;  /* 0x00000024ff007c0b */ /* 0x000fe4000bf0d000 */
[----:B------:R-:W-:-:S13]  /*9260*/  ISETP.NE.AND.EX P1, PT, RZ, UR7, PT, P1 ;  /* 0x00000007ff007c0c */ /* 0x000fda000bf25310 */
[----:B------:R-:W-:Y:S05]  /*9270*/  @!P1 BRA `(.L_x_130) ;  /* 0x0000000000149947 */ /* 0x000fea0003800000 */
[----:B-1----:R-:W1:Y:S01]  /*9280*/  LDC.64 R2, c[0x0][0x588] ;  /* 0x00016200ff027b82 */ /* 0x002e620000000a00 */
[----:B------:R-:W-:-:S04]  /*9290*/  IMAD R9, R18, UR32, RZ ;  /* 0x0000002012097c24 */ /* 0x000fc8000f8e02ff */
[----:B-1----:R-:W-:-:S06]  /*92a0*/  IMAD.WIDE R2, R9, 0x4, R2 ;  /* 0x0000000409027825 */ /* 0x002fcc00078e0202 */
[----:B------:R-:W3:Y:S02]  /*92b0*/  LDG.E R2, desc[UR58][R2.64] ;  /* 0x0000003a02027981 */ /* 0x000ee4000c1e1900 */
[----:B---3--:R-:W-:-:S13]  /*92c0*/  FSETP.NEU.AND P0, PT, R2, RZ, PT ;  /* 0x000000ff0200720b */ /* 0x008fda0003f0d000 */
.L_x_130:
[----:B------:R-:W-:Y:S01]  /*92d0*/  UISETP.NE.AND UP0, UPT, UR37, 0x3, UPT ;  /* 0x000000032500788c */ /* 0x000fe2000bf05270 */
[----:B------:R-:W-:-:S05]  /*92e0*/  ELECT P1, URZ, PT ;  /* 0x00000000003f782f */ /* 0x000fca0003820000 */
[----:B------:R-:W-:Y:S02]  /*92f0*/  PLOP3.LUT P2, PT, PT, PT, UP0, 0x80, 0x0 ;  /* 0x000000000000781c */ /* 0x000fe40003f4f008 */
[----:B------:R-:W-:-:S11]  /*9300*/  PLOP3.LUT P0, PT, P0, P1, PT, 0x2a, 0x0 ;  /* 0x000000000000781c */ /* 0x000fd60000702572 */
[----:B------:R-:W-:Y:S05]  /*9310*/  @!P2 BRA `(.L_x_131) ;  /* 0x000000000004a947 */ /* 0x000fea0003800000 */
[----:B------:R-:W-:Y:S01]  /*9320*/  BPT.TRAP 0x1 ;  /* 0x000000040000795c */ /* 0x000fe20000300000 */
.L_x_131:
[----:B-1----:R-:W-:-:S05]  /*9330*/  IMAD.MOV.U32 R0, RZ, RZ, 0x1 ;  /* 0x00000001ff007424 */ /* 0x002fca00078e00ff */
[----:B------:R-:W-:-:S04]  /*9340*/  SHF.L.U32 R0, R0, 0x1f, RZ ;  /* 0x0000001f00007819 */ /* 0x000fc800000006ff */
[----:B------:R-:W1:Y:S02]  /*9350*/  SYNCS.PHASECHK.TRANS64.TRYWAIT P1, [UR35+0x384e0], R0 ;  /* 0x0384e000ff0075a7 */ /* 0x000e640008020163 */
[----:B-1----:R-:W-:Y:S05]  /*9360*/  @!P1 BRA `(.L_x_132) ;  /* 0x0000005400dc9947 */ /* 0x002fea0003800000 */
.L_x_280:
[----:B------:R-:W-:Y:S04]  /*9370*/  BSSY B0, `(.L_x_133) ;  /* 0x0000010000007945 */ /* 0x000fe80003800000 */
[----:B------:R-:W-:Y:S05]  /*9380*/  @P0 BRA `(.L_x_134) ;  /* 0x0000000000380947 */ /* 0x000fea0003800000 */
[----:B------:R-:W-:Y:S02]  /*9390*/  UIADD3 UR8, UR35, 0x30000, URZ ;  /* 0x0003000023087890 */ /* 0x000fe4000fffe03f */
[----:B------:R-:W-:Y:S02]  /*93a0*/  UIADD3 UR9, UR35, 0x384c0, URZ ;  /* 0x000384c023097890 */ /* 0x000fe4000fffe03f */
[----:B------:R-:W-:Y:S02]  /*93b0*/  UIADD3 UR14, UR10, 0x40, URZ ;  /* 0x000000400a0e7890 */ /* 0x000fe4000fffe03f */
[----:B------:R-:W-:Y:S01]  /*93c0*/  UIADD3 UR12, UR35, 0x31000, URZ ;  /* 0x00031000230c7890 */ /* 0x000fe2000fffe03f */
[----:B------:R-:W-:Y:S01]  /*93d0*/  UMOV UR16, 0x0 ;  /* 0x0000000000107882 */ /* 0x000fe20000000000 */
[----:B------:R-:W-:Y:S01]  /*93e0*/  UMOV UR17, 0x10000000 ;  /* 0x1000000000117882 */ /* 0x000fe20000000000 */
[----:B------:R-:W-:Y:S01]  /*93f0*/  UMOV UR15, UR11 ;  /* 0x0000000b000f7c82 */ /* 0x000fe20008000000 */
[----:B------:R-:W-:Y:S01]  /*9400*/  UMOV UR13, UR9 ;  /* 0x00000009000d7c82 */ /* 0x000fe20008000000 */
[----:B------:R3:W-:Y:S04]  /*9410*/  UTMALDG.2D [UR8], [UR44], desc[UR16] ;  /* 0x000010082c0075b4 */ /* 0x0007e80008009000 */
[----:B------:R3:W-:Y:S02]  /*9420*/  UTMALDG.2D [UR12], [UR44], desc[UR16] ;  /* 0x0000100c2c0075b4 */ /* 0x0007e40008009000 */
[----:B---3--:R-:W-:Y:S05]  /*9430*/  @!P2 BRA `(.L_x_135) ;  /* 0x000000000004a947 */ /* 0x008fea0003800000 */
[----:B------:R-:W-:Y:S01]  /*9440*/  BPT.TRAP 0x1 ;  /* 0x000000040000795c */ /* 0x000fe20000300000 */
.L_x_135:
[----:B------:R-:W3:Y:S02]  /*9450*/  LDC R2, c[0x0][0x828] ;  /* 0x00020a00ff027b82 */ /* 0x000ee40000000800 */
[----:B---3--:R3:W-:Y:S02]  /*9460*/  SYNCS.ARRIVE.TRANS64.RED.A0TR RZ, [UR35+0x384c0], R2 ;  /* 0x0384c002ffff79a7 */ /* 0x0087e40008300423 */
.L_x_134:
[----:B------:R-:W-:Y:S05]  /*9470*/  BSYNC B0 ;  /* 0x0000000000007941 */ /* 0x000fea0003800000 */
.L_x_133:
[----:B------:R-:W-:Y:S05]  /*9480*/  @!P2 BRA `(.L_x_136) ;  /* 0x000000000004a947 */ /* 0x000fea0003800000 */
[----:B------:R-:W-:Y:S01]  /*9490*/  BPT.TRAP 0x1 ;  /* 0x000000040000795c */ /* 0x000fe20000300000 */
.L_x_136:
[----:B------:R-:W-:-:S04]  /*94a0*/  UIADD3 UR21, UR35, 0x384c0, URZ ;  /* 0x000384c023157890 */ /* 0x000fc8000fffe03f */
[----:B------:R-:W-:-:S09]  /*94b0*/  UPRMT UR8, UR42, 0x654, UR21 ;  /* 0x000006542a087896 */ /* 0x000fd20008000015 */
[----:B------:R-:W-:Y:S01]  /*94c0*/  SYNCS.ARRIVE.TRANS64.RED.A1T0 RZ, [UR8], RZ ;  /* 0x000000ffffff79a7 */ /* 0x000fe20008100408 */
[----:B------:R-:W-:Y:S05]  /*94d0*/  @!P2 BRA `(.L_x_137) ;  /* 0x000000000004a947 */ /* 0x000fea0003800000 */
[----:B------:R-:W-:Y:S01]  /*94e0*/  BPT.TRAP 0x1 ;  /* 0x000000040000795c */ /* 0x000fe20000300000 */
.L_x_137:
[----:B------:R-:W4:Y:S02]  /*94f0*/  SYNCS.PHASECHK.TRANS64.TRYWAIT P1, [UR35+0x384e8], R0 ;  /* 0x0384e800ff0075a7 */ /* 0x000f240008020163 */
[----:B----4-:R-:W-:Y:S05]  /*9500*/  @!P1 BRA `(.L_x_138) ;  /* 0x00000054008c9947 */ /* 0x010fea0003800000 */
.L_x_281:
[----:B------:R-:W-:Y:S04]  /*9510*/  BSSY B0, `(.L_x_139) ;  /* 0x0000012000007945 */ /* 0x000fe80003800000 */
[----:B------:R-:W-:Y:S05]  /*9520*/  @P0 BRA `(.L_x_140) ;  /* 0x0000000000400947 */ /* 0x000fea0003800000 */
[----:B------:R-:W-:Y:S02]  /*9530*/  UIADD3 UR15, UR11, 0x20, URZ ;  /* 0x000000200b0f7890 */ /* 0x000fe4000fffe03f */
        /* <DEDUP_REMOVED lines=8> */
[----:B------:R-:W-:Y:S01]  /*95c0*/  UMOV UR19, UR15 ;  /* 0x0000000f00137c82 */ /* 0x000fe20008000000 */
[----:B------:R4:W-:Y:S03]  /*95d0*/  UTMALDG.2D [UR12], [UR44], desc[UR22] ;  /* 0x0000160c2c0075b4 */ /* 0x0009e60008009000 */
[----:B------:R4:W-:Y:S02]  /*95e0*/  UTMALDG.2D [UR16], [UR44], desc[UR22] ;  /* 0x000016102c0075b4 */ /* 0x0009e40008009000 */
[----:B----4-:R-:W-:Y:S05]  /*95f0*/  @!P2 BRA `(.L_x_141) ;  /* 0x000000000004a947 */ /* 0x010fea0003800000 */
[----:B------:R-:W-:Y:S01]  /*9600*/  BPT.TRAP 0x1 ;  /* 0x000000040000795c */ /* 0x000fe20000300000 */
.L_x_141:
[----:B---3--:R-:W3:Y:S02]  /*9610*/  LDC R2, c[0x0][0x828] ;  /* 0x00020a00ff027b82 */ /* 0x008ee40000000800 */
[----:B---3--:R4:W-:Y:S02]  /*9620*/  SYNCS.ARRIVE.TRANS64.RED.A0TR RZ, [UR35+0x384c8], R2 ;  /* 0x0384c802ffff79a7 */ /* 0x0089e40008300423 */
.L_x_140:
[----:B------:R-:W-:Y:S05]  /*9630*/  BSYNC B0 ;  /* 0x0000000000007941 */ /* 0x000fea0003800000 */
.L_x_139:
[----:B------:R-:W-:Y:S05]  /*9640*/  @!P2 BRA `(.L_x_142) ;  /* 0x000000000004a947 */ /* 0x000fea0003800000 */
[----:B------:R-:W-:Y:S01]  /*9650*/  BPT.TRAP 0x1 ;  /* 0x000000040000795c */ /* 0x000fe20000300000 */
.L_x_142:
[----:B------:R-:W-:-:S04]  /*9660*/  UIADD3 UR13, UR35, 0x384c8, URZ ;  /* 0x000384c8230d7890 */ /* 0x000fc8000fffe03f */
[----:B------:R-:W-:-:S09]  /*9670*/  UPRMT UR9, UR42, 0x654, UR13 ;  /* 0x000006542a097896 */ /* 0x000fd2000800000d */
[----:B------:R-:W-:Y:S01]  /*9680*/  SYNCS.ARRIVE.TRANS64.RED.A1T0 RZ, [UR9], RZ ;  /* 0x000000ffffff79a7 */ /* 0x000fe20008100409 */
[----:B------:R-:W-:Y:S05]  /*9690*/  @!P2 BRA `(.L_x_143) ;  /* 0x000000000004a947 */ /* 0x000fea0003800000 */
[----:B------:R-:W-:Y:S01]  /*96a0*/  BPT.TRAP 0x1 ;  /* 0x000000040000795c */ /* 0x000fe20000300000 */
.L_x_143:
[----:B------:R-:W5:Y:S02]  /*96b0*/  SYNCS.PHASECHK.TRANS64.TRYWAIT P1, [UR35+0x384f0], R0 ;  /* 0x0384f000ff0075a7 */ /* 0x000f640008020163 */
[----:B-----5:R-:W-:Y:S05]  /*96c0*/  @!P1 BRA `(.L_x_144) ;  /* 0x0000005400349947 */ /* 0x020fea0003800000 */
.L_x_282:
        /* <DEDUP_REMOVED lines=14> */
[----:B-1----:R-:W-:Y:S05]  /*97b0*/  @!P2 BRA `(.L_x_147) ;  /* 0x000000000004a947 */ /* 0x002fea0003800000 */
[----:B------:R-:W-:Y:S01]  /*97c0*/  BPT.TRAP 0x1 ;  /* 0x000000040000795c */ /* 0x000fe20000300000 */
.L_x_147:
[----:B---34-:R-:W1:Y:S02]  /*97d0*/  LDC R2, c[0x0][0x828] ;  /* 0x00020a00ff027b82 */ /* 0x018e640000000800 */
[----:B-1----:R1:W-:Y:S02]  /*97e0*/  SYNCS.ARRIVE.TRANS64.RED.A0TR RZ, [UR35+0x384d0], R2 ;  /* 0x0384d002ffff79a7 */ /* 0x0023e40008300423 */
.L_x_146:
[----:B------:R-:W-:Y:S05]  /*97f0*/  BSYNC B0 ;  /* 0x0000000000007941 */ /* 0x000fea0003800000 */
.L_x_145:
[----:B------:R-:W-:Y:S05]  /*9800*/  @!P2 BRA `(.L_x_148) ;  /* 0x000000000004a947 */ /* 0x000fea0003800000 */
[----:B------:R-:W-:Y:S01]  /*9810*/  BPT.TRAP 0x1 ;  /* 0x000000040000795c */ /* 0x000fe20000300000 */
.L_x_148:
[----:B------:R-:W-:-:S04]  /*9820*/  UIADD3 UR17, UR35, 0x384d0, URZ ;  /* 0x000384d023117890 */ /* 0x000fc8000fffe03f */
[----:B------:R-:W-:-:S09]  /*9830*/  UPRMT UR39, UR42, 0x654, UR17 ;  /* 0x000006542a277896 */ /* 0x000fd20008000011 */
[----:B------:R-:W-:Y:S01]  /*9840*/  SYNCS.ARRIVE.TRANS64.RED.A1T0 RZ, [UR39], RZ ;  /* 0x000000ffffff79a7 */ /* 0x000fe20008100427 */
[----:B------:R-:W-:Y:S05]  /*9850*/  @!P2 BRA `(.L_x_149) ;  /* 0x000000000004a947 */ /* 0x000fea0003800000 */
[----:B------:R-:W-:Y:S01]  /*9860*/  BPT.TRAP 0x1 ;  /* 0x000000040000795c */ /* 0x000fe20000300000 */
.L_x_149:
[----:B------:R-:W5:Y:S02]  /*9870*/  SYNCS.PHASECHK.TRANS64.TRYWAIT P1, [UR35+0x384f8], R0 ;  /* 0x0384f800ff0075a7 */ /* 0x000f640008020163 */
[----:B-----5:R-:W-:Y:S05]  /*9880*/  @!P1 BRA `(.L_x_150) ;  /* 0x0000005000dc9947 */ /* 0x020fea0003800000 */
.L_x_283:
        /* <DEDUP_REMOVED lines=16> */
.L_x_153:
[----:B---34-:R-:W1:Y:S02]  /*9990*/  LDC R2, c[0x0][0x828] ;  /* 0x00020a00ff027b82 */ /* 0x018e640000000800 */
[----:B-1----:R1:W-:Y:S02]  /*99a0*/  SYNCS.ARRIVE.TRANS64.RED.A0TR RZ, [UR35+0x384d8], R2 ;  /* 0x0384d802ffff79a7 */ /* 0x0023e40008300423 */
.L_x_152:
[----:B------:R-:W-:Y:S05]  /*99b0*/  BSYNC B0 ;  /* 0x0000000000007941 */ /* 0x000fea0003800000 */
.L_x_151:
[----:B------:R-:W-:Y:S05]  /*99c0*/  @!P2 BRA `(.L_x_154) ;  /* 0x000000000004a947 */ /* 0x000fea0003800000 */
[----:B------:R-:W-:Y:S01]  /*99d0*/  BPT.TRAP 0x1 ;  /* 0x000000040000795c */ /* 0x000fe20000300000 */
.L_x_154:
[----:B------:R-:W-:-:S04]  /*99e0*/  UIADD3 UR29, UR35, 0x384d8, URZ ;  /* 0x000384d8231d7890 */ /* 0x000fc8000fffe03f */
[----:B------:R-:W-:-:S09]  /*99f0*/  UPRMT UR43, UR42, 0x654, UR29 ;  /* 0x000006542a2b7896 */ /* 0x000fd2000800001d */
[----:B------:R-:W-:Y:S01]  /*9a00*/  SYNCS.ARRIVE.TRANS64.RED.A1T0 RZ, [UR43], RZ ;  /* 0x000000ffffff79a7 */ /* 0x000fe2000810042b */
[----:B------:R-:W-:Y:S05]  /*9a10*/  @!P2 BRA `(.L_x_155) ;  /* 0x000000000004a947 */ /* 0x000fea0003800000 */
[----:B------:R-:W-:Y:S01]  /*9a20*/  BPT.TRAP 0x1 ;  /* 0x000000040000795c */ /* 0x000fe20000300000 */
.L_x_155:
[----:B-1-34-:R-:W-:-:S04]  /*9a30*/  SHF.L.U32 R2, RZ, 0x1f, RZ ;  /* 0x0000001fff027819 */ /* 0x01afc800000006ff */
[----:B------:R-:W1:Y:S02]  /*9a40*/  SYNCS.PHASECHK.TRANS64.TRYWAIT P1, [UR35+0x384e0], R2 ;  /* 0x0384e002ff0075a7 */ /* 0x000e640008020163 */
[----:B-1----:R-:W-:Y:S05]  /*9a50*/  @!P1 BRA `(.L_x_156) ;  /* 0x0000005000809947 */ /* 0x002fea0003800000 */
.L_x_284:
        /* <DEDUP_REMOVED lines=13> */
[----:B---3--:R-:W-:Y:S05]  /*9b30*/  @!P2 BRA `(.L_x_159) ;  /* 0x000000000004a947 */ /* 0x008fea0003800000 */
[----:B------:R-:W-:Y:S01]  /*9b40*/  BPT.TRAP 0x1 ;  /* 0x000000040000795c */ /* 0x000fe20000300000 */
.L_x_159:
[----:B-1----:R-:W1:Y:S02]  /*9b50*/  LDC R3, c[0x0][0x828] ;  /* 0x00020a00ff037b82 */ /* 0x002e640000000800 */
[----:B-1----:R3:W-:Y:S02]  /*9b60*/  SYNCS.ARRIVE.TRANS64.RED.A0TR RZ, [UR35+0x384c0], R3 ;  /* 0x0384c003ffff79a7 */ /* 0x0027e40008300423 */
.L_x_158:
[----:B------:R-:W-:Y:S05]  /*9b70*/  BSYNC B0 ;  /* 0x0000000000007941 */ /* 0x000fea0003800000 */
.L_x_157:
[----:B------:R-:W-:Y:S05]  /*9b80*/  @!P2 BRA `(.L_x_160) ;  /* 0x000000000004a947 */ /* 0x000fea0003800000 */
[----:B------:R-:W-:Y:S01]  /*9b90*/  BPT.TRAP 0x1 ;  /* 0x000000040000795c */ /* 0x000fe20000300000 */
.L_x_160:
[----:B------:R-:W-:Y:S01]  /*9ba0*/  SYNCS.ARRIVE.TRANS64.RED.A1T0 RZ, [UR8], RZ ;  /* 0x000000ffffff79a7 */ /* 0x000fe20008100408 */
[----:B------:R-:W-:Y:S05]  /*9bb0*/  @!P2 BRA `(.L_x_161) ;  /* 0x000000000004a947 */ /* 0x000fea0003800000 */
[----:B------:R-:W-:Y:S01]  /*9bc0*/  BPT.TRAP 0x1 ;  /* 0x000000040000795c */ /* 0x000fe20000300000 */
.L_x_161:
[----:B------:R-:W4:Y:S02]  /*9bd0*/  SYNCS.PHASECHK.TRANS64.TRYWAIT P1, [UR35+0x384e8], R2 ;  /* 0x0384e802ff0075a7 */ /* 0x000f240008020163 */
[----:B----4-:R-:W-:Y:S05]  /*9be0*/  @!P1 BRA `(.L_x_162) ;  /* 0x0000005000349947 */ /* 0x010fea0003800000 */
.L_x_285:
        /* <DEDUP_REMOVED lines=15> */
.L_x_165:
[----:B-1-3--:R-:W1:Y:S02]  /*9ce0*/  LDC R3, c[0x0][0x828] ;  /* 0x00020a00ff037b82 */ /* 0x00ae640000000800 */
[----:B-1----:R4:W-:Y:S02]  /*9cf0*/  SYNCS.ARRIVE.TRANS64.RED.A0TR RZ, [UR35+0x384c8], R3 ;  /* 0x0384c803ffff79a7 */ /* 0x0029e40008300423 */
.L_x_164:
[----:B------:R-:W-:Y:S05]  /*9d00*/  BSYNC B0 ;  /* 0x0000000000007941 */ /* 0x000fea0003800000 */
.L_x_163:
[----:B------:R-:W-:Y:S05]  /*9d10*/  @!P2 BRA `(.L_x_166) ;  /* 0x000000000004a947 */ /* 0x000fea0003800000 */
[----:B------:R-:W-:Y:S01]  /*9d20*/  BPT.TRAP 0x1 ;  /* 0x000000040000795c */ /* 0x000fe20000300000 */
.L_x_166:
[----:B------:R-:W-:Y:S01]  /*9d30*/  SYNCS.ARRIVE.TRANS64.RED.A1T0 RZ, [UR9], RZ ;  /* 0x000000ffffff79a7 */ /* 0x000fe20008100409 */
[----:B------:R-:W-:Y:S05]  /*9d40*/  @!P2 BRA `(.L_x_167) ;  /* 0x000000000004a947 */ /* 0x000fea0003800000 */
[----:B------:R-:W-:Y:S01]  /*9d50*/  BPT.TRAP 0x1 ;  /* 0x000000040000795c */ /* 0x000fe20000300000 */
.L_x_167:
[----:B------:R-:W5:Y:S02]  /*9d60*/  SYNCS.PHASECHK.TRANS64.TRYWAIT P1, [UR35+0x384f0], R2 ;  /* 0x0384f002ff0075a7 */ /* 0x000f640008020163 */
[----:B-----5:R-:W-:Y:S05]  /*9d70*/  @!P1 BRA `(.L_x_168) ;  /* 0x0000004c00e89947 */ /* 0x020fea0003800000 */
.L_x_286:
        /* <DEDUP_REMOVED lines=15> */
.L_x_171:
[----:B---34-:R-:W1:Y:S02]  /*9e70*/  LDC R3, c[0x0][0x828] ;  /* 0x00020a00ff037b82 */ /* 0x018e640000000800 */
[----:B-1----:R1:W-:Y:S02]  /*9e80*/  SYNCS.ARRIVE.TRANS64.RED.A0TR RZ, [UR35+0x384d0], R3 ;  /* 0x0384d003ffff79a7 */ /* 0x0023e40008300423 */
.L_x_170:
[----:B------:R-:W-:Y:S05]  /*9e90*/  BSYNC B0 ;  /* 0x0000000000007941 */ /* 0x000fea0003800000 */
.L_x_169:
[----:B------:R-:W-:Y:S05]  /*9ea0*/  @!P2 BRA `(.L_x_172) ;  /* 0x000000000004a947 */ /* 0x000fea0003800000 */
[----:B------:R-:W-:Y:S01]  /*9eb0*/  BPT.TRAP 0x1 ;  /* 0x000000040000795c */ /* 0x000fe20000300000 */
.L_x_172:
[----:B------:R-:W-:Y:S01]  /*9ec0*/  SYNCS.ARRIVE.TRANS64.RED.A1T0 RZ, [UR39], RZ ;  /* 0x000000ffffff79a7 */ /* 0x000fe20008100427 */
[----:B------:R-:W-:Y:S05]  /*9ed0*/  @!P2 BRA `(.L_x_173) ;  /* 0x000000000004a947 */ /* 0x000fea0003800000 */
[----:B------:R-:W-:Y:S01]  /*9ee0*/  BPT.TRAP 0x1 ;  /* 0x000000040000795c */ /* 0x000fe20000300000 */
.L_x_173:
[----:B------:R-:W5:Y:S02]  /*9ef0*/  SYNCS.PHASECHK.TRANS64.TRYWAIT P1, [UR35+0x384f8], R2 ;  /* 0x0384f802ff0075a7 */ /* 0x000f640008020163 */
[----:B-----5:R-:W-:Y:S05]  /*9f00*/  @!P1 BRA `(.L_x_174) ;  /* 0x0000004c009c9947 */ /* 0x020fea0003800000 */
.L_x_287:
        /* <DEDUP_REMOVED lines=15> */
.L_x_177:
[----:B------:R-:W1:Y:S02]  /*a000*/  LDC R2, c[0x0][0x828] ;  /* 0x00020a00ff027b82 */ /* 0x000e640000000800 */
[----:B-1----:R1:W-:Y:S02]  /*a010*/  SYNCS.ARRIVE.TRANS64.RED.A0TR RZ, [UR35+0x384d8], R2 ;  /* 0x0384d802ffff79a7 */ /* 0x0023e40008300423 */
.L_x_176:
[----:B------:R-:W-:Y:S05]  /*a020*/  BSYNC B0 ;  /* 0x0000000000007941 */ /* 0x000fea0003800000 */
.L_x_175:
[----:B------:R-:W-:Y:S05]  /*a030*/  @!P2 BRA `(.L_x_178) ;  /* 0x000000000004a947 */ /* 0x000fea0003800000 */
[----:B------:R-:W-:Y:S01]  /*a040*/  BPT.TRAP 0x1 ;  /* 0x000000040000795c */ /* 0x000fe20000300000 */
.L_x_178:
[----:B--2---:R-:W-:Y:S01]  /*a050*/  ISETP.NE.AND P0, PT, R7, RZ, PT ;  /* 0x000000ff0700720c */ /* 0x004fe20003f05270 */
[----:B------:R-:W-:Y:S01]  /*a060*/  SYNCS.ARRIVE.TRANS64.RED.A1T0 RZ, [UR43], RZ ;  /* 0x000000ffffff79a7 */ /* 0x000fe2000810042b */
[CC--:B------:R-:W-:Y:S02]  /*a070*/  ISETP.NE.AND P3, PT, R18.reuse, R6.reuse, PT ;  /* 0x000000061200720c */ /* 0x0c0fe40003f65270 */
[----:B------:R-:W-:-:S13]  /*a080*/  ISETP.EQ.OR P0, PT, R18, R6, !P0 ;  /* 0x000000061200720c */ /* 0x000fda0004702670 */
[----:B------:R-:W-:Y:S05]  /*a090*/  @P0 BRA `(.L_x_179) ;  /* 0x0000000400040947 */ /* 0x000fea0003800000 */
[----:B------:R-:W-:Y:S01]  /*a0a0*/  ELECT P0, URZ, PT ;  /* 0x00000000003f782f */ /* 0x000fe20003800000 */
[----:B------:R-:W-:-:S12]  /*a0b0*/  BSSY B0, `(.L_x_180) ;  /* 0x0000032000007945 */ /* 0x000fd80003800000 */
[----:B------:R-:W-:Y:S05]  /*a0c0*/  @!P0 BRA `(.L_x_181) ;  /* 0x0000000000c08947 */ /* 0x000fea0003800000 */
[----:B-1-34-:R-:W1:Y:S08]  /*a0d0*/  LDC.64 R2, c[0x0][0x290] ;  /* 0x0000a400ff027b82 */ /* 0x01ae700000000a00 */
[----:B------:R-:W2:Y:S08]  /*a0e0*/  LDC.64 R14, c[0x0][0x808] ;  /* 0x00020200ff0e7b82 */ /* 0x000eb00000000a00 */
[----:B------:R-:W3:Y:S01]  /*a0f0*/  LDC.64 R16, c[0x0][0x810] ;  /* 0x00020400ff107b82 */ /* 0x000ee20000000a00 */
[----:B-1----:R-:W-:-:S05]  /*a100*/  IMAD.WIDE R2, R6, 0xc, R2 ;  /* 0x0000000c06027825 */ /* 0x002fca00078e0202 */
[----:B------:R1:W5:Y:S04]  /*a110*/  LDG.E R10, desc[UR58][R2.64] ;  /* 0x0000003a020a7981 */ /* 0x000368000c1e1900 */
[----:B------:R1:W5:Y:S01]  /*a120*/  LDG.E R13, desc[UR58][R2.64+0x4] ;  /* 0x0000043a020d7981 */ /* 0x000362000c1e1900 */
[----:B--2---:R-:W-:Y:S02]  /*a130*/  ISETP.NE.U32.AND P0, PT, R14, RZ, PT ;  /* 0x000000ff0e00720c */ /* 0x004fe40003f05070 */
[----:B------:R-:W-:Y:S02]  /*a140*/  SHF.R.S32.HI R8, RZ, 0x1f, R6 ;  /* 0x0000001fff087819 */ /* 0x000fe40000011406 */
[----:B------:R-:W-:Y:S02]  /*a150*/  ISETP.NE.AND.EX P0, PT, R15, RZ, PT, P0 ;  /* 0x000000ff0f00720c */ /* 0x000fe40003f05300 */
[----:B---3--:R-:W-:-:S04]  /*a160*/  ISETP.NE.U32.AND P1, PT, R16, RZ, PT ;  /* 0x000000ff1000720c */ /* 0x008fc80003f25070 */
[----:B------:R-:W-:-:S07]  /*a170*/  ISETP.NE.AND.EX P1, PT, R17, RZ, PT, P1 ;  /* 0x000000ff1100720c */ /* 0x000fce0003f25310 */
[----:B-1----:R-:W-:Y:S06]  /*a180*/  @!P0 BRA `(.L_x_182) ;  /* 0x0000000000108947 */ /* 0x002fec0003800000 */
[----:B------:R-:W-:-:S04]  /*a190*/  LEA R2, P0, R6, R14, 0x3 ;  /* 0x0000000e06027211 */ /* 0x000fc800078018ff */
[----:B------:R-:W-:-:S06]  /*a1a0*/  LEA.HI.X R3, R6, R15, R8, 0x3, P0 ;  /* 0x0000000f06037211 */ /* 0x000fcc00000f1c08 */
[----:B------:R-:W2:Y:S04]  /*a1b0*/  LDG.E.64 R2, desc[UR58][R2.64] ;  /* 0x0000003a02027981 */ /* 0x000ea8000c1e1b00 */
[----:B--2---:R1:W-:Y:S02]  /*a1c0*/  STS.64 [UR34], R2 ;  /* 0x00000002ff007988 */ /* 0x0043e40008000a22 */
.L_x_182:
[----:B------:R-:W-:Y:S05]  /*a1d0*/  @!P1 BRA `(.L_x_181) ;  /* 0x00000000007c9947 */ /* 0x000fea0003800000 */
[----:B-1----:R-:W-:-:S04]  /*a1e0*/  LEA R2, P0, R6, R16, 0x3 ;  /* 0x0000001006027211 */ /* 0x002fc800078018ff */
[----:B------:R-:W-:Y:S02]  /*a1f0*/  LEA.HI.X R3, R6, R17, R8, 0x3, P0 ;  /* 0x0000001106037211 */ /* 0x000fe400000f1c08 */
[----:B------:R-:W1:Y:S04]  /*a200*/  LDS R8, [UR34+0x1c] ;  /* 0x00001c22ff087984 */ /* 0x000e680008000800 */
[----:B------:R-:W2:Y:S01]  /*a210*/  LDG.E.64 R2, desc[UR58][R2.64] ;  /* 0x0000003a02027981 */ /* 0x000ea2000c1e1b00 */
        /* <DEDUP_REMOVED lines=13> */
[----:B------:R1:W-:Y:S04]  /*a2f0*/  STS [UR34+0x1c], R8 ;  /* 0x00001c08ff007988 */ /* 0x0003e80008000822 */
[----:B------:R-:W2:Y:S01]  /*a300*/  LDS R11, [UR34+0x1c] ;  /* 0x00001c22ff0b7984 */ /* 0x000ea20008000800 */
[----:B-1---5:R-:W-:Y:S01]  /*a310*/  VIADD R8, R10, 0xffffffff ;  /* 0xffffffff0a087836 */ /* 0x022fe20000000000 */
[----:B--2---:R-:W-:-:S05]  /*a320*/  LOP3.LUT R11, R11, 0xf0, RZ, 0xb8, !PT ;  /* 0x000000f00b0b7812 */ /* 0x004fca00078eb8ff */
[----:B------:R1:W-:Y:S04]  /*a330*/  STS [UR34+0x1c], R11 ;  /* 0x00001c0bff007988 */ /* 0x0003e80008000822 */
[----:B------:R-:W2:Y:S01]  /*a340*/  LDS R9, [UR34+0x1c] ;  /* 0x00001c22ff097984 */ /* 0x000ea20008000800 */
[----:B-1----:R-:W-:Y:S02]  /*a350*/  CS2R R10, SRZ ;  /* 0x00000000000a7805 */ /* 0x002fe4000001ff00 */
[----:B--2---:R-:W-:Y:S01]  /*a360*/  LOP3.LUT R17, R9, 0xf00, RZ, 0xb8, !PT ;  /* 0x00000f0009117812 */ /* 0x004fe200078eb8ff */
[----:B------:R-:W-:-:S04]  /*a370*/  VIADD R9, R13, 0xffffffff ;  /* 0xffffffff0d097836 */ /* 0x000fc80000000000 */
[----:B------:R-:W-:Y:S04]  /*a380*/  STS.64 [UR34+0x18], R16 ;  /* 0x00001810ff007988 */ /* 0x000fe80008000a22 */
[----:B------:R-:W1:Y:S04]  /*a390*/  LDS R15, [UR34+0x1c] ;  /* 0x00001c22ff0f7984 */ /* 0x000e680008000800 */
[----:B------:R2:W-:Y:S01]  /*a3a0*/  STS.128 [UR34+0x20], R8 ;  /* 0x00002008ff007988 */ /* 0x0005e20008000c22 */
[----:B-1----:R-:W-:-:S05]  /*a3b0*/  LOP3.LUT R2, R15, 0xf000, RZ, 0xb8, !PT ;  /* 0x0000f0000f027812 */ /* 0x002fca00078eb8ff */
[----:B------:R2:W-:Y:S02]  /*a3c0*/  STS [UR34+0x1c], R2 ;  /* 0x00001c02ff007988 */ /* 0x0005e40008000822 */
.L_x_181:
[----:B------:R-:W-:Y:S05]  /*a3d0*/  BSYNC B0 ;  /* 0x0000000000007941 */ /* 0x000fea0003800000 */
.L_x_180:
[----:B-12---:R-:W1:Y:S01]  /*a3e0*/  S2R R2, SR_LANEID ;  /* 0x0000000000027919 */ /* 0x006e620000000000 */
[----:B------:R-:W-:Y:S01]  /*a3f0*/  NOP ;  /* 0x0000000000007918 */ /* 0x000fe20000000000 */
[----:B------:R-:W-:Y:S01]  /*a400*/  ELECT P0, URZ, PT ;  /* 0x00000000003f782f */ /* 0x000fe20003800000 */
[----:B------:R-:W-:Y:S01]  /*a410*/  BSSY B0, `(.L_x_183) ;  /* 0x0000008000007945 */ /* 0x000fe20003800000 */
[----:B-1----:R-:W-:-:S05]  /*a420*/  IMAD.SHL.U32 R8, R2, 0x4, RZ ;  /* 0x0000000402087824 */ /* 0x002fca00078e00ff */
[----:B------:R1:W2:Y:S01]  /*a430*/  LDS R9, [R8+UR34] ;  /* 0x0000002208097984 */ /* 0x0002a20008000800 */
[----:B------:R-:W-:-:S05]  /*a440*/  IADD3 R2, P1, R8, UR44, RZ ;  /* 0x0000002c08027c10 */ /* 0x000fca000ff3e0ff */
[----:B---34-:R-:W-:Y:S01]  /*a450*/  IMAD.X R3, RZ, RZ, UR45, P1 ;  /* 0x0000002dff037e24 */ /* 0x018fe200088e06ff */
[----:B------:R-:W-:Y:S07]  /*a460*/  @!P0 BRA `(.L_x_184) ;  /* 0x0000000000088947 */ /* 0x000fee0003800000 */
[----:B------:R0:W-:Y:S01]  /*a470*/  UTMACMDFLUSH ;  /* 0x00000000000079b7 */ /* 0x0001e20000000000 */
[----:B------:R-:W-:-:S04]  /*a480*/  DEPBAR.LE SB0, 0x0 ;  /* 0x000080000000791a */ /* 0x000fc80000000000 */
.L_x_184:
[----:B------:R-:W-:Y:S05]  /*a490*/  BSYNC B0 ;  /* 0x0000000000007941 */ /* 0x000fea0003800000 */
.L_x_183:
[----:B--2---:R2:W5:Y:S02]  /*a4a0*/  ATOMG.E.EXCH.STRONG.GPU PT, RZ, [R2], R9 ;  /* 0x0000000902ff73a8 */ /* 0x00456400041ee100 */
.L_x_179:
[----:B------:R-:W-:Y:S01]  /*a4b0*/  UIADD3 UR38, UR38, 0x1, URZ ;  /* 0x0000000126267890 */ /* 0x000fe2000fffe03f */
[----:B------:R-:W-:Y:S01]  /*a4c0*/  ISETP.NE.AND P0, PT, R7, RZ, PT ;  /* 0x000000ff0700720c */ /* 0x000fe20003f05270 */
[----:B------:R-:W-:Y:S01]  /*a4d0*/  IMAD.MOV.U32 R16, RZ, RZ, R4 ;  /* 0x000000ffff107224 */ /* 0x000fe200078e0004 */
[----:B-12---:R-:W-:Y:S01]  /*a4e0*/  SEL R2, RZ, 0x1, !P3 ;  /* 0x00000001ff027807 */ /* 0x006fe20005800000 */
[----:B------:R-:W-:Y:S01]  /*a4f0*/  UISETP.NE.AND UP0, UPT, UR38, 0x8, UPT ;  /* 0x000000082600788c */ /* 0x000fe2000bf05270 */
[----:B------:R-:W-:Y:S02]  /*a500*/  IMAD.MOV.U32 R17, RZ, RZ, R5 ;  /* 0x000000ffff117224 */ /* 0x000fe400078e0005 */
[----:B------:R-:W-:Y:S01]  /*a510*/  IMAD.MOV.U32 R18, RZ, RZ, R6 ;  /* 0x000000ffff127224 */ /* 0x000fe200078e0006 */
[----:B------:R-:W-:Y:S02]  /*a520*/  USEL UR8, URZ, 0x1, UP0 ;  /* 0x000000013f087887 */ /* 0x000fe40008000000 */
[----:B------:R-:W-:-:S04]  /*a530*/  USEL UR38, UR38, URZ, UP0 ;  /* 0x0000003f26267287 */ /* 0x000fc80008000000 */
[----:B------:R-:W-:Y:S01]  /*a540*/  LOP3.LUT R12, R12, UR8, RZ, 0x3c, !PT ;  /* 0x000000080c0c7c12 */ /* 0x000fe2000f8e3cff */
[----:B------:R-:W-:Y:S07]  /*a550*/  @P0 BRA `(.L_x_185) ;  /* 0xffffffe8009c0947 */ /* 0x000fee000383ffff */
[----:B-----5:R-:W-:Y:S01]  /*a560*/  ELECT P0, URZ, PT ;  /* 0x00000000003f782f */ /* 0x020fe20003800000 */
[----:B------:R-:W-:-:S12]  /*a570*/  BSSY B0, `(.L_x_186) ;  /* 0x0000017000007945 */ /* 0x000fd80003800000 */
[----:B------:R-:W-:Y:S05]  /*a580*/  @!P0 BRA `(.L_x_187) ;  /* 0x0000000000548947 */ /* 0x000fea0003800000 */
[----:B------:R-:W-:Y:S05]  /*a590*/  @!P2 BRA `(.L_x_188) ;  /* 0x000000000004a947 */ /* 0x000fea0003800000 */
[----:B------:R-:W-:Y:S01]  /*a5a0*/  BPT.TRAP 0x1 ;  /* 0x000000040000795c */ /* 0x000fe20000300000 */
.L_x_188:
[----:B------:R-:W1:Y:S02]  /*a5b0*/  SYNCS.PHASECHK.TRANS64.TRYWAIT P0, [UR35+0x384e0], R0 ;  /* 0x0384e000ff0075a7 */ /* 0x000e640008000163 */
[----:B-1----:R-:W-:Y:S05]  /*a5c0*/  @!P0 BRA `(.L_x_189) ;  /* 0x0000004800048947 */ /* 0x002fea0003800000 */
.L_x_288:
[----:B------:R-:W-:Y:S05]  /*a5d0*/  @!P2 BRA `(.L_x_190) ;  /* 0x000000000004a947 */ /* 0x000fea0003800000 */
[----:B------:R-:W-:Y:S01]  /*a5e0*/  BPT.TRAP 0x1 ;  /* 0x000000040000795c */ /* 0x000fe20000300000 */
.L_x_190:
[----:B------:R-:W2:Y:S02]  /*a5f0*/  SYNCS.PHASECHK.TRANS64.TRYWAIT P0, [UR35+0x384e8], R0 ;  /* 0x0384e800ff0075a7 */ /* 0x000ea40008000163 */
[----:B--2---:R-:W-:Y:S05]  /*a600*/  @!P0 BRA `(.L_x_191) ;  /* 0x00000048000c8947 */ /* 0x004fea0003800000 */
.L_x_289:
[----:B------:R-:W-:Y:S05]  /*a610*/  @!P2 BRA `(.L_x_192) ;  /* 0x000000000004a947 */ /* 0x000fea0003800000 */
[----:B------:R-:W-:Y:S01]  /*a620*/  BPT.TRAP 0x1 ;  /* 0x000000040000795c */ /* 0x000fe20000300000 */
.L_x_192:
[----:B------:R-:W2:Y:S02]  /*a630*/  SYNCS.PHASECHK.TRANS64.TRYWAIT P0, [UR35+0x384f0], R0 ;  /* 0x0384f000ff0075a7 */ /* 0x000ea40008000163 */
[----:B--2---:R-:W-:Y:S05]  /*a640*/  @!P0 BRA `(.L_x_193) ;  /* 0x0000004800148947 */ /* 0x004fea0003800000 */
.L_x_290:
[----:B------:R-:W-:Y:S05]  /*a650*/  @!P2 BRA `(.L_x_194) ;  /* 0x000000000004a947 */ /* 0x000fea0003800000 */
[----:B------:R-:W-:Y:S01]  /*a660*/  BPT.TRAP 0x1 ;  /* 0x000000040000795c */ /* 0x000fe20000300000 */
.L_x_194:
[----:B-1----:R-:W-:-:S05]  /*a670*/  IMAD.MOV.U32 R0, RZ, RZ, 0x1 ;  /* 0x00000001ff007424 */ /* 0x002fca00078e00ff */
[----:B------:R-:W-:-:S07]  /*a680*/  SHF.L.U32 R0, R0, 0x1f, RZ ;  /* 0x0000001f00007819 */ /* 0x000fce00000006ff */
.L_x_195:
[----:B-1-34-:R-:W-:-:S04]  /*a690*/  MOV R3, UR35 ;  /* 0x0000002300037c02 */ /* 0x01afc80008000f00 */
[----:B------:R1:W2:Y:S03]  /*a6a0*/  SYNCS.PHASECHK.TRANS64.TRYWAIT P0, [R3+URZ+0x384f8], R0 ;  /* 0x0384f800030075a7 */ /* 0x0002a6000800017f */
[----:B--2---:R-:W-:Y:S05]  /*a6b0*/  @!P0 NANOSLEEP.SYNCS 0x989680 ;  /* 0x009896800000895d */ /* 0x004fea0003900000 */
[----:B------:R-:W2:Y:S02]  /*a6c0*/  @!P0 SYNCS.PHASECHK.TRANS64 P0, [R3+URZ+0x384f8], R0 ;  /* 0x0384f800030085a7 */ /* 0x000ea4000800007f */
[----:B--2---:R-:W-:Y:S05]  /*a6d0*/  @!P0 BRA `(.L_x_195) ;  /* 0xfffffffc00ec8947 */ /* 0x004fea000383ffff */
.L_x_187:
[----:B------:R-:W-:Y:S05]  /*a6e0*/  BSYNC B0 ;  /* 0x0000000000007941 */ /* 0x000fea0003800000 */
.L_x_186:
[----:B------:R-:W-:Y:S05]  /*a6f0*/  EXIT ;  /* 0x000000000000794d */ /* 0x000fea0003800000 */
.L_x_116:
[----:B------:R-:W1:Y:S01]  /*a700*/  S2UR UR4, SR_CTAID.Y ;  /* 0x00000000000479c3 */ /* 0x000e620000002600 */
[----:B------:R-:W3:Y:S01]  /*a710*/  S2R R37, SR_LANEID ;  /* 0x0000000000257919 */ /* 0x000ee20000000000 */
[----:B------:R-:W-:Y:S01]  /*a720*/  ELECT P0, URZ, PT ;  /* 0x00000000003f782f */ /* 0x000fe20003800000 */
[----:B------:R-:W-:Y:S01]  /*a730*/  BSSY B0, `(.L_x_196) ;  /* 0x0000037000007945 */ /* 0x000fe20003800000 */
[----:B------:R-:W-:Y:S01]  /*a740*/  ULDC.64 UR12, c[0x0][0x508] ;  /* 0x00014200000c7ab9 */ /* 0x000fe20000000a00 */
[----:B-1----:R-:W-:-:S04]  /*a750*/  UIMAD UR4, UR4, UR41, UR40 ;  /* 0x00000029040472a4 */ /* 0x002fc8000f8e0228 */
[----:B------:R-:W-:-:S06]  /*a760*/  UIMAD.WIDE UR12, UR4, 0x80, UR12 ;  /* 0x00000080040c78a5 */ /* 0x000fcc000f8e020c */
[----:B------:R-:W-:Y:S06]  /*a770*/  @!P0 BRA `(.L_x_197) ;  /* 0x0000000000c88947 */ /* 0x000fec0003800000 */
[----:B------:R-:W1:Y:S01]  /*a780*/  LDC.64 R8, c[0x0][0x300] ;  /* 0x0000c000ff087b82 */ /* 0x000e620000000a00 */
[----:B------:R-:W-:Y:S02]  /*a790*/  UMOV UR4, 0x400 ;  /* 0x0000040000047882 */ /* 0x000fe40000000000 */
[----:B--2---:R-:W-:-:S05]  /*a7a0*/  ULEA UR4, UR42, UR4, 0x18 ;  /* 0x000000042a047291 */ /* 0x004fca000f8ec03f */
[----:B------:R-:W1:Y:S08]  /*a7b0*/  LDC.64 R10, c[0x0][0x308] ;  /* 0x0000c200ff0a7b82 */ /* 0x000e700000000a00 */
[----:B------:R-:W2:Y:S08]  /*a7c0*/  LDC.64 R4, c[0x0][0x330] ;  /* 0x0000cc00ff047b82 */ /* 0x000eb00000000a00 */
[----:B------:R-:W2:Y:S01]  /*a7d0*/  LDC.64 R6, c[0x0][0x338] ;  /* 0x0000ce00ff067b82 */ /* 0x000ea20000000a00 */
[----:B-1----:R1:W-:Y:S07]  /*a7e0*/  STS.128 [UR4+0x38600], R8 ;  /* 0x03860008ff007988 */ /* 0x0023ee0008000c04 */
[----:B------:R-:W4:Y:S08]  /*a7f0*/  LDC.64 R32, c[0x0][0x310] ;  /* 0x0000c400ff207b82 */ /* 0x000f300000000a00 */
[----:B------:R-:W4:Y:S01]  /*a800*/  LDC.64 R34, c[0x0][0x318] ;  /* 0x0000c600ff227b82 */ /* 0x000f220000000a00 */
[----:B--2---:R2:W-:Y:S07]  /*a810*/  STS.128 [UR4+0x38630], R4 ;  /* 0x03863004ff007988 */ /* 0x0045ee0008000c04 */
[----:B------:R-:W5:Y:S08]  /*a820*/  LDC.64 R28, c[0x0][0x320] ;  /* 0x0000c800ff1c7b82 */ /* 0x000f700000000a00 */
[----:B------:R-:W5:Y:S08]  /*a830*/  LDC.64 R30, c[0x0][0x328] ;  /* 0x0000ca00ff1e7b82 */ /* 0x000f700000000a00 */
[----:B------:R-:W3:Y:S01]  /*a840*/  LDC.64 R24, c[0x0][0x340] ;  /* 0x0000d000ff187b82 */ /* 0x000ee20000000a00 */
[----:B----4-:R4:W-:Y:S07]  /*a850*/  STS.128 [UR4+0x38610], R32 ;  /* 0x03861020ff007988 */ /* 0x0109ee0008000c04 */
[----:B------:R-:W3:Y:S08]  /*a860*/  LDC.64 R26, c[0x0][0x348] ;  /* 0x0000d200ff1a7b82 */ /* 0x000ef00000000a00 */
[----:B------:R-:W2:Y:S01]  /*a870*/  LDC.64 R20, c[0x0][0x350] ;  /* 0x0000d400ff147b82 */ /* 0x000ea20000000a00 */
[----:B-----5:R5:W-:Y:S07]  /*a880*/  STS.128 [UR4+0x38620], R28 ;  /* 0x0386201cff007988 */ /* 0x020bee0008000c04 */
[----:B------:R-:W2:Y:S08]  /*a890*/  LDC.64 R22, c[0x0][0x358] ;  /* 0x0000d600ff167b82 */ /* 0x000eb00000000a00 */
[----:B------:R-:W4:Y:S01]  /*a8a0*/  LDC.64 R12, c[0x0][0x360] ;  /* 0x0000d800ff0c7b82 */ /* 0x000f220000000a00 */
[----:B---3--:R3:W-:Y:S07]  /*a8b0*/  STS.128 [UR4+0x38640], R24 ;  /* 0x03864018ff007988 */ /* 0x0087ee0008000c04 */
[----:B------:R-:W4:Y:S08]  /*a8c0*/  LDC.64 R14, c[0x0][0x368] ;  /* 0x0000da00ff0e7b82 */ /* 0x000f300000000a00 */
[----:B-1----:R-:W1:Y:S01]  /*a8d0*/  LDC.64 R8, c[0x0][0x370] ;  /* 0x0000dc00ff087b82 */ /* 0x002e620000000a00 */
[----:B--2---:R2:W-:Y:S07]  /*a8e0*/  STS.128 [UR4+0x38650], R20 ;  /* 0x03865014ff007988 */ /* 0x0045ee0008000c04 */
[----:B------:R-:W1:Y:S08]  /*a8f0*/  LDC.64 R10, c[0x0][0x378] ;  /* 0x0000de00ff0a7b82 */ /* 0x000e700000000a00 */
[----:B------:R-:W5:Y:S01]  /*a900*/  LDC.64 R4, c[0x0][0x410] ;  /* 0x00010400ff047b82 */ /* 0x000f620000000a00 */
[----:B----4-:R4:W-:Y:S07]  /*a910*/  STS.128 [UR4+0x38660], R12 ;  /* 0x0386600cff007988 */ /* 0x0109ee0008000c04 */
[----:B------:R-:W5:Y:S01]  /*a920*/  LDC.64 R6, c[0x0][0x418] ;  /* 0x00010600ff067b82 */ /* 0x000f620000000a00 */
[----:B-1----:R1:W-:Y:S07]  /*a930*/  STS.128 [UR4+0x38670], R8 ;  /* 0x03867008ff007988 */ /* 0x0023ee0008000c04 */
[----:B------:R-:W2:Y:S08]  /*a940*/  LDC.64 R32, c[0x0][0x400] ;  /* 0x00010000ff207b82 */ /* 0x000eb00000000a00 */
[----:B------:R-:W2:Y:S01]  /*a950*/  LDC.64 R34, c[0x0][0x408] ;  /* 0x00010200ff227b82 */ /* 0x000ea20000000a00 */
[----:B-----5:R5:W-:Y:S07]  /*a960*/  STS.128 [UR4+0x38690], R4 ;  /* 0x03869004ff007988 */ /* 0x020bee0008000c04 */
[----:B------:R-:W4:Y:S08]  /*a970*/  LDC.64 R28, c[0x0][0x420] ;  /* 0x00010800ff1c7b82 */ /* 0x000f300000000a00 */
[----:B------:R-:W4:Y:S08]  /*a980*/  LDC.64 R30, c[0x0][0x428] ;  /* 0x00010a00ff1e7b82 */ /* 0x000f300000000a00 */
[----:B---3--:R-:W3:Y:S01]  /*a990*/  LDC.64 R24, c[0x0][0x430] ;  /* 0x00010c00ff187b82 */ /* 0x008ee20000000a00 */
[----:B--2---:R2:W-:Y:S07]  /*a9a0*/  STS.128 [UR4+0x38680], R32 ;  /* 0x03868020ff007988 */ /* 0x0045ee0008000c04 */
[----:B------:R-:W3:Y:S08]  /*a9b0*/  LDC.64 R26, c[0x0][0x438] ;  /* 0x00010e00ff1a7b82 */ /* 0x000ef00000000a00 */
[----:B------:R-:W5:Y:S01]  /*a9c0*/  LDC.64 R20, c[0x0][0x440] ;  /* 0x00011000ff147b82 */ /* 0x000f620000000a00 */
[----:B----4-:R2:W-:Y:S07]  /*a9d0*/  STS.128 [UR4+0x386a0], R28 ;  /* 0x0386a01cff007988 */ /* 0x0105ee0008000c04 */
[----:B------:R-:W5:Y:S08]  /*a9e0*/  LDC.64 R22, c[0x0][0x448] ;  /* 0x00011200ff167b82 */ /* 0x000f700000000a00 */
[----:B------:R-:W4:Y:S01]  /*a9f0*/  LDC.64 R12, c[0x0][0x450] ;  /* 0x00011400ff0c7b82 */ /* 0x000f220000000a00 */
[----:B---3--:R2:W-:Y:S07]  /*aa00*/  STS.128 [UR4+0x386b0], R24 ;  /* 0x0386b018ff007988 */ /* 0x0085ee0008000c04 */
[----:B------:R-:W4:Y:S08]  /*aa10*/  LDC.64 R14, c[0x0][0x458] ;  /* 0x00011600ff0e7b82 */ /* 0x000f300000000a00 */
[----:B-1----:R-:W1:Y:S01]  /*aa20*/  LDC.64 R8, c[0x0][0x460] ;  /* 0x00011800ff087b82 */ /* 0x002e620000000a00 */
[----:B-----5:R2:W-:Y:S07]  /*aa30*/  STS.128 [UR4+0x386c0], R20 ;  /* 0x0386c014ff007988 */ /* 0x0205ee0008000c04 */
[----:B------:R-:W1:Y:S08]  /*aa40*/  LDC.64 R10, c[0x0][0x468] ;  /* 0x00011a00ff0a7b82 */ /* 0x000e700000000a00 */
[----:B------:R-:W3:Y:S01]  /*aa50*/  LDC.64 R4, c[0x0][0x470] ;  /* 0x00011c00ff047b82 */ /* 0x000ee20000000a00 */
[----:B----4-:R2:W-:Y:S07]  /*aa60*/  STS.128 [UR4+0x386d0], R12 ;  /* 0x0386d00cff007988 */ /* 0x0105ee0008000c04 */
[----:B------:R-:W3:Y:S01]  /*aa70*/  LDC.64 R6, c[0x0][0x478] ;  /* 0x00011e00ff067b82 */ /* 0x000ee20000000a00 */
[----:B-1----:R2:W-:Y:S04]  /*aa80*/  STS.128 [UR4+0x386e0], R8 ;  /* 0x0386e008ff007988 */ /* 0x0025e80008000c04 */
[----:B---3--:R2:W-:Y:S02]  /*aa90*/  STS.128 [UR4+0x386f0], R4 ;  /* 0x0386f004ff007988 */ /* 0x0085e40008000c04 */
.L_x_197:
[----:B--2---:R-:W-:Y:S05]  /*aaa0*/  BSYNC B0 ;  /* 0x0000000000007941 */ /* 0x004fea0003800000 */
.L_x_196:
[----:B------:R-:W-:Y:S01]  /*aab0*/  ELECT P0, URZ, PT ;  /* 0x00000000003f782f */ /* 0x000fe20003800000 */
[----:B------:R-:W-:Y:S01]  /*aac0*/  NOP ;  /* 0x0000000000007918 */ /* 0x000fe20000000000 */
[----:B------:R-:W-:Y:S11]  /*aad0*/  BSSY B0, `(.L_x_198) ;  /* 0x000004c000007945 */ /* 0x000ff60003800000 */
[----:B------:R-:W-:Y:S05]  /*aae0*/  @!P0 BRA `(.L_x_199) ;  /* 0x0000000400288947 */ /* 0x000fea0003800000 */
[C---:B------:R-:W-:Y:S01]  /*aaf0*/  IMAD.SHL.U32 R20, R18.reuse, 0x8, RZ ;  /* 0x0000000812147824 */ /* 0x040fe200078e00ff */
[----:B------:R-:W-:Y:S01]  /*ab00*/  ULDC.64 UR4, c[0x0][0x518] ;  /* 0x0001460000047ab9 */ /* 0x000fe20000000a00 */
[----:B------:R-:W-:Y:S01]  /*ab10*/  ULDC.64 UR6, c[0x0][0x528] ;  /* 0x00014a0000067ab9 */ /* 0x000fe20000000a00 */
[----:B------:R-:W-:Y:S02]  /*ab20*/  SHF.L.U64.HI R3, R18, 0x3, R3 ;  /* 0x0000000312037819 */ /* 0x000fe40000010203 */
[C---:B------:R-:W-:Y:S02]  /*ab30*/  IADD3 R6, P0, R20.reuse, UR4, RZ ;  /* 0x0000000414067c10 */ /* 0x040fe4000ff1e0ff */
[----:B------:R-:W-:Y:S02]  /*ab40*/  IADD3 R4, P1, R20, UR6, RZ ;  /* 0x0000000614047c10 */ /* 0x000fe4000ff3e0ff */
[C---:B------:R-:W-:Y:S01]  /*ab50*/  IADD3.X R7, R3.reuse, UR5, RZ, P0, !PT ;  /* 0x0000000503077c10 */ /* 0x040fe200087fe4ff */
[----:B------:R-:W-:Y:S01]  /*ab60*/  ULDC.64 UR4, c[0x0][0x510] ;  /* 0x0001440000047ab9 */ /* 0x000fe20000000a00 */
[----:B------:R-:W-:Y:S01]  /*ab70*/  IADD3.X R5, R3, UR7, RZ, P1, !PT ;  /* 0x0000000703057c10 */ /* 0x000fe20008ffe4ff */
[----:B------:R-:W-:-:S03]  /*ab80*/  ULDC.64 UR6, c[0x0][0x520] ;  /* 0x0001480000067ab9 */ /* 0x000fc60000000a00 */
[----:B------:R-:W2:Y:S04]  /*ab90*/  LDG.E.64 R6, desc[UR58][R6.64] ;  /* 0x0000003a06067981 */ /* 0x000ea8000c1e1b00 */
[----:B------:R-:W4:Y:S01]  /*aba0*/  LDG.E.64 R4, desc[UR58][R4.64] ;  /* 0x0000003a04047981 */ /* 0x000f22000c1e1b00 */
[C---:B------:R-:W-:Y:S02]  /*abb0*/  IADD3 R22, P0, R20.reuse, UR4, RZ ;  /* 0x0000000414167c10 */ /* 0x040fe4000ff1e0ff */
[----:B------:R-:W-:Y:S02]  /*abc0*/  IADD3 R20, P1, R20, UR6, RZ ;  /* 0x0000000614147c10 */ /* 0x000fe4000ff3e0ff */
[C---:B------:R-:W-:Y:S02]  /*abd0*/  IADD3.X R23, R3.reuse, UR5, RZ, P0, !PT ;  /* 0x0000000503177c10 */ /* 0x040fe400087fe4ff */
[----:B------:R-:W-:-:S04]  /*abe0*/  IADD3.X R21, R3, UR7, RZ, P1, !PT ;  /* 0x0000000703157c10 */ /* 0x000fc80008ffe4ff */
[----:B------:R-:W5:Y:S04]  /*abf0*/  LDG.E.64 R22, desc[UR58][R22.64] ;  /* 0x0000003a16167981 */ /* 0x000f68000c1e1b00 */
[----:B------:R-:W3:Y:S01]  /*ac00*/  LDG.E.64 R20, desc[UR58][R20.64] ;  /* 0x0000003a14147981 */ /* 0x000ee2000c1e1b00 */
[----:B------:R-:W-:Y:S01]  /*ac10*/  UMOV UR4, 0x400 ;  /* 0x0000040000047882 */ /* 0x000fe20000000000 */
[----:B------:R-:W-:Y:S01]  /*ac20*/  VIADD R13, R0, 0xffffffff ;  /* 0xffffffff000d7836 */ /* 0x000fe20000000000 */
[----:B------:R-:W-:Y:S01]  /*ac30*/  ULEA UR4, UR42, UR4, 0x18 ;  /* 0x000000042a047291 */ /* 0x000fe2000f8ec03f */
[----:B------:R-:W-:-:S03]  /*ac40*/  CS2R R14, SRZ ;  /* 0x00000000000e7805 */ /* 0x000fc6000001ff00 */
[----:B------:R-:W-:Y:S02]  /*ac50*/  UIADD3 UR5, UR4, 0x38600, URZ ;  /* 0x0003860004057890 */ /* 0x000fe4000fffe03f */
[----:B------:R-:W-:-:S03]  /*ac60*/  UIADD3 UR6, UR4, 0x38680, URZ ;  /* 0x0003868004067890 */ /* 0x000fc6000fffe03f */
[----:B------:R-:W1:Y:S01]  /*ac70*/  LDS R8, [UR4+0x3861c] ;  /* 0x03861c04ff087984 */ /* 0x000e620008000800 */
[----:B------:R-:W-:Y:S02]  /*ac80*/  IMAD.U32 R24, RZ, RZ, UR5 ;  /* 0x00000005ff187e24 */ /* 0x000fe4000f8e00ff */
[----:B------:R-:W-:Y:S01]  /*ac90*/  IMAD.U32 R26, RZ, RZ, UR6 ;  /* 0x00000006ff1a7e24 */ /* 0x000fe2000f8e00ff */
[----:B------:R-:W1:Y:S02]  /*aca0*/  LDS R9, [UR4+0x3869c] ;  /* 0x03869c04ff097984 */ /* 0x000e640008000800 */
[----:B------:R-:W-:Y:S02]  /*acb0*/  SHF.R.U64 R24, R24, 0x4, RZ ;  /* 0x0000000418187819 */ /* 0x000fe400000012ff */
[----:B------:R-:W-:Y:S01]  /*acc0*/  SHF.R.U64 R26, R26, 0x4, RZ ;  /* 0x000000041a1a7819 */ /* 0x000fe200000012ff */
[----:B------:R-:W-:Y:S04]  /*acd0*/  STS [UR4+0x38630], RZ ;  /* 0x038630ffff007988 */ /* 0x000fe80008000804 */
[----:B------:R-:W-:Y:S04]  /*ace0*/  STS [UR4+0x38610], R24 ;  /* 0x03861018ff007988 */ /* 0x000fe80008000804 */
[----:B------:R-:W-:Y:S04]  /*acf0*/  STS [UR4+0x38614], R24 ;  /* 0x03861418ff007988 */ /* 0x000fe80008000804 */
[----:B------:R-:W-:Y:S04]  /*ad00*/  STS [UR4+0x38690], R26 ;  /* 0x0386901aff007988 */ /* 0x000fe80008000804 */
[----:B------:R-:W-:Y:S04]  /*ad10*/  STS [UR4+0x38694], R26 ;  /* 0x0386941aff007988 */ /* 0x000fe80008000804 */
[----:B------:R-:W-:Y:S01]  /*ad20*/  STS [UR4+0x386b0], RZ ;  /* 0x0386b0ffff007988 */ /* 0x000fe20008000804 */
[----:B--2---:R-:W-:-:S02]  /*ad30*/  LOP3.LUT R7, R7, 0x1fffffff, RZ, 0xc0, !PT ;  /* 0x1fffffff07077812 */ /* 0x004fc400078ec0ff */
[----:B----4-:R-:W-:Y:S02]  /*ad40*/  LOP3.LUT R3, R5, 0x1fffffff, RZ, 0xc0, !PT ;  /* 0x1fffffff05037812 */ /* 0x010fe400078ec0ff */
[----:B------:R-:W-:Y:S02]  /*ad50*/  SHF.R.U32.HI R11, RZ, 0x4, R7 ;  /* 0x00000004ff0b7819 */ /* 0x000fe40000011607 */
[----:B------:R-:W-:Y:S02]  /*ad60*/  SHF.R.U32.HI R10, RZ, 0x4, R3 ;  /* 0x00000004ff0a7819 */ /* 0x000fe40000011603 */
[----:B-1----:R-:W-:Y:S02]  /*ad70*/  LOP3.LUT R8, R8, 0xf, R11, 0xb8, !PT ;  /* 0x0000000f08087812 */ /* 0x002fe400078eb80b */
[----:B------:R-:W-:Y:S02]  /*ad80*/  LOP3.LUT R9, R9, 0xf, R10, 0xb8, !PT ;  /* 0x0000000f09097812 */ /* 0x000fe400078eb80a */
[----:B------:R-:W-:Y:S01]  /*ad90*/  SHF.R.U64 R7, R6, 0x4, R7 ;  /* 0x0000000406077819 */ /* 0x000fe20000001207 */
[----:B------:R1:W-:Y:S01]  /*ada0*/  STS [UR4+0x3861c], R8 ;  /* 0x03861c08ff007988 */ /* 0x0003e20008000804 */
[----:B------:R-:W-:-:S03]  /*adb0*/  SHF.R.U64 R3, R4, 0x4, R3 ;  /* 0x0000000404037819 */ /* 0x000fc60000001203 */
[----:B------:R2:W-:Y:S04]  /*adc0*/  STS [UR4+0x3869c], R9 ;  /* 0x03869c09ff007988 */ /* 0x0005e80008000804 */
[----:B------:R-:W4:Y:S01]  /*add0*/  LDS R5, [UR4+0x3861c] ;  /* 0x03861c04ff057984 */ /* 0x000f220008000800 */
[----:B-1----:R-:W-:-:S03]  /*ade0*/  VIADD R8, R36, 0xffffffff ;  /* 0xffffffff24087836 */ /* 0x002fc60000000000 */
[----:B------:R-:W1:Y:S01]  /*adf0*/  LDS R10, [UR4+0x3869c] ;  /* 0x03869c04ff0a7984 */ /* 0x000e620008000800 */
[----:B--2---:R-:W-:Y:S02]  /*ae00*/  VIADD R9, R2, 0xffffffff ;  /* 0xffffffff02097836 */ /* 0x004fe40000000000 */
[----:B------:R-:W-:Y:S01]  /*ae10*/  IMAD.MOV.U32 R12, RZ, RZ, R8 ;  /* 0x000000ffff0c7224 */ /* 0x000fe200078e0008 */
[----:B------:R-:W-:Y:S04]  /*ae20*/  STS [UR4+0x3860c], R7 ;  /* 0x03860c07ff007988 */ /* 0x000fe80008000804 */
[----:B------:R-:W-:Y:S04]  /*ae30*/  STS.128 [UR4+0x386a0], R12 ;  /* 0x0386a00cff007988 */ /* 0x000fe80008000c04 */
[----:B-----5:R-:W-:Y:S04]  /*ae40*/  STS.64 [UR4+0x38600], R22 ;  /* 0x03860016ff007988 */ /* 0x020fe80008000a04 */
[----:B---3--:R-:W-:Y:S04]  /*ae50*/  STS.64 [UR4+0x38680], R20 ;  /* 0x03868014ff007988 */ /* 0x008fe80008000a04 */
[----:B------:R-:W-:Y:S01]  /*ae60*/  STS [UR4+0x3868c], R3 ;  /* 0x03868c03ff007988 */ /* 0x000fe20008000804 */
[----:B----4-:R-:W-:-:S02]  /*ae70*/  LOP3.LUT R5, R5, 0xf0, RZ, 0xb8, !PT ;  /* 0x000000f005057812 */ /* 0x010fc400078eb8ff */
[----:B-1----:R-:W-:-:S03]  /*ae80*/  LOP3.LUT R10, R10, 0xf0, RZ, 0xb8, !PT ;  /* 0x000000f00a0a7812 */ /* 0x002fc600078eb8ff */
[----:B------:R-:W-:Y:S04]  /*ae90*/  STS [UR4+0x3861c], R5 ;  /* 0x03861c05ff007988 */ /* 0x000fe80008000804 */
[----:B------:R1:W-:Y:S04]  /*aea0*/  STS [UR4+0x3869c], R10 ;  /* 0x03869c0aff007988 */ /* 0x0003e80008000804 */
[----:B------:R-:W2:Y:S04]  /*aeb0*/  LDS R25, [UR4+0x3861c] ;  /* 0x03861c04ff197984 */ /* 0x000ea80008000800 */
[----:B------:R-:W3:Y:S01]  /*aec0*/  LDS R27, [UR4+0x3869c] ;  /* 0x03869c04ff1b7984 */ /* 0x000ee20008000800 */
[----:B-1----:R-:W-:-:S05]  /*aed0*/  CS2R R10, SRZ ;  /* 0x00000000000a7805 */ /* 0x002fca000001ff00 */
[----:B------:R-:W-:Y:S01]  /*aee0*/  STS.128 [UR4+0x38620], R8 ;  /* 0x03862008ff007988 */ /* 0x000fe20008000c04 */
[----:B--2---:R-:W-:Y:S02]  /*aef0*/  LOP3.LUT R25, R25, 0xf00, RZ, 0xb8, !PT ;  /* 0x00000f0019197812 */ /* 0x004fe400078eb8ff */
[----:B---3--:R-:W-:-:S03]  /*af00*/  LOP3.LUT R27, R27, 0xf00, RZ, 0xb8, !PT ;  /* 0x00000f001b1b7812 */ /* 0x008fc600078eb8ff */
[----:B------:R-:W-:Y:S04]  /*af10*/  STS.64 [UR4+0x38618], R24 ;  /* 0x03861818ff007988 */ /* 0x000fe80008000a04 */
[----:B------:R-:W-:Y:S04]  /*af20*/  STS.64 [UR4+0x38698], R26 ;  /* 0x0386981aff007988 */ /* 0x000fe80008000a04 */
[----:B------:R-:W1:Y:S04]  /*af30*/  LDS R5, [UR4+0x3861c] ;  /* 0x03861c04ff057984 */ /* 0x000e680008000800 */
[----:B------:R-:W2:Y:S01]  /*af40*/  LDS R28, [UR4+0x3869c] ;  /* 0x03869c04ff1c7984 */ /* 0x000ea20008000800 */
[----:B-1----:R-:W-:-:S02]  /*af50*/  LOP3.LUT R0, R5, 0xf000, RZ, 0xb8, !PT ;  /* 0x0000f00005007812 */ /* 0x002fc400078eb8ff */
[----:B--2---:R-:W-:-:S03]  /*af60*/  LOP3.LUT R2, R28, 0xf000, RZ, 0xb8, !PT ;  /* 0x0000f0001c027812 */ /* 0x004fc600078eb8ff */
[----:B------:R1:W-:Y:S04]  /*af70*/  STS [UR4+0x3861c], R0 ;  /* 0x03861c00ff007988 */ /* 0x0003e80008000804 */
[----:B------:R1:W-:Y:S02]  /*af80*/  STS [UR4+0x3869c], R2 ;  /* 0x03869c02ff007988 */ /* 0x0003e40008000804 */
.L_x_199:
[----:B------:R-:W-:Y:S05]  /*af90*/  BSYNC B0 ;  /* 0x0000000000007941 */ /* 0x000fea0003800000 */
.L_x_198:
[----:B------:R-:W-:Y:S01]  /*afa0*/  ELECT P0, URZ, PT ;  /* 0x00000000003f782f */ /* 0x000fe20003800000 */
[----:B------:R-:W-:Y:S01]  /*afb0*/  NOP ;  /* 0x0000000000007918 */ /* 0x000fe20000000000 */
[----:B------:R-:W-:Y:S11]  /*afc0*/  BSSY B0, `(.L_x_200) ;  /* 0x0000004000007945 */ /* 0x000ff60003800000 */
[----:B------:R-:W-:Y:S05]  /*afd0*/  @!P0 BRA `(.L_x_201) ;  /* 0x0000000000088947 */ /* 0x000fea0003800000 */
[----:B------:R0:W-:Y:S01]  /*afe0*/  UTMACMDFLUSH ;  /* 0x00000000000079b7 */ /* 0x0001e20000000000 */
[----:B------:R-:W-:-:S04]  /*aff0*/  DEPBAR.LE SB0, 0x0 ;  /* 0x000080000000791a */ /* 0x000fc80000000000 */
.L_x_201:
[----:B------:R-:W-:Y:S05]  /*b000*/  BSYNC B0 ;  /* 0x0000000000007941 */ /* 0x000fea0003800000 */
.L_x_200:
[----:B------:R-:W-:Y:S01]  /*b010*/  UMOV UR4, 0x400 ;  /* 0x0000040000047882 */ /* 0x000fe20000000000 */
[----:B---3--:R-:W-:Y:S01]  /*b020*/  IMAD.SHL.U32 R37, R37, 0x4, RZ ;  /* 0x0000000425257824 */ /* 0x008fe200078e00ff */
[----:B------:R-:W-:Y:S01]  /*b030*/  ULEA UR18, UR42, UR4, 0x18 ;  /* 0x000000042a127291 */ /* 0x000fe2000f8ec03f */
[----:B------:R-:W-:-:S03]  /*b040*/  ULDC UR14, c[0x0][0x884] ;  /* 0x00022100000e7ab9 */ /* 0x000fc60000000800 */
[----:B------:R-:W-:Y:S01]  /*b050*/  UIADD3 UR20, UR18, 0x38600, URZ ;  /* 0x0003860012147890 */ /* 0x000fe2000fffe03f */
[----:B------:R-:W-:Y:S01]  /*b060*/  IADD3 R4, P0, R37, UR12, RZ ;  /* 0x0000000c25047c10 */ /* 0x000fe2000ff1e0ff */
[----:B------:R-:W-:Y:S01]  /*b070*/  UIMAD.WIDE UR14, UR14, 0x80, UR12 ;  /* 0x000000800e0e78a5 */ /* 0x000fe2000f8e020c */
[----:B------:R-:W-:-:S03]  /*b080*/  IMAD.MOV.U32 R6, RZ, RZ, 0x1 ;  /* 0x00000001ff067424 */ /* 0x000fc600078e00ff */
[----:B------:R-:W-:Y:S02]  /*b090*/  IMAD.X R5, RZ, RZ, UR13, P0 ;  /* 0x0000000dff057e24 */ /* 0x000fe400080e06ff */
[----:B-1----:R-:W-:Y:S01]  /*b0a0*/  IADD3 R2, P1, R37, UR14, RZ ;  /* 0x0000000e25027c10 */ /* 0x002fe2000ff3e0ff */
[----:B------:R-:W1:Y:S04]  /*b0b0*/  LDS R7, [R37+UR20] ;  /* 0x0000001425077984 */ /* 0x000e680008000800 */
[----:B------:R-:W2:Y:S01]  /*b0c0*/  LDS R9, [R37+UR20+0x80] ;  /* 0x0000801425097984 */ /* 0x000ea20008000800 */
[----:B------:R-:W-:Y:S01]  /*b0d0*/  IMAD.X R3, RZ, RZ, UR15, P1 ;  /* 0x0000000fff037e24 */ /* 0x000fe200088e06ff */
[----:B------:R-:W-:Y:S01]  /*b0e0*/  MOV R8, 0x1 ;  /* 0x0000000100087802 */ /* 0x000fe20000000f00 */
[----:B------:R-:W-:Y:S01]  /*b0f0*/  BSSY B0, `(.L_x_202) ;  /* 0x00000e8000007945 */ /* 0x000fe20003800000 */
[----:B------:R-:W-:Y:S01]  /*b100*/  USHF.L.U32 UR4, UR42, 0x7, URZ ;  /* 0x000000072a047899 */ /* 0x000fe2000800063f */
[----:B------:R-:W-:Y:S01]  /*b110*/  IMAD.MOV.U32 R0, RZ, RZ, RZ ;  /* 0x000000ffff007224 */ /* 0x000fe200078e00ff */
[----:B------:R-:W-:Y:S01]  /*b120*/  USHF.L.U32 UR5, UR42, 0xe, URZ ;  /* 0x0000000e2a057899 */ /* 0x000fe2000800063f */
[----:B------:R-:W-:-:S02]  /*b130*/  IMAD.MOV.U32 R20, RZ, RZ, 0x1 ;  /* 0x00000001ff147424 */ /* 0x000fc400078e00ff */
[----:B------:R-:W-:Y:S02]  /*b140*/  IMAD.MOV.U32 R21, RZ, RZ, RZ ;  /* 0x000000ffff157224 */ /* 0x000fe400078e00ff */
[----:B------:R-:W-:Y:S01]  /*b150*/  IMAD.MOV.U32 R22, RZ, RZ, RZ ;  /* 0x000000ffff167224 */ /* 0x000fe200078e00ff */
[----:B------:R-:W-:Y:S02]  /*b160*/  ULOP3.LUT UR22, UR54, 0x1, URZ, 0xfc, !UPT ;  /* 0x0000000136167892 */ /* 0x000fe4000f8efc3f */
[----:B------:R-:W-:Y:S02]  /*b170*/  ULOP3.LUT UR19, UR53, 0x2, URZ, 0xfc, !UPT ;  /* 0x0000000235137892 */ /* 0x000fe4000f8efc3f */
[----:B------:R-:W-:Y:S02]  /*b180*/  ULOP3.LUT UR16, UR4, 0x80, URZ, 0xc0, !UPT ;  /* 0x0000008004107892 */ /* 0x000fe4000f8ec03f */
[----:B------:R-:W-:Y:S02]  /*b190*/  ULOP3.LUT UR17, UR5, 0x4000, URZ, 0xc0, !UPT ;  /* 0x0000400005117892 */ /* 0x000fe4000f8ec03f */
[----:B------:R-:W-:Y:S01]  /*b1a0*/  UIADD3 UR21, UR18, 0x38680, URZ ;  /* 0x0003868012157890 */ /* 0x000fe2000fffe03f */
[----:B-1----:R-:W5:Y:S04]  /*b1b0*/  ATOMG.E.EXCH.STRONG.GPU PT, RZ, [R4], R7 ;  /* 0x0000000704ff73a8 */ /* 0x002f6800041ee100 */
[----:B--2---:R1:W5:Y:S02]  /*b1c0*/  ATOMG.E.EXCH.STRONG.GPU PT, RZ, [R2], R9 ;  /* 0x0000000902ff73a8 */ /* 0x00436400041ee100 */
[----:B-1----:R-:W-:-:S02]  /*b1d0*/  PRMT R2, R6, 0x7610, R2 ;  /* 0x0000761006027816 */ /* 0x002fc40000000002 */
[----:B------:R-:W-:-:S07]  /*b1e0*/  PRMT R3, R8, 0x7610, R3 ;  /* 0x0000761008037816 */ /* 0x000fce0000000003 */
.L_x_221:
[----:B------:R-:W-:Y:S01]  /*b1f0*/  LOP3.LUT P0, RZ, R3, 0xff, RZ, 0xc0, !PT ;  /* 0x000000ff03ff7812 */ /* 0x000fe2000780c0ff */
[----:B-----5:R-:W-:Y:S01]  /*b200*/  VIADD R4, R36, 0x7f ;  /* 0x0000007f24047836 */ /* 0x020fe20000000000 */
[----:B------:R-:W-:Y:S05]  /*b210*/  YIELD ;  /* 0x0000000000007946 */ /* 0x000fea0003800000 */
[----:B------:R-:W-:Y:S01]  /*b220*/  SHF.R.S32.HI R5, RZ, 0x1f, R4 ;  /* 0x0000001fff057819 */ /* 0x000fe20000011404 */
[----:B------:R-:W-:Y:S03]  /*b230*/  BSSY B1, `(.L_x_203) ;  /* 0x0000008000017945 */ /* 0x000fe60003800000 */
[----:B------:R-:W-:-:S02]  /*b240*/  LEA.HI R5, R5, R4, RZ, 0x7 ;  /* 0x0000000405057211 */ /* 0x000fc400078f38ff */
[----:B------:R-:W-:Y:S05]  /*b250*/  @!P0 BRA `(.L_x_204) ;  /* 0x0000000000148947 */ /* 0x000fea0003800000 */
[----:B------:R-:W-:-:S04]  /*b260*/  DEPBAR {5,4,3,2,1,0} ;  /* 0x0000003f0000791a */ /* 0x000fc80000000000 */
[----:B------:R1:W-:Y:S01]  /*b270*/  UTMACCTL.IV [UR12] ;  /* 0x000000000c0079b9 */ /* 0x0003e20008000000 */
[----:B------:R-:W-:-:S04]  /*b280*/  DEPBAR {5,4,3,2,1,0} ;  /* 0x0000003f0000791a */ /* 0x000fc80000000000 */
[----:B------:R1:W-:Y:S02]  /*b290*/  UTMACCTL.IV [UR14] ;  /* 0x000000000e0079b9 */ /* 0x0003e40008000000 */
[----:B-1----:R-:W-:Y:S01]  /*b2a0*/  NOP ;  /* 0x0000000000007918 */ /* 0x002fe20000000000 */
.L_x_204:
[----:B------:R-:W-:Y:S05]  /*b2b0*/  BSYNC B1 ;  /* 0x0000000000017941 */ /* 0x000fea0003800000 */
.L_x_203:
[----:B------:R-:W-:Y:S01]  /*b2c0*/  UMOV UR4, 0xffffffff ;  /* 0xffffffff00047882 */ /* 0x000fe20000000000 */
[----:B------:R-:W-:Y:S02]  /*b2d0*/  SHF.R.S32.HI R7, RZ, 0x7, R5 ;  /* 0x00000007ff077819 */ /* 0x000fe40000011405 */
[----:B------:R-:W-:Y:S05]  /*b2e0*/  BRA.DIV UR4, `(.L_x_205) ;  /* 0x0000003e04047947 */ /* 0x000fea000b800000 */
[----:B-----5:R-:W-:-:S13]  /*b2f0*/  ELECT P6, URZ, PT ;  /* 0x00000000003f782f */ /* 0x020fda00038c0000 */
.L_x_293:
[----:B------:R-:W-:Y:S01]  /*b300*/  ISETP.LT.OR P6, PT, R36, 0x1, !P6 ;  /* 0x000000012400780c */ /* 0x000fe200077c1670 */
[----:B------:R-:W-:-:S12]  /*b310*/  BSSY B1, `(.L_x_206) ;  /* 0x000002e000017945 */ /* 0x000fd80003800000 */
[----:B------:R-:W-:Y:S05]  /*b320*/  @P6 BRA `(.L_x_207) ;  /* 0x0000000000b06947 */ /* 0x000fea0003800000 */
[----:B------:R-:W-:Y:S01]  /*b330*/  LEA R17, R17, UR16, 0x8 ;  /* 0x0000001011117c11 */ /* 0x000fe2000f8e40ff */
[----:B------:R-:W-:Y:S02]  /*b340*/  IMAD.SHL.U32 R16, R16, 0x80, RZ ;  /* 0x0000008010107824 */ /* 0x000fe400078e00ff */
[----:B------:R-:W-:Y:S02]  /*b350*/  VIADD R9, R7, 0x1 ;  /* 0x0000000107097836 */ /* 0x000fe40000000000 */
[----:B------:R-:W-:Y:S02]  /*b360*/  IMAD.MOV.U32 R10, RZ, RZ, RZ ;  /* 0x000000ffff0a7224 */ /* 0x000fe400078e00ff */
[----:B------:R-:W-:Y:S02]  /*b370*/  IMAD.MOV.U32 R3, RZ, RZ, R20 ;  /* 0x000000ffff037224 */ /* 0x000fe400078e0014 */
[----:B------:R-:W-:-:S07]  /*b380*/  IMAD.MOV.U32 R4, RZ, RZ, R0 ;  /* 0x000000ffff047224 */ /* 0x000fce00078e0000 */
.L_x_210:
[----:B-1----:R-:W-:Y:S01]  /*b390*/  LEA R8, R4, UR18, 0x3 ;  /* 0x0000001204087c11 */ /* 0x002fe2000f8e18ff */
[----:B------:R-:W-:Y:S05]  /*b3a0*/  YIELD ;  /* 0x0000000000007946 */ /* 0x000fea0003800000 */
[----:B------:R-:W-:Y:S02]  /*b3b0*/  SHF.L.U32 R5, R3, 0x1f, RZ ;  /* 0x0000001f03057819 */ /* 0x000fe400000006ff */
[----:B------:R-:W-:Y:S02]  /*b3c0*/  LOP3.LUT P1, RZ, R19, 0x7f, RZ, 0xc0, !PT ;  /* 0x0000007f13ff7812 */ /* 0x000fe4000782c0ff */
[----:B------:R-:W1:Y:S11]  /*b3d0*/  SYNCS.PHASECHK.TRANS64.TRYWAIT P0, [R8+URZ+0x384a0], R5 ;  /* 0x0384a005080075a7 */ /* 0x000e76000800017f */
[----:B------:R-:W2:Y:S01]  /*b3e0*/  @!P1 LDC R6, c[0x0][0x500] ;  /* 0x00014000ff069b82 */ /* 0x000ea20000000800 */
[----:B-1----:R-:W-:Y:S05]  /*b3f0*/  @!P0 BRA `(.L_x_208) ;  /* 0x0000003800e08947 */ /* 0x002fea0003800000 */
.L_x_294:
[----:B------:R-:W-:Y:S01]  /*b400*/  UPRMT UR4, UR19, 0x9910, URZ ;  /* 0x0000991013047896 */ /* 0x000fe2000800003f */
[----:B--2---:R2:W-:Y:S03]  /*b410*/  @!P1 SYNCS.ARRIVE.TRANS64 RZ, [R8+URZ+0x38480], R6 ;  /* 0x0384800608ff99a7 */ /* 0x0045e6000800003f */
[----:B------:R-:W-:-:S06]  /*b420*/  UISETP.NE.AND UP0, UPT, UR4, 0x2, UPT ;  /* 0x000000020400788c */ /* 0x000fcc000bf05270 */
[----:B------:R-:W-:-:S13]  /*b430*/  PLOP3.LUT P0, PT, PT, PT, UP0, 0x80, 0x0 ;  /* 0x000000000000781c */ /* 0x000fda0003f0f008 */
[----:B--2---:R-:W-:Y:S05]  /*b440*/  @P0 BRA `(.L_x_209) ;  /* 0x0000000000040947 */ /* 0x004fea0003800000 */
[----:B------:R-:W-:Y:S01]  /*b450*/  BPT.TRAP 0x1 ;  /* 0x000000040000795c */ /* 0x000fe20000300000 */
.L_x_209:
[----:B------:R-:W-:Y:S01]  /*b460*/  R2UR UR4, R4 ;  /* 0x00000000040472ca */ /* 0x000fe200000e0000 */
[----:B------:R-:W-:Y:S01]  /*b470*/  VIADD R9, R9, 0xffffffff ;  /* 0xffffffff09097836 */ /* 0x000fe20000000000 */
[----:B------:R-:W-:Y:S01]  /*b480*/  R2UR UR5, R8 ;  /* 0x00000000080572ca */ /* 0x000fe200000e0000 */
[----:B------:R-:W-:Y:S01]  /*b490*/  VIADD R4, R4, 0x1 ;  /* 0x0000000104047836 */ /* 0x000fe20000000000 */
[----:B------:R-:W-:Y:S01]  /*b4a0*/  R2UR UR6, R10 ;  /* 0x000000000a0672ca */ /* 0x000fe200000e0000 */
[----:B------:R-:W-:Y:S01]  /*b4b0*/  UMOV UR24, 0x0 ;  /* 0x0000000000187882 */ /* 0x000fe20000000000 */
[----:B------:R-:W-:Y:S01]  /*b4c0*/  R2UR UR7, R16 ;  /* 0x00000000100772ca */ /* 0x000fe200000e0000 */
[----:B------:R-:W-:Y:S01]  /*b4d0*/  UMOV UR25, 0x10000000 ;  /* 0x1000000000197882 */ /* 0x000fe20000000000 */
[----:B------:R-:W-:Y:S01]  /*b4e0*/  R2UR UR11, R17 ;  /* 0x00000000110b72ca */ /* 0x000fe200000e0000 */
[----:B------:R-:W-:Y:S01]  /*b4f0*/  UMOV UR23, 0x30000 ;  /* 0x0003000000177882 */ /* 0x000fe20000000000 */
[----:B------:R-:W-:Y:S01]  /*b500*/  ISETP.GT.AND P1, PT, R9, 0x1, PT ;  /* 0x000000010900780c */ /* 0x000fe20003f24270 */
[----:B------:R-:W-:Y:S01]  /*b510*/  VIADD R10, R10, 0x80 ;  /* 0x000000800a0a7836 */ /* 0x000fe20000000000 */
[----:B------:R-:W-:Y:S01]  /*b520*/  ISETP.NE.AND P0, PT, R4, 0x4, PT ;  /* 0x000000040400780c */ /* 0x000fe20003f05270 */
[----:B------:R-:W-:-:S02]  /*b530*/  ULEA UR8, UR4, UR17, 0xf ;  /* 0x0000001104087291 */ /* 0x000fc4000f8e783f */
[----:B------:R-:W-:Y:S01]  /*b540*/  ULEA UR4, UR4, UR18, 0xe ;  /* 0x0000001204047291 */ /* 0x000fe2000f8e703f */
[----:B------:R-:W-:Y:S01]  /*b550*/  SEL R6, RZ, 0x1, P0 ;  /* 0x00000001ff067807 */ /* 0x000fe20000000000 */
[----:B------:R-:W-:Y:S01]  /*b560*/  UIADD3 UR5, UR5, 0x38480, URZ ;  /* 0x0003848005057890 */ /* 0x000fe2000fffe03f */
[----:B------:R-:W-:Y:S01]  /*b570*/  SEL R4, R4, RZ, P0 ;  /* 0x000000ff04047207 */ /* 0x000fe20000000000 */
[----:B------:R-:W-:Y:S01]  /*b580*/  UIADD3 UR8, UR18, 0x10000, UR8 ;  /* 0x0001000012087890 */ /* 0x000fe2000fffe008 */
[----:B------:R-:W-:Y:S01]  /*b590*/  LOP3.LUT R3, R3, R6, RZ, 0x3c, !PT ;  /* 0x0000000603037212 */ /* 0x000fe200078e3cff */
[----:B------:R-:W-:-:S03]  /*b5a0*/  UMOV UR10, UR6 ;  /* 0x00000006000a7c82 */ /* 0x000fc60008000000 */
[----:B------:R-:W-:Y:S02]  /*b5b0*/  UMOV UR9, UR5 ;  /* 0x0000000500097c82 */ /* 0x000fe40008000000 */
[----:B------:R2:W-:Y:S02]  /*b5c0*/  UTMALDG.2D [UR4], [UR12], desc[UR24] ;  /* 0x000018040c0075b4 */ /* 0x0005e40008009000 */
[----:B------:R2:W-:Y:S02]  /*b5d0*/  UTMALDG.2D.MULTICAST [UR8], [UR14], UR23, desc[UR24] ;  /* 0x000018080e0073b4 */ /* 0x0005e40008009817 */
[----:B--2---:R-:W-:Y:S05]  /*b5e0*/  @P1 BRA `(.L_x_210) ;  /* 0xfffffffc00681947 */ /* 0x004fea000383ffff */
.L_x_207:
[----:B------:R-:W-:Y:S05]  /*b5f0*/  BSYNC B1 ;  /* 0x0000000000017941 */ /* 0x000fea0003800000 */
.L_x_206:
[----:B------:R-:W-:Y:S02]  /*b600*/  IADD3 R0, R7, R0, RZ ;  /* 0x0000000007007210 */ /* 0x000fe40007ffe0ff */
[----:B------:R-:W-:Y:S02]  /*b610*/  LOP3.LUT P0, RZ, R2, 0xff, RZ, 0xc0, !PT ;  /* 0x000000ff02ff7812 */ /* 0x000fe4000780c0ff */
[----:B------:R-:W-:-:S04]  /*b620*/  SHF.R.U32.HI R2, RZ, 0x2, R0 ;  /* 0x00000002ff027819 */ /* 0x000fc80000011600 */
[----:B------:R-:W-:-:S04]  /*b630*/  LOP3.LUT R2, R2, 0x1, RZ, 0xc0, !PT ;  /* 0x0000000102027812 */ /* 0x000fc800078ec0ff */
[----:B------:R-:W-:Y:S01]  /*b640*/  ISETP.NE.U32.AND P1, PT, R2, 0x1, PT ;  /* 0x000000010200780c */ /* 0x000fe20003f25070 */
[----:B------:R-:W-:Y:S02]  /*b650*/  IMAD.U32 R2, RZ, RZ, UR22 ;  /* 0x00000016ff027e24 */ /* 0x000fe4000f8e00ff */
[----:B------:R-:W-:Y:S01]  /*b660*/  @P0 SYNCS.ARRIVE.TRANS64.A1T0 RZ, [UR18+0x38508], RZ ;  /* 0x038508ffffff09a7 */ /* 0x000fe20008100012 */
[----:B------:R-:W-:Y:S02]  /*b670*/  ISETP.GT.U32.AND P0, PT, R0, 0x3, PT ;  /* 0x000000030000780c */ /* 0x000fe40003f04070 */
[----:B------:R-:W-:Y:S02]  /*b680*/  ISETP.NE.AND P2, PT, R2, 0x3, PT ;  /* 0x000000030200780c */ /* 0x000fe40003f45270 */
[C---:B------:R-:W-:Y:S02]  /*b690*/  ISETP.LT.U32.AND P0, PT, R7.reuse, 0x4, P0 ;  /* 0x000000040700780c */ /* 0x040fe40000701070 */
[----:B------:R-:W-:-:S02]  /*b6a0*/  ISETP.GT.U32.AND P1, PT, R7, 0x3, !P1 ;  /* 0x000000030700780c */ /* 0x000fc40004f24070 */
[----:B------:R-:W-:Y:S02]  /*b6b0*/  SEL R3, RZ, 0x1, !P0 ;  /* 0x00000001ff037807 */ /* 0x000fe40004000000 */
[----:B------:R-:W-:Y:S02]  /*b6c0*/  SEL R2, RZ, 0x1, !P1 ;  /* 0x00000001ff027807 */ /* 0x000fe40004800000 */
[----:B------:R-:W-:Y:S02]  /*b6d0*/  LOP3.LUT R0, R0, 0x3, RZ, 0xc0, !PT ;  /* 0x0000000300007812 */ /* 0x000fe400078ec0ff */
[----:B------:R-:W-:Y:S01]  /*b6e0*/  LOP3.LUT R20, R2, R20, R3, 0x96, !PT ;  /* 0x0000001402147212 */ /* 0x000fe200078e9603 */
[----:B------:R-:W-:Y:S06]  /*b6f0*/  @!P2 BRA `(.L_x_211) ;  /* 0x000000000004a947 */ /* 0x000fec0003800000 */
[----:B------:R-:W-:Y:S01]  /*b700*/  BPT.TRAP 0x1 ;  /* 0x000000040000795c */ /* 0x000fe20000300000 */
.L_x_211:
[C---:B------:R-:W-:Y:S01]  /*b710*/  LEA R3, R21.reuse, UR18, 0x3 ;  /* 0x0000001215037c11 */ /* 0x040fe2000f8e18ff */
[----:B------:R-:W-:Y:S01]  /*b720*/  BSSY B1, `(.L_x_212) ;  /* 0x0000005000017945 */ /* 0x000fe20003800000 */
[----:B------:R-:W-:Y:S02]  /*b730*/  SHF.L.U32 R2, R22, 0x1f, RZ ;  /* 0x0000001f16027819 */ /* 0x000fe400000006ff */
[----:B------:R-:W-:Y:S02]  /*b740*/  LEA R4, R21, UR18, 0x4 ;  /* 0x0000001215047c11 */ /* 0x000fe4000f8e20ff */
[----:B------:R-:W2:Y:S02]  /*b750*/  SYNCS.PHASECHK.TRANS64.TRYWAIT P0, [R3+URZ+0x38400], R2 ;  /* 0x03840002030075a7 */ /* 0x000ea4000800017f */
[----:B--2---:R-:W-:Y:S05]  /*b760*/  @!P0 BRA `(.L_x_213) ;  /* 0x0000003800188947 */ /* 0x004fea0003800000 */
.L_x_295:
[----:B------:R-:W-:Y:S05]  /*b770*/  BSYNC B1 ;  /* 0x0000000000017941 */ /* 0x000fea0003800000 */
.L_x_212:
[----:B-1----:R-:W1:Y:S01]  /*b780*/  LDS.128 R4, [R4+0x38510] ;  /* 0x0385100004047984 */ /* 0x002e620000000c00 */
[----:B------:R-:W-:Y:S01]  /*b790*/  @!PT LDS RZ, [RZ] ;  /* 0x00000000fffff984 */ /* 0x000fe20000000800 */
[----:B------:R-:W-:Y:S01]  /*b7a0*/  @!PT LDS RZ, [RZ] ;  /* 0x00000000fffff984 */ /* 0x000fe20000000800 */
[----:B------:R-:W-:Y:S01]  /*b7b0*/  @!PT LDS RZ, [RZ] ;  /* 0x00000000fffff984 */ /* 0x000fe20000000800 */
[----:B------:R-:W-:Y:S01]  /*b7c0*/  @!PT LDS RZ, [RZ] ;  /* 0x00000000fffff984 */ /* 0x000fe20000000800 */
[----:B------:R3:W-:Y:S06]  /*b7d0*/  MEMBAR.ALL.CTA ;  /* 0x0000000000007992 */ /* 0x0007ec0000008000 */
[----:B---3--:R-:W3:Y:S01]  /*b7e0*/  FENCE.VIEW.ASYNC.S ;  /* 0x00000000000073c6 */ /* 0x008ee20000000000 */
[----:B-1----:R-:W-:Y:S02]  /*b7f0*/  IMAD.MOV.U32 R17, RZ, RZ, R5 ;  /* 0x000000ffff117224 */ /* 0x002fe400078e0005 */
[----:B------:R-:W-:Y:S01]  /*b800*/  IMAD.MOV.U32 R16, RZ, RZ, R4 ;  /* 0x000000ffff107224 */ /* 0x000fe200078e0004 */
[----:B---3--:R-:W-:Y:S06]  /*b810*/  @!P2 BRA `(.L_x_214) ;  /* 0x000000000004a947 */ /* 0x008fec0003800000 */
[----:B------:R-:W-:Y:S01]  /*b820*/  BPT.TRAP 0x1 ;  /* 0x000000040000795c */ /* 0x000fe20000300000 */
.L_x_214:
[----:B------:R-:W1:Y:S01]  /*b830*/  S2R R5, SR_CgaCtaId ;  /* 0x0000000000057919 */ /* 0x000e620000008800 */
[----:B------:R-:W-:Y:S01]  /*b840*/  ISETP.NE.AND P0, PT, R7, RZ, PT ;  /* 0x000000ff0700720c */ /* 0x000fe20003f05270 */
[----:B--2---:R-:W-:Y:S01]  /*b850*/  VIADD R2, R3, 0x38440 ;  /* 0x0003844003027836 */ /* 0x004fe20000000000 */
[CC--:B------:R-:W-:Y:S02]  /*b860*/  ISETP.NE.AND P1, PT, R6.reuse, R18.reuse, PT ;  /* 0x000000120600720c */ /* 0x0c0fe40003f25270 */
[----:B------:R-:W-:Y:S02]  /*b870*/  ISETP.EQ.OR P0, PT, R6, R18, !P0 ;  /* 0x000000120600720c */ /* 0x000fe40004702670 */
[----:B-1----:R-:W-:-:S04]  /*b880*/  PRMT R2, R5, 0x654, R2 ;  /* 0x0000065405027816 */ /* 0x002fc80000000002 */
[----:B------:R1:W-:Y:S07]  /*b890*/  SYNCS.ARRIVE.TRANS64.RED.A1T0 RZ, [R2+URZ], RZ ;  /* 0x000000ff02ff79a7 */ /* 0x0003ee000810043f */
[----:B------:R-:W-:Y:S05]  /*b8a0*/  @P0 BRA `(.L_x_215) ;  /* 0x00000004008c0947 */ /* 0x000fea0003800000 */
[----:B-1----:R-:W1:Y:S02]  /*b8b0*/  LDC.64 R2, c[0x0][0x290] ;  /* 0x0000a400ff027b82 */ /* 0x002e640000000a00 */
[----:B-1----:R-:W-:-:S05]  /*b8c0*/  IMAD.WIDE R2, R6, 0xc, R2 ;  /* 0x0000000c06027825 */ /* 0x002fca00078e0202 */
[----:B------:R1:W5:Y:S01]  /*b8d0*/  LDG.E R36, desc[UR58][R2.64+0x8] ;  /* 0x0000083a02247981 */ /* 0x000362000c1e1900 */
[----:B------:R-:W-:-:S03]  /*b8e0*/  UMOV UR4, 0xffffffff ;  /* 0xffffffff00047882 */ /* 0x000fc60000000000 */
[----:B------:R-:W-:Y:S05]  /*b8f0*/  BRA.DIV UR4, `(.L_x_216) ;  /* 0x0000003604c87947 */ /* 0x000fea000b800000 */
[----:B------:R-:W-:-:S13]  /*b900*/  ELECT P6, URZ, PT ;  /* 0x00000000003f782f */ /* 0x000fda00038c0000 */
.L_x_298:
[----:B------:R-:W-:Y:S04]  /*b910*/  BSSY B1, `(.L_x_217) ;  /* 0x0000049000017945 */ /* 0x000fe80003800000 */
[----:B------:R-:W-:Y:S05]  /*b920*/  @!P6 BRA `(.L_x_218) ;  /* 0x00000004001ce947 */ /* 0x000fea0003800000 */
[C---:B------:R-:W-:Y:S01]  /*b930*/  IMAD.SHL.U32 R4, R6.reuse, 0x8, RZ ;  /* 0x0000000806047824 */ /* 0x040fe200078e00ff */
[----:B------:R-:W-:Y:S01]  /*b940*/  SHF.R.S32.HI R5, RZ, 0x1f, R6 ;  /* 0x0000001fff057819 */ /* 0x000fe20000011406 */
[----:B------:R-:W-:Y:S01]  /*b950*/  ULDC.64 UR4, c[0x0][0x510] ;  /* 0x0001440000047ab9 */ /* 0x000fe20000000a00 */
[----:B------:R-:W-:Y:S01]  /*b960*/  ULDC.64 UR6, c[0x0][0x520] ;  /* 0x0001480000067ab9 */ /* 0x000fe20000000a00 */
[----:B------:R-:W2:Y:S01]  /*b970*/  LDG.E R14, desc[UR58][R2.64] ;  /* 0x0000003a020e7981 */ /* 0x000ea2000c1e1900 */
[----:B------:R-:W-:Y:S02]  /*b980*/  SHF.L.U64.HI R5, R6, 0x3, R5 ;  /* 0x0000000306057819 */ /* 0x000fe40000010205 */
[C---:B------:R-:W-:Y:S02]  /*b990*/  IADD3 R12, P0, R4.reuse, UR4, RZ ;  /* 0x00000004040c7c10 */ /* 0x040fe4000ff1e0ff */
[C---:B------:R-:W-:Y:S02]  /*b9a0*/  IADD3 R10, P2, R4.reuse, UR6, RZ ;  /* 0x00000006040a7c10 */ /* 0x040fe4000ff5e0ff */
[C---:B------:R-:W-:Y:S01]  /*b9b0*/  IADD3.X R13, R5.reuse, UR5, RZ, P0, !PT ;  /* 0x00000005050d7c10 */ /* 0x040fe200087fe4ff */
[----:B------:R-:W-:Y:S01]  /*b9c0*/  ULDC.64 UR4, c[0x0][0x518] ;  /* 0x0001460000047ab9 */ /* 0x000fe20000000a00 */
[----:B------:R-:W-:Y:S01]  /*b9d0*/  IADD3.X R11, R5, UR7, RZ, P2, !PT ;  /* 0x00000007050b7c10 */ /* 0x000fe200097fe4ff */
[----:B-1----:R1:W3:Y:S04]  /*b9e0*/  LDG.E R2, desc[UR58][R2.64+0x4] ;  /* 0x0000043a02027981 */ /* 0x0022e8000c1e1900 */
[----:B------:R-:W4:Y:S04]  /*b9f0*/  LDG.E.64 R12, desc[UR58][R12.64] ;  /* 0x0000003a0c0c7981 */ /* 0x000f28000c1e1b00 */
[----:B------:R-:W2:Y:S01]  /*ba00*/  LDG.E.64 R10, desc[UR58][R10.64] ;  /* 0x0000003a0a0a7981 */ /* 0x000ea2000c1e1b00 */
[----:B------:R-:W-:-:S04]  /*ba10*/  IADD3 R8, P0, R4, UR4, RZ ;  /* 0x0000000404087c10 */ /* 0x000fc8000ff1e0ff */
[----:B------:R-:W-:Y:S01]  /*ba20*/  IADD3.X R9, R5, UR5, RZ, P0, !PT ;  /* 0x0000000505097c10 */ /* 0x000fe200087fe4ff */
[----:B------:R-:W-:-:S05]  /*ba30*/  ULDC.64 UR4, c[0x0][0x528] ;  /* 0x00014a0000047ab9 */ /* 0x000fca0000000a00 */
[----:B------:R-:W3:Y:S01]  /*ba40*/  LDG.E.64 R8, desc[UR58][R8.64] ;  /* 0x0000003a08087981 */ /* 0x000ee2000c1e1b00 */
[----:B------:R-:W-:-:S04]  /*ba50*/  IADD3 R4, P0, R4, UR4, RZ ;  /* 0x0000000404047c10 */ /* 0x000fc8000ff1e0ff */
[----:B------:R-:W-:-:S06]  /*ba60*/  IADD3.X R5, R5, UR5, RZ, P0, !PT ;  /* 0x0000000505057c10 */ /* 0x000fcc00087fe4ff */
[----:B------:R-:W3:Y:S04]  /*ba70*/  LDG.E.64 R4, desc[UR58][R4.64] ;  /* 0x0000003a04047981 */ /* 0x000ee8000c1e1b00 */
[----:B----4-:R-:W-:Y:S04]  /*ba80*/  STS.64 [UR20], R12 ;  /* 0x0000000cff007988 */ /* 0x010fe80008000a14 */
[----:B--2---:R-:W-:Y:S04]  /*ba90*/  STS.64 [UR21], R10 ;  /* 0x0000000aff007988 */ /* 0x004fe80008000a15 */
[----:B------:R-:W2:Y:S01]  /*baa0*/  LDS R15, [UR20+0x1c] ;  /* 0x00001c14ff0f7984 */ /* 0x000ea20008000800 */
[----:B---3--:R-:W-:-:S04]  /*bab0*/  LOP3.LUT R23, R9, 0x1fffffff, RZ, 0xc0, !PT ;  /* 0x1fffffff09177812 */ /* 0x008fc800078ec0ff */
[----:B------:R-:W-:-:S04]  /*bac0*/  SHF.R.U32.HI R18, RZ, 0x4, R23 ;  /* 0x00000004ff127819 */ /* 0x000fc80000011617 */
[----:B--2---:R-:W-:-:S05]  /*bad0*/  LOP3.LUT R15, R15, 0xf, R18, 0xb8, !PT ;  /* 0x0000000f0f0f7812 */ /* 0x004fca00078eb812 */
[----:B------:R-:W-:Y:S04]  /*bae0*/  STS [UR20+0x1c], R15 ;  /* 0x00001c0fff007988 */ /* 0x000fe80008000814 */
[----:B------:R-:W2:Y:S02]  /*baf0*/  LDS R18, [UR20+0x1c] ;  /* 0x00001c14ff127984 */ /* 0x000ea40008000800 */
[----:B--2---:R-:W-:-:S05]  /*bb00*/  LOP3.LUT R18, R18, 0xf0, RZ, 0xb8, !PT ;  /* 0x000000f012127812 */ /* 0x004fca00078eb8ff */
[----:B------:R-:W-:Y:S04]  /*bb10*/  STS [UR20+0x1c], R18 ;  /* 0x00001c12ff007988 */ /* 0x000fe80008000814 */
[----:B------:R-:W2:Y:S01]  /*bb20*/  LDS R13, [UR20+0x1c] ;  /* 0x00001c14ff0d7984 */ /* 0x000ea20008000800 */
[----:B------:R-:W-:-:S05]  /*bb30*/  IMAD.U32 R12, RZ, RZ, UR20 ;  /* 0x00000014ff0c7e24 */ /* 0x000fca000f8e00ff */
[----:B------:R-:W-:Y:S02]  /*bb40*/  SHF.R.U64 R12, R12, 0x4, RZ ;  /* 0x000000040c0c7819 */ /* 0x000fe400000012ff */
[----:B--2---:R-:W-:-:S05]  /*bb50*/  LOP3.LUT R13, R13, 0xf00, RZ, 0xb8, !PT ;  /* 0x00000f000d0d7812 */ /* 0x004fca00078eb8ff */
[----:B------:R-:W-:Y:S04]  /*bb60*/  STS.64 [UR20+0x18], R12 ;  /* 0x0000180cff007988 */ /* 0x000fe80008000a14 */
[----:B------:R-:W1:Y:S01]  /*bb70*/  LDS R24, [UR20+0x1c] ;  /* 0x00001c14ff187984 */ /* 0x000e620008000800 */
[----:B------:R-:W-:Y:S01]  /*bb80*/  SHF.R.U64 R15, R8, 0x4, R23 ;  /* 0x00000004080f7819 */ /* 0x000fe20000001217 */
[----:B-----5:R-:W-:Y:S01]  /*bb90*/  VIADD R8, R36, 0xffffffff ;  /* 0xffffffff24087836 */ /* 0x020fe20000000000 */
[----:B------:R-:W-:Y:S01]  /*bba0*/  CS2R R10, SRZ ;  /* 0x00000000000a7805 */ /* 0x000fe2000001ff00 */
[----:B------:R-:W-:Y:S01]  /*bbb0*/  VIADD R9, R14, 0xffffffff ;  /* 0xffffffff0e097836 */ /* 0x000fe20000000000 */
[----:B------:R-:W-:Y:S04]  /*bbc0*/  STS [UR20+0x10], R12 ;  /* 0x0000100cff007988 */ /* 0x000fe80008000814 */
[----:B------:R-:W-:Y:S04]  /*bbd0*/  STS [UR20+0x14], R12 ;  /* 0x0000140cff007988 */ /* 0x000fe80008000814 */
[----:B------:R-:W-:Y:S04]  /*bbe0*/  STS.128 [UR20+0x20], R8 ;  /* 0x00002008ff007988 */ /* 0x000fe80008000c14 */
[----:B------:R-:W-:Y:S04]  /*bbf0*/  STS [UR20+0xc], R15 ;  /* 0x00000c0fff007988 */ /* 0x000fe80008000814 */
[----:B------:R-:W-:Y:S01]  /*bc00*/  STS [UR20+0x30], RZ ;  /* 0x000030ffff007988 */ /* 0x000fe20008000814 */
[----:B-1----:R-:W-:-:S05]  /*bc10*/  LOP3.LUT R3, R24, 0xf000, RZ, 0xb8, !PT ;  /* 0x0000f00018037812 */ /* 0x002fca00078eb8ff */
[----:B------:R-:W-:Y:S04]  /*bc20*/  STS [UR20+0x1c], R3 ;  /* 0x00001c03ff007988 */ /* 0x000fe80008000814 */
[----:B------:R-:W1:Y:S01]  /*bc30*/  LDS R13, [UR21+0x1c] ;  /* 0x00001c15ff0d7984 */ /* 0x000e620008000800 */
[----:B------:R-:W-:-:S04]  /*bc40*/  LOP3.LUT R23, R5, 0x1fffffff, RZ, 0xc0, !PT ;  /* 0x1fffffff05177812 */ /* 0x000fc800078ec0ff */
[----:B------:R-:W-:-:S04]  /*bc50*/  SHF.R.U32.HI R14, RZ, 0x4, R23 ;  /* 0x00000004ff0e7819 */ /* 0x000fc80000011617 */
[----:B-1----:R-:W-:-:S05]  /*bc60*/  LOP3.LUT R5, R13, 0xf, R14, 0xb8, !PT ;  /* 0x0000000f0d057812 */ /* 0x002fca00078eb80e */
[----:B------:R-:W-:Y:S04]  /*bc70*/  STS [UR21+0x1c], R5 ;  /* 0x00001c05ff007988 */ /* 0x000fe80008000815 */
[----:B------:R-:W1:Y:S02]  /*bc80*/  LDS R14, [UR21+0x1c] ;  /* 0x00001c15ff0e7984 */ /* 0x000e640008000800 */
[----:B-1----:R-:W-:-:S05]  /*bc90*/  LOP3.LUT R14, R14, 0xf0, RZ, 0xb8, !PT ;  /* 0x000000f00e0e7812 */ /* 0x002fca00078eb8ff */
[----:B------:R-:W-:Y:S04]  /*bca0*/  STS [UR21+0x1c], R14 ;  /* 0x00001c0eff007988 */ /* 0x000fe80008000815 */
[----:B------:R-:W1:Y:S01]  /*bcb0*/  LDS R13, [UR21+0x1c] ;  /* 0x00001c15ff0d7984 */ /* 0x000e620008000800 */
[----:B------:R-:W-:-:S05]  /*bcc0*/  IMAD.U32 R12, RZ, RZ, UR21 ;  /* 0x00000015ff0c7e24 */ /* 0x000fca000f8e00ff */
[----:B------:R-:W-:Y:S02]  /*bcd0*/  SHF.R.U64 R12, R12, 0x4, RZ ;  /* 0x000000040c0c7819 */ /* 0x000fe400000012ff */
[----:B-1----:R-:W-:-:S05]  /*bce0*/  LOP3.LUT R13, R13, 0xf00, RZ, 0xb8, !PT ;  /* 0x00000f000d0d7812 */ /* 0x002fca00078eb8ff */
[----:B------:R-:W-:Y:S04]  /*bcf0*/  STS.64 [UR21+0x18], R12 ;  /* 0x0000180cff007988 */ /* 0x000fe80008000a15 */
[----:B------:R-:W1:Y:S01]  /*bd00*/  LDS R3, [UR21+0x1c] ;  /* 0x00001c15ff037984 */ /* 0x000e620008000800 */
[----:B------:R-:W-:Y:S01]  /*bd10*/  VIADD R9, R2, 0xffffffff ;  /* 0xffffffff02097836 */ /* 0x000fe20000000000 */
[----:B------:R-:W-:Y:S02]  /*bd20*/  SHF.R.U64 R4, R4, 0x4, R23 ;  /* 0x0000000404047819 */ /* 0x000fe40000001217 */
[----:B------:R2:W-:Y:S04]  /*bd30*/  STS [UR21+0x10], R12 ;  /* 0x0000100cff007988 */ /* 0x0005e80008000815 */
[----:B------:R2:W-:Y:S04]  /*bd40*/  STS.128 [UR21+0x20], R8 ;  /* 0x00002008ff007988 */ /* 0x0005e80008000c15 */
[----:B------:R2:W-:Y:S04]  /*bd50*/  STS [UR21+0xc], R4 ;  /* 0x00000c04ff007988 */ /* 0x0005e80008000815 */
[----:B------:R2:W-:Y:S04]  /*bd60*/  STS [UR21+0x14], R12 ;  /* 0x0000140cff007988 */ /* 0x0005e80008000815 */
[----:B------:R-:W-:Y:S01]  /*bd70*/  STS [UR21+0x30], RZ ;  /* 0x000030ffff007988 */ /* 0x000fe20008000815 */
[----:B-1----:R-:W-:-:S05]  /*bd80*/  LOP3.LUT R2, R3, 0xf000, RZ, 0xb8, !PT ;  /* 0x0000f00003027812 */ /* 0x002fca00078eb8ff */
[----:B------:R2:W-:Y:S02]  /*bd90*/  STS [UR21+0x1c], R2 ;  /* 0x00001c02ff007988 */ /* 0x0005e40008000815 */
.L_x_218:
[----:B------:R-:W-:Y:S05]  /*bda0*/  BSYNC B1 ;  /* 0x0000000000017941 */ /* 0x000fea0003800000 */
.L_x_217:
[----:B------:R-:W-:-:S03]  /*bdb0*/  UMOV UR4, 0xffffffff ;  /* 0xffffffff00047882 */ /* 0x000fc60000000000 */
[----:B------:R-:W-:Y:S05]  /*bdc0*/  BRA.DIV UR4, `(.L_x_219) ;  /* 0x0000003204b47947 */ /* 0x000fea000b800000 */
[----:B------:R-:W-:Y:S01]  /*bdd0*/  ELECT P6, URZ, PT ;  /* 0x00000000003f782f */ /* 0x000fe200038c0000 */
[----:B------:R-:W-:-:S12]  /*bde0*/  NOP ;  /* 0x0000000000007918 */ /* 0x000fd80000000000 */
.L_x_302:
[----:B-12---:R-:W1:Y:S02]  /*bdf0*/  S2R R2, SR_LANEID ;  /* 0x0000000000027919 */ /* 0x006e640000000000 */
[----:B-1----:R-:W-:-:S05]  /*be00*/  IMAD.SHL.U32 R8, R2, 0x4, RZ ;  /* 0x0000000402087824 */ /* 0x002fca00078e00ff */
[----:B------:R1:W2:Y:S01]  /*be10*/  LDS R9, [R8+UR20] ;  /* 0x0000001408097984 */ /* 0x0002a20008000800 */
[C---:B------:R-:W-:Y:S02]  /*be20*/  IADD3 R4, P0, R8.reuse, UR12, RZ ;  /* 0x0000000c08047c10 */ /* 0x040fe4000ff1e0ff */
[----:B------:R-:W-:Y:S01]  /*be30*/  IADD3 R2, P2, R8, UR14, RZ ;  /* 0x0000000e08027c10 */ /* 0x000fe2000ff5e0ff */
[----:B------:R1:W3:Y:S01]  /*be40*/  LDS R11, [R8+UR20+0x80] ;  /* 0x00008014080b7984 */ /* 0x0002e20008000800 */
[----:B------:R-:W-:Y:S11]  /*be50*/  @!P6 BRA `(.L_x_220) ;  /* 0x000000000008e947 */ /* 0x000ff60003800000 */
[----:B------:R0:W-:Y:S01]  /*be60*/  UTMACMDFLUSH ;  /* 0x00000000000079b7 */ /* 0x0001e20000000000 */
[----:B------:R-:W-:-:S04]  /*be70*/  DEPBAR.LE SB0, 0x0 ;  /* 0x000080000000791a */ /* 0x000fc80000000000 */
.L_x_220:
[----:B------:R-:W-:Y:S01]  /*be80*/  IMAD.X R5, RZ, RZ, UR13, P0 ;  /* 0x0000000dff057e24 */ /* 0x000fe200080e06ff */
[----:B------:R-:W-:Y:S01]  /*be90*/  IADD3.X R3, RZ, UR15, RZ, P2, !PT ;  /* 0x0000000fff037c10 */ /* 0x000fe200097fe4ff */
[----:B------:R-:W-:Y:S05]  /*bea0*/  WARPSYNC.ALL ;  /* 0x0000000000007948 */ /* 0x000fea0003800000 */
[----:B--2---:R2:W5:Y:S04]  /*beb0*/  ATOMG.E.EXCH.STRONG.GPU PT, RZ, [R4], R9 ;  /* 0x0000000904ff73a8 */ /* 0x00456800041ee100 */
[----:B---3--:R2:W5:Y:S01]  /*bec0*/  ATOMG.E.EXCH.STRONG.GPU PT, RZ, [R2], R11 ;  /* 0x0000000b02ff73a8 */ /* 0x00856200041ee100 */
[----:B------:R-:W-:-:S07]  /*bed0*/  IMAD.MOV.U32 R18, RZ, RZ, R6 ;  /* 0x000000ffff127224 */ /* 0x000fce00078e0006 */
.L_x_215:
[----:B------:R-:W-:Y:S01]  /*bee0*/  ISETP.NE.AND P2, PT, R7, RZ, PT ;  /* 0x000000ff0700720c */ /* 0x000fe20003f45270 */
[----:B------:R-:W-:Y:S01]  /*bef0*/  VIADD R21, R21, 0x1 ;  /* 0x0000000115157836 */ /* 0x000fe20000000000 */
[----:B--2---:R-:W-:Y:S02]  /*bf00*/  SEL R3, RZ, 0x1, !P1 ;  /* 0x00000001ff037807 */ /* 0x004fe40004800000 */
[----:B-1----:R-:W-:Y:S02]  /*bf10*/  PRMT R2, RZ, 0x7610, R2 ;  /* 0x00007610ff027816 */ /* 0x002fe40000000002 */
[----:B------:R-:W-:-:S04]  /*bf20*/  ISETP.NE.AND P0, PT, R21, 0x8, PT ;  /* 0x000000081500780c */ /* 0x000fc80003f05270 */
[----:B------:R-:W-:Y:S02]  /*bf30*/  SEL R5, RZ, 0x1, P0 ;  /* 0x00000001ff057807 */ /* 0x000fe40000000000 */
[----:B------:R-:W-:Y:S02]  /*bf40*/  SEL R21, R21, RZ, P0 ;  /* 0x000000ff15157207 */ /* 0x000fe40000000000 */
[----:B------:R-:W-:Y:S01]  /*bf50*/  LOP3.LUT R22, R22, R5, RZ, 0x3c, !PT ;  /* 0x0000000516167212 */ /* 0x000fe200078e3cff */
[----:B------:R-:W-:Y:S06]  /*bf60*/  @P2 BRA `(.L_x_221) ;  /* 0xfffffff000a02947 */ /* 0x000fec000383ffff */
[----:B------:R-:W-:Y:S05]  /*bf70*/  BSYNC B0 ;  /* 0x0000000000007941 */ /* 0x000fea0003800000 */
.L_x_202:
[----:B------:R-:W-:-:S03]  /*bf80*/  UMOV UR4, 0xffffffff ;  /* 0xffffffff00047882 */ /* 0x000fc60000000000 */
[----:B------:R-:W-:Y:S05]  /*bf90*/  BRA.DIV UR4, `(.L_x_222) ;  /* 0x0000003204707947 */ /* 0x000fea000b800000 */
[----:B-----5:R-:W-:-:S13]  /*bfa0*/  ELECT P6, URZ, PT ;  /* 0x00000000003f782f */ /* 0x020fda00038c0000 */
.L_x_305:
[----:B------:R-:W-:Y:S04]  /*bfb0*/  BSSY B0, `(.L_x_223) ;  /* 0x000002a000007945 */ /* 0x000fe80003800000 */
[----:B------:R-:W-:Y:S05]  /*bfc0*/  @!P6 BRA `(.L_x_224) ;  /* 0x0000000000a0e947 */ /* 0x000fea0003800000 */
[----:B------:R-:W-:-:S04]  /*bfd0*/  ULOP3.LUT UR4, UR53, 0x2, URZ, 0xfc, !UPT ;  /* 0x0000000235047892 */ /* 0x000fc8000f8efc3f */
[----:B------:R-:W-:-:S06]  /*bfe0*/  UISETP.NE.AND UP0, UPT, UR4, 0x3, UPT ;  /* 0x000000030400788c */ /* 0x000fcc000bf05270 */
[----:B------:R-:W-:-:S13]  /*bff0*/  PLOP3.LUT P0, PT, PT, PT, UP0, 0x80, 0x0 ;  /* 0x000000000000781c */ /* 0x000fda0003f0f008 */
[----:B------:R-:W-:Y:S05]  /*c000*/  @!P0 BRA `(.L_x_225) ;  /* 0x0000000000048947 */ /* 0x000fea0003800000 */
[----:B------:R-:W-:Y:S01]  /*c010*/  BPT.TRAP 0x1 ;  /* 0x000000040000795c */ /* 0x000fe20000300000 */
.L_x_225:
[----:B------:R-:W-:Y:S01]  /*c020*/  IMAD.U32 R3, RZ, RZ, UR18 ;  /* 0x00000012ff037e24 */ /* 0x000fe2000f8e00ff */
[----:B------:R-:W-:-:S03]  /*c030*/  SHF.L.U32 R2, R20, 0x1f, RZ ;  /* 0x0000001f14027819 */ /* 0x000fc600000006ff */
[----:B------:R-:W-:-:S04]  /*c040*/  VIADD R3, R3, 0x384a0 ;  /* 0x000384a003037836 */ /* 0x000fc80000000000 */
[C---:B------:R-:W-:Y:S02]  /*c050*/  IMAD R7, R0.reuse, 0x8, R3 ;  /* 0x0000000800077824 */ /* 0x040fe400078e0203 */
[----:B------:R-:W-:Y:S02]  /*c060*/  VIADD R0, R0, 0x1 ;  /* 0x0000000100007836 */ /* 0x000fe40000000000 */
[----:B------:R-:W1:Y:S03]  /*c070*/  SYNCS.PHASECHK.TRANS64.TRYWAIT P0, [R7+URZ], R2 ;  /* 0x00000002070075a7 */ /* 0x000e66000800017f */
[----:B------:R-:W-:-:S04]  /*c080*/  ISETP.NE.AND P1, PT, R0, 0x4, PT ;  /* 0x000000040000780c */ /* 0x000fc80003f25270 */
[----:B------:R-:W-:Y:S02]  /*c090*/  SEL R5, RZ, 0x1, P1 ;  /* 0x00000001ff057807 */ /* 0x000fe40000800000 */
[----:B------:R-:W-:Y:S02]  /*c0a0*/  SEL R0, R0, RZ, P1 ;  /* 0x000000ff00007207 */ /* 0x000fe40000800000 */
[----:B------:R-:W-:-:S03]  /*c0b0*/  LOP3.LUT R5, R20, R5, RZ, 0x3c, !PT ;  /* 0x0000000514057212 */ /* 0x000fc600078e3cff */
[----:B------:R-:W-:Y:S01]  /*c0c0*/  IMAD R9, R0, 0x8, R3 ;  /* 0x0000000800097824 */ /* 0x000fe200078e0203 */
[----:B------:R-:W-:Y:S01]  /*c0d0*/  SHF.L.U32 R4, R5, 0x1f, RZ ;  /* 0x0000001f05047819 */ /* 0x000fe200000006ff */
[----:B-1----:R-:W-:Y:S06]  /*c0e0*/  @!P0 BRA `(.L_x_226) ;  /* 0x00000030003c8947 */ /* 0x002fec0003800000 */
.L_x_306:
[----:B------:R-:W2:Y:S01]  /*c0f0*/  SYNCS.PHASECHK.TRANS64.TRYWAIT P0, [R9+URZ], R4 ;  /* 0x00000004090075a7 */ /* 0x000ea2000800017f */
[----:B------:R-:W-:-:S05]  /*c100*/  VIADD R0, R0, 0x1 ;  /* 0x0000000100007836 */ /* 0x000fca0000000000 */
[----:B------:R-:W-:-:S04]  /*c110*/  ISETP.NE.AND P1, PT, R0, 0x4, PT ;  /* 0x000000040000780c */ /* 0x000fc80003f25270 */
[----:B-1----:R-:W-:Y:S02]  /*c120*/  SEL R2, RZ, 0x1, P1 ;  /* 0x00000001ff027807 */ /* 0x002fe40000800000 */
[----:B------:R-:W-:Y:S02]  /*c130*/  SEL R0, R0, RZ, P1 ;  /* 0x000000ff00007207 */ /* 0x000fe40000800000 */
[----:B------:R-:W-:-:S03]  /*c140*/  LOP3.LUT R7, R5, R2, RZ, 0x3c, !PT ;  /* 0x0000000205077212 */ /* 0x000fc600078e3cff */
[----:B------:R-:W-:Y:S01]  /*c150*/  IMAD R6, R0, 0x8, R3 ;  /* 0x0000000800067824 */ /* 0x000fe200078e0203 */
[----:B------:R-:W-:Y:S01]  /*c160*/  SHF.L.U32 R5, R7, 0x1f, RZ ;  /* 0x0000001f07057819 */ /* 0x000fe200000006ff */
[----:B--2---:R-:W-:Y:S06]  /*c170*/  @!P0 BRA `(.L_x_227) ;  /* 0x00000030002c8947 */ /* 0x004fec0003800000 */
.L_x_307:
[----:B------:R-:W2:Y:S01]  /*c180*/  SYNCS.PHASECHK.TRANS64.TRYWAIT P0, [R6+URZ], R5 ;  /* 0x00000005060075a7 */ /* 0x000ea2000800017f */
[----:B------:R-:W-:-:S05]  /*c190*/  VIADD R0, R0, 0x1 ;  /* 0x0000000100007836 */ /* 0x000fca0000000000 */
[----:B------:R-:W-:-:S04]  /*c1a0*/  ISETP.NE.AND P1, PT, R0, 0x4, PT ;  /* 0x000000040000780c */ /* 0x000fc80003f25270 */
[----:B------:R-:W-:Y:S02]  /*c1b0*/  SEL R2, RZ, 0x1, P1 ;  /* 0x00000001ff027807 */ /* 0x000fe40000800000 */
[----:B------:R-:W-:Y:S02]  /*c1c0*/  SEL R0, R0, RZ, P1 ;  /* 0x000000ff00007207 */ /* 0x000fe40000800000 */
[----:B------:R-:W-:Y:S01]  /*c1d0*/  LOP3.LUT R2, R7, R2, RZ, 0x3c, !PT ;  /* 0x0000000207027212 */ /* 0x000fe200078e3cff */
[----:B--2---:R-:W-:Y:S06]  /*c1e0*/  @!P0 BRA `(.L_x_228) ;  /* 0x0000003000248947 */ /* 0x004fec0003800000 */
.L_x_308:
[----:B------:R-:W-:Y:S01]  /*c1f0*/  IMAD R3, R0, 0x8, R3 ;  /* 0x0000000800037824 */ /* 0x000fe200078e0203 */
[----:B------:R-:W-:-:S07]  /*c200*/  SHF.L.U32 R0, R2, 0x1f, RZ ;  /* 0x0000001f02007819 */ /* 0x000fce00000006ff */
.L_x_229:
[----:B---3--:R3:W4:Y:S02]  /*c210*/  SYNCS.PHASECHK.TRANS64.TRYWAIT P0, [R3+URZ], R0 ;  /* 0x00000000030075a7 */ /* 0x008724000800017f */
[----:B----4-:R-:W-:Y:S05]  /*c220*/  @!P0 NANOSLEEP.SYNCS 0x989680 ;  /* 0x009896800000895d */ /* 0x010fea0003900000 */
[----:B------:R-:W4:Y:S02]  /*c230*/  @!P0 SYNCS.PHASECHK.TRANS64 P0, [R3+URZ], R0 ;  /* 0x00000000030085a7 */ /* 0x000f24000800007f */
[----:B----4-:R-:W-:Y:S05]  /*c240*/  @!P0 BRA `(.L_x_229) ;  /* 0xfffffffc00f08947 */ /* 0x010fea000383ffff */
.L_x_224:
[----:B------:R-:W-:Y:S05]  /*c250*/  BSYNC B0 ;  /* 0x0000000000007941 */ /* 0x000fea0003800000 */
.L_x_223:
[----:B------:R-:W-:Y:S05]  /*c260*/  EXIT ;  /* 0x000000000000794d */ /* 0x000fea0003800000 */
.L_x_115:
[----:B------:R-:W-:Y:S01]  /*c270*/  PLOP3.LUT P1, PT, PT, PT, UP3, 0x80, 0x0 ;  /* 0x000000000000781c */ /* 0x000fe20003f2f038 */
[----:B------:R-:W-:Y:S01]  /*c280*/  ULDC UR19, c[0x0][0x14] ;  /* 0x0000050000137ab9 */ /* 0x000fe20000000800 */
[----:B------:R-:W-:Y:S01]  /*c290*/  ULDC UR20, c[0x0][0x10] ;  /* 0x0000040000147ab9 */ /* 0x000fe20000000800 */
[----:B------:R-:W-:Y:S01]  /*c2a0*/  ULDC.64 UR12, c[0x0][0x8c8] ;  /* 0x00023200000c7ab9 */ /* 0x000fe20000000a00 */
[----:B------:R-:W-:Y:S01]  /*c2b0*/  P2R R0, PR, RZ, 0x2 ;  /* 0x00000002ff007803 */ /* 0x000fe20000000000 */
[----:B------:R-:W-:Y:S01]  /*c2c0*/  UIMAD.WIDE.U32 UR20, UR41, UR20, URZ ;  /* 0x00000014291472a5 */ /* 0x000fe2000f8e003f */
[----:B------:R-:W-:Y:S01]  /*c2d0*/  IMAD.MOV.U32 R16, RZ, RZ, RZ ;  /* 0x000000ffff107224 */ /* 0x000fe200078e00ff */
[----:B------:R-:W-:Y:S01]  /*c2e0*/  ULDC.64 UR14, c[0x0][0x8e0] ;  /* 0x00023800000e7ab9 */ /* 0x000fe20000000a00 */
[----:B------:R-:W-:Y:S01]  /*c2f0*/  ULDC UR24, c[0x0][0x904] ;  /* 0x0002410000187ab9 */ /* 0x000fe20000000800 */
[----:B------:R-:W-:Y:S01]  /*c300*/  UMOV UR22, 0xffffffff ;  /* 0xffffffff00167882 */ /* 0x000fe20000000000 */
[----:B------:R-:W-:-:S02]  /*c310*/  UIADD3 UR11, UP1, UR12, -0x1, URZ ;  /* 0xffffffff0c0b7890 */ /* 0x000fc4000ff3e03f */
[----:B------:R-:W-:Y:S01]  /*c320*/  UIADD3 UR12, UP2, UR14, -0x1, URZ ;  /* 0xffffffff0e0c7890 */ /* 0x000fe2000ff5e03f */
[----:B------:R-:W1:Y:S01]  /*c330*/  @P1 S2R R0, SR_CTAID.Y ;  /* 0x0000000000001919 */ /* 0x000e620000002600 */
[----:B------:R-:W-:Y:S02]  /*c340*/  USHF.L.U32 UR25, UR22, UR24, URZ ;  /* 0x0000001816197299 */ /* 0x000fe4000800063f */
[----:B------:R-:W-:Y:S02]  /*c350*/  UIMAD.WIDE.U32 UR22, UR20, UR19, URZ ;  /* 0x00000013141672a5 */ /* 0x000fe4000f8e003f */
[----:B------:R-:W-:Y:S01]  /*c360*/  UIMAD UR21, UR21, UR19, URZ ;  /* 0x00000013151572a4 */ /* 0x000fe2000f8e023f */
[----:B------:R-:W-:Y:S01]  /*c370*/  ULDC UR18, c[0x0][0x8a8] ;  /* 0x00022a0000127ab9 */ /* 0x000fe20000000800 */
[----:B------:R-:W-:Y:S01]  /*c380*/  UMOV UR26, 0x1 ;  /* 0x00000001001a7882 */ /* 0x000fe20000000000 */
[----:B------:R-:W-:Y:S02]  /*c390*/  UIADD3.X UR14, UR15, -0x1, URZ, UP2, !UPT ;  /* 0xffffffff0f0e7890 */ /* 0x000fe400097fe43f */
[----:B------:R-:W-:-:S02]  /*c3a0*/  UIADD3.X UR13, UR13, -0x1, URZ, UP1, !UPT ;  /* 0xffffffff0d0d7890 */ /* 0x000fc40008ffe43f */
[----:B------:R-:W-:Y:S02]  /*c3b0*/  ULOP3.LUT UR15, UR54, 0x2, URZ, 0xfc, !UPT ;  /* 0x00000002360f7892 */ /* 0x000fe4000f8efc3f */
[----:B------:R-:W-:Y:S02]  /*c3c0*/  UIADD3 UR16, UR8, -0x1, URZ ;  /* 0xffffffff08107890 */ /* 0x000fe4000fffe03f */
[----:B------:R-:W-:Y:S02]  /*c3d0*/  UIADD3 UR17, UR7, -0x1, URZ ;  /* 0xffffffff07117890 */ /* 0x000fe4000fffe03f */
[----:B------:R-:W-:Y:S02]  /*c3e0*/  UIADD3 UR18, UR18, -0x1, URZ ;  /* 0xffffffff12127890 */ /* 0x000fe4000fffe03f */
[----:B------:R-:W-:Y:S02]  /*c3f0*/  USHF.L.U32 UR19, UR26, UR24, URZ ;  /* 0x000000181a137299 */ /* 0x000fe4000800063f */
[----:B------:R-:W-:-:S02]  /*c400*/  ULOP3.LUT UR20, URZ, UR25, URZ, 0x33, !UPT ;  /* 0x000000193f147292 */ /* 0x000fc4000f8e333f */
[----:B------:R-:W-:Y:S01]  /*c410*/  UIADD3 UR21, UR23, UR21, URZ ;  /* 0x0000001517157290 */ /* 0x000fe2000fffe03f */
[----:B-1----:R-:W-:Y:S02]  /*c420*/  @P1 R2UR UR40, R0 ;  /* 0x00000000002812ca */ /* 0x002fe400000e0000 */
[----:B------:R-:W-:-:S13]  /*c430*/  MOV R0, 0x1 ;  /* 0x0000000100007802 */ /* 0x000fda0000000f00 */
.L_x_250:
[----:B------:R-:W1:Y:S01]  /*c440*/  LDC.64 R2, c[0x0][0x8f8] ;  /* 0x00023e00ff027b82 */ /* 0x000e620000000a00 */
[----:B------:R-:W-:Y:S01]  /*c450*/  UIADD3 UR10, UP1, UR10, UR22, URZ ;  /* 0x000000160a0a7290 */ /* 0x000fe2000ff3e03f */
[----:B------:R-:W-:Y:S01]  /*c460*/  ISETP.NE.AND P2, PT, R21, RZ, PT ;  /* 0x000000ff1500720c */ /* 0x000fe20003f45270 */
[----:B------:R-:W-:Y:S01]  /*c470*/  UMOV UR24, 0xffffffff ;  /* 0xffffffff00187882 */ /* 0x000fe20000000000 */
[----:B------:R-:W-:Y:S01]  /*c480*/  UMOV UR25, 0xffffffff ;  /* 0xffffffff00197882 */ /* 0x000fe20000000000 */
[----:B------:R-:W-:Y:S01]  /*c490*/  UIADD3.X UR9, UR9, UR21, URZ, UP1, !UPT ;  /* 0x0000001509097290 */ /* 0x000fe20008ffe43f */
[----:B------:R-:W-:Y:S01]  /*c4a0*/  IMAD.MOV.U32 R15, RZ, RZ, RZ ;  /* 0x000000ffff0f7224 */ /* 0x000fe200078e00ff */
[----:B------:R-:W-:Y:S01]  /*c4b0*/  UMOV UR26, 0xffffffff ;  /* 0xffffffff001a7882 */ /* 0x000fe20000000000 */
[----:B-1----:R-:W-:-:S03]  /*c4c0*/  ISETP.LE.U32.AND P1, PT, R2, UR10, PT ;  /* 0x0000000a02007c0c */ /* 0x002fc6000bf23070 */
[----:B------:R-:W-:-:S05]  /*c4d0*/  IMAD.U32 R2, RZ, RZ, UR9 ;  /* 0x00000009ff027e24 */ /* 0x000fca000f8e00ff */
[----:B------:R-:W-:-:S13]  /*c4e0*/  ISETP.GE.U32.AND.EX P1, PT, R2, R3, PT, P1 ;  /* 0x000000030200720c */ /* 0x000fda0003f26110 */
[----:B---345:R-:W-:Y:S05]  /*c4f0*/  @P2 BRA P1, `(.L_x_230) ;  /* 0x0000001800402947 */ /* 0x038fea0000800000 */
[----:B------:R-:W-:-:S04]  /*c500*/  IADD3 R2, P2, R6, UR5, RZ ;  /* 0x0000000506027c10 */ /* 0x000fc8000ff5e0ff */
[----:B------:R-:W-:Y:S02]  /*c510*/  ISETP.GT.U32.AND P1, PT, R2, UR10, PT ;  /* 0x0000000a02007c0c */ /* 0x000fe4000bf24070 */
[----:B------:R-:W-:-:S04]  /*c520*/  IADD3.X R2, R7, UR4, RZ, P2, !PT ;  /* 0x0000000407027c10 */ /* 0x000fc800097fe4ff */
[----:B------:R-:W-:-:S13]  /*c530*/  ISETP.GT.U32.AND.EX P1, PT, R2, UR9, PT, P1 ;  /* 0x0000000902007c0c */ /* 0x000fda000bf24110 */
[----:B------:R-:W-:Y:S05]  /*c540*/  @P1 BRA `(.L_x_231) ;  /* 0x0000001400201947 */ /* 0x000fea0003800000 */
[----:B------:R-:W-:Y:S01]  /*c550*/  VIADD R12, R9, UR6 ;  /* 0x00000006090c7c36 */ /* 0x000fe20008000000 */
[----:B------:R-:W-:Y:S01]  /*c560*/  ULDC UR24, c[0x0][0x910] ;  /* 0x0002440000187ab9 */ /* 0x000fe20000000800 */
[----:B------:R-:W-:Y:S02]  /*c570*/  IMAD.MOV.U32 R23, RZ, RZ, R8 ;  /* 0x000000ffff177224 */ /* 0x000fe400078e0008 */
[----:B------:R-:W-:Y:S02]  /*c580*/  VIADD R13, R12, 0x20 ;  /* 0x000000200c0d7836 */ /* 0x000fe40000000000 */
[----:B------:R-:W-:-:S03]  /*c590*/  IMAD.MOV.U32 R14, RZ, RZ, R10 ;  /* 0x000000ffff0e7224 */ /* 0x000fc600078e000a */
[----:B------:R-:W-:-:S13]  /*c5a0*/  ISETP.GE.AND P1, PT, R13, UR24, PT ;  /* 0x000000180d007c0c */ /* 0x000fda000bf26270 */
[----:B------:R-:W1:Y:S01]  /*c5b0*/  @!P1 LDC.64 R2, c[0x0][0x918] ;  /* 0x00024600ff029b82 */ /* 0x000e620000000a00 */
[----:B------:R-:W-:Y:S01]  /*c5c0*/  @!P1 VIADD R7, R12, 0x20 ;  /* 0x000000200c079836 */ /* 0x000fe20000000000 */
[----:B------:R-:W-:Y:S01]  /*c5d0*/  BSSY B0, `(.L_x_232) ;  /* 0x0000064000007945 */ /* 0x000fe20003800000 */
[----:B------:R-:W-:Y:S02]  /*c5e0*/  IMAD.MOV.U32 R6, RZ, RZ, 0x7fffffff ;  /* 0x7fffffffff067424 */ /* 0x000fe400078e00ff */
[----:B-1----:R-:W-:-:S05]  /*c5f0*/  @!P1 IMAD.WIDE R2, R7, 0xc, R2 ;  /* 0x0000000c07029825 */ /* 0x002fca00078e0202 */
[----:B------:R1:W5:Y:S04]  /*c600*/  @!P1 LDG.E R8, desc[UR58][R2.64] ;  /* 0x0000003a02089981 */ /* 0x000368000c1e1900 */
[----:B------:R1:W5:Y:S01]  /*c610*/  @!P1 LDG.E R10, desc[UR58][R2.64+0x4] ;  /* 0x0000043a020a9981 */ /* 0x000362000c1e1900 */
[----:B------:R-:W-:Y:S01]  /*c620*/  ISETP.GE.AND P1, PT, R12, UR24, PT ;  /* 0x000000180c007c0c */ /* 0x000fe2000bf26270 */
[----:B------:R-:W-:-:S12]  /*c630*/  IMAD.MOV.U32 R7, RZ, RZ, RZ ;  /* 0x000000ffff077224 */ /* 0x000fd800078e00ff */
[----:B-1----:R-:W-:Y:S05]  /*c640*/  @P1 BRA `(.L_x_233) ;  /* 0x0000000400701947 */ /* 0x002fea0003800000 */
[----:B------:R-:W-:Y:S01]  /*c650*/  IABS R7, R20 ;  /* 0x0000001400077213 */ /* 0x000fe20000000000 */
[----:B------:R-:W-:Y:S01]  /*c660*/  ULDC UR25, c[0x0][0x8f0] ;  /* 0x00023c0000197ab9 */ /* 0x000fe20000000800 */
[----:B------:R-:W-:Y:S02]  /*c670*/  IABS R6, R11 ;  /* 0x0000000b00067213 */ /* 0x000fe40000000000 */
[----:B------:R-:W1:Y:S01]  /*c680*/  I2F.RP R3, R7 ;  /* 0x0000000700037306 */ /* 0x000e620000209400 */
[----:B------:R-:W-:Y:S02]  /*c690*/  PLOP3.LUT P3, PT, PT, PT, UP0, 0x80, 0x0 ;  /* 0x000000000000781c */ /* 0x000fe40003f6f008 */
[C---:B------:R-:W-:Y:S02]  /*c6a0*/  IADD3 R22, P2, R14.reuse, UR12, RZ ;  /* 0x0000000c0e167c10 */ /* 0x040fe4000ff5e0ff */
[C---:B------:R-:W-:Y:S02]  /*c6b0*/  IADD3 R19, P1, R23.reuse, UR11, RZ ;  /* 0x0000000b17137c10 */ /* 0x040fe4000ff3e0ff */
[----:B------:R-:W-:Y:S01]  /*c6c0*/  LEA.HI.X.SX32 R25, R14, UR14, 0x1, P2 ;  /* 0x0000000e0e197c11 */ /* 0x000fe200090f0eff */
[----:B------:R-:W3:Y:S01]  /*c6d0*/  I2F.RP R2, R6 ;  /* 0x0000000600027306 */ /* 0x000ee20000209400 */
[----:B------:R-:W-:-:S07]  /*c6e0*/  LEA.HI.X.SX32 R24, R23, UR13, 0x1, P1 ;  /* 0x0000000d17187c11 */ /* 0x000fce00088f0eff */
[----:B-1----:R-:W1:Y:S08]  /*c6f0*/  MUFU.RCP R3, R3 ;  /* 0x0000000300037308 */ /* 0x002e700000001000 */
[----:B---3--:R-:W3:Y:S01]  /*c700*/  MUFU.RCP R2, R2 ;  /* 0x0000000200027308 */ /* 0x008ee20000001000 */
[----:B-1----:R-:W-:-:S07]  /*c710*/  VIADD R17, R3, 0xffffffe ;  /* 0x0ffffffe03117836 */ /* 0x002fce0000000000 */
[----:B------:R-:W1:Y:S01]  /*c720*/  F2I.FTZ.U32.TRUNC.NTZ R17, R17 ;  /* 0x0000001100117305 */ /* 0x000e62000021f000 */
[----:B---3--:R-:W-:-:S07]  /*c730*/  IADD3 R15, R2, 0xffffffe, RZ ;  /* 0x0ffffffe020f7810 */ /* 0x008fce0007ffe0ff */
[----:B------:R-:W3:Y:S01]  /*c740*/  F2I.FTZ.U32.TRUNC.NTZ R15, R15 ;  /* 0x0000000f000f7305 */ /* 0x000ee2000021f000 */
[----:B-1----:R-:W-:Y:S02]  /*c750*/  IMAD.MOV R18, RZ, RZ, -R17 ;  /* 0x000000ffff127224 */ /* 0x002fe400078e0a11 */
[----:B---3--:R-:W-:Y:S01]  /*c760*/  IMAD.MOV R14, RZ, RZ, -R15 ;  /* 0x000000ffff0e7224 */ /* 0x008fe200078e0a0f */
[----:B------:R-:W-:Y:S06]  /*c770*/  @!P3 BRA `(.L_x_234) ;  /* 0x000000000034b947 */ /* 0x000fec0003800000 */
[----:B------:R-:W-:Y:S01]  /*c780*/  ULDC UR6, c[0x0][0x8dc] ;  /* 0x0002370000067ab9 */ /* 0x000fe20000000800 */
[----:B------:R-:W-:Y:S01]  /*c790*/  ULDC.64 UR26, c[0x0][0x8d0] ;  /* 0x00023400001a7ab9 */ /* 0x000fe20000000a00 */
[----:B------:R-:W-:-:S05]  /*c7a0*/  IADD3 R3, P1, R19, UR6, RZ ;  /* 0x0000000613037c10 */ /* 0x000fca000ff3e0ff */
[----:B------:R-:W-:-:S04]  /*c7b0*/  IMAD.X R19, RZ, RZ, R24, P1 ;  /* 0x000000ffff137224 */ /* 0x000fc800008e0618 */
[----:B------:R-:W-:-:S04]  /*c7c0*/  IMAD.WIDE.U32 R4, R19, UR26, RZ ;  /* 0x0000001a13047c25 */ /* 0x000fc8000f8e00ff */
[----:B------:R-:W-:-:S04]  /*c7d0*/  IMAD.WIDE.U32 R4, P1, R3, UR27, R4 ;  /* 0x0000001b03047c25 */ /* 0x000fc8000f820004 */
[----:B------:R-:W-:-:S04]  /*c7e0*/  IMAD.WIDE.U32 R2, R3, UR26, RZ ;  /* 0x0000001a03027c25 */ /* 0x000fc8000f8e00ff */
[----:B------:R-:W-:Y:S01]  /*c7f0*/  IMAD.MOV.U32 R2, RZ, RZ, R5 ;  /* 0x000000ffff027224 */ /* 0x000fe200078e0005 */
[----:B------:R-:W-:Y:S01]  /*c800*/  IADD3 RZ, P2, R3, R4, RZ ;  /* 0x0000000403ff7210 */ /* 0x000fe20007f5e0ff */
[----:B------:R-:W-:-:S04]  /*c810*/  IMAD.X R3, RZ, RZ, RZ, P1 ;  /* 0x000000ffff037224 */ /* 0x000fc800008e06ff */
[----:B------:R-:W-:-:S04]  /*c820*/  IMAD.WIDE.U32.X R2, R19, UR27, R2, P2 ;  /* 0x0000001b13027c25 */ /* 0x000fc800090e0402 */
[----:B------:R-:W-:Y:S02]  /*c830*/  IMAD.MOV.U32 R19, RZ, RZ, R2 ;  /* 0x000000ffff137224 */ /* 0x000fe400078e0002 */
[----:B------:R-:W-:-:S07]  /*c840*/  IMAD.MOV.U32 R24, RZ, RZ, R3 ;  /* 0x000000ffff187224 */ /* 0x000fce00078e0003 */
.L_x_234:
[----:B------:R-:W-:Y:S05]  /*c850*/  @!P0 BRA `(.L_x_235) ;  /* 0x0000000000348947 */ /* 0x000fea0003800000 */
        /* <DEDUP_REMOVED lines=11> */
[----:B------:R-:W-:Y:S01]  /*c910*/  IMAD.MOV.U32 R22, RZ, RZ, R2 ;  /* 0x000000ffff167224 */ /* 0x000fe200078e0002 */
[----:B------:R-:W-:-:S07]  /*c920*/  MOV R25, R3 ;  /* 0x0000000300197202 */ /* 0x000fce0000000f00 */
.L_x_235:
[----:B------:R-:W-:Y:S01]  /*c930*/  IMAD R18, R18, R7, RZ ;  /* 0x0000000712127224 */ /* 0x000fe200078e02ff */
[----:B------:R-:W-:Y:S01]  /*c940*/  ULDC UR6, c[0x0][0x8d8] ;  /* 0x0002360000067ab9 */ /* 0x000fe20000000800 */
[----:B------:R-:W-:Y:S01]  /*c950*/  IMAD.MOV.U32 R2, RZ, RZ, RZ ;  /* 0x000000ffff027224 */ /* 0x000fe200078e00ff */
[----:B------:R-:W-:Y:S01]  /*c960*/  SHF.R.U64 R22, R22, UR25, R25 ;  /* 0x0000001916167c19 */ /* 0x000fe20008001219 */
[----:B------:R-:W-:Y:S01]  /*c970*/  IMAD.MOV.U32 R3, RZ, RZ, R17 ;  /* 0x000000ffff037224 */ /* 0x000fe200078e0011 */
[----:B------:R-:W-:Y:S01]  /*c980*/  SHF.R.U64 R19, R19, UR6, R24 ;  /* 0x0000000613137c19 */ /* 0x000fe20008001218 */
[----:B------:R-:W-:Y:S01]  /*c990*/  IMAD R4, R14, R6, RZ ;  /* 0x000000060e047224 */ /* 0x000fe200078e02ff */
[----:B------:R-:W-:Y:S01]  /*c9a0*/  PLOP3.LUT P5, PT, PT, PT, UP3, 0x80, 0x0 ;  /* 0x000000000000781c */ /* 0x000fe20003faf038 */
[----:B------:R-:W-:Y:S01]  /*c9b0*/  IMAD.HI.U32 R23, R17, R18, R2 ;  /* 0x0000001211177227 */ /* 0x000fe200078e0002 */
[----:B------:R-:W-:-:S03]  /*c9c0*/  IABS R17, R20 ;  /* 0x0000001400117213 */ /* 0x000fc60000000000 */
[----:B------:R-:W-:Y:S02]  /*c9d0*/  IMAD.MOV.U32 R3, RZ, RZ, R15 ;  /* 0x000000ffff037224 */ /* 0x000fe400078e000f */
[----:B------:R-:W-:Y:S02]  /*c9e0*/  VIADD R14, R19, UR16 ;  /* 0x00000010130e7c36 */ /* 0x000fe40008000000 */
[----:B------:R-:W-:Y:S01]  /*c9f0*/  IMAD.HI.U32 R2, R15, R4, R2 ;  /* 0x000000040f027227 */ /* 0x000fe200078e0002 */
[----:B------:R-:W-:Y:S02]  /*ca00*/  IABS R3, R11 ;  /* 0x0000000b00037213 */ /* 0x000fe40000000000 */
[----:B------:R-:W-:Y:S01]  /*ca10*/  IABS R5, R14 ;  /* 0x0000000e00057213 */ /* 0x000fe20000000000 */
[----:B------:R-:W-:Y:S02]  /*ca20*/  VIADD R15, R22, UR17 ;  /* 0x00000011160f7c36 */ /* 0x000fe40008000000 */
[----:B------:R-:W-:-:S02]  /*ca30*/  IMAD.MOV R18, RZ, RZ, -R17 ;  /* 0x000000ffff127224 */ /* 0x000fc400078e0a11 */
[----:B------:R-:W-:Y:S01]  /*ca40*/  IMAD.MOV R17, RZ, RZ, -R3 ;  /* 0x000000ffff117224 */ /* 0x000fe200078e0a03 */
[----:B------:R-:W-:Y:S01]  /*ca50*/  IABS R4, R15 ;  /* 0x0000000f00047213 */ /* 0x000fe20000000000 */
[----:B------:R-:W-:-:S04]  /*ca60*/  IMAD.HI.U32 R2, R2, R5, RZ ;  /* 0x0000000502027227 */ /* 0x000fc800078e00ff */
[----:B------:R-:W-:-:S04]  /*ca70*/  IMAD.HI.U32 R3, R23, R4, RZ ;  /* 0x0000000417037227 */ /* 0x000fc800078e00ff */
[----:B------:R-:W-:Y:S02]  /*ca80*/  IMAD R4, R3, R18, R4 ;  /* 0x0000001203047224 */ /* 0x000fe400078e0204 */
[----:B------:R-:W-:-:S03]  /*ca90*/  IMAD R3, R2, R17, R5 ;  /* 0x0000001102037224 */ /* 0x000fc600078e0205 */
[----:B------:R-:W-:Y:S02]  /*caa0*/  ISETP.GT.U32.AND P2, PT, R7, R4, PT ;  /* 0x000000040700720c */ /* 0x000fe40003f44070 */
[----:B------:R-:W-:-:S11]  /*cab0*/  ISETP.GT.U32.AND P1, PT, R6, R3, PT ;  /* 0x000000030600720c */ /* 0x000fd60003f24070 */
[----:B------:R-:W-:Y:S01]  /*cac0*/  @!P2 IMAD.IADD R4, R4, 0x1, -R7 ;  /* 0x000000010404a824 */ /* 0x000fe200078e0a07 */
[----:B------:R-:W-:Y:S01]  /*cad0*/  ISETP.GE.AND P2, PT, R15, RZ, PT ;  /* 0x000000ff0f00720c */ /* 0x000fe20003f46270 */
[----:B------:R-:W-:Y:S01]  /*cae0*/  @!P1 IMAD.IADD R3, R3, 0x1, -R6 ;  /* 0x0000000103039824 */ /* 0x000fe200078e0a06 */
[----:B------:R-:W-:Y:S02]  /*caf0*/  ISETP.GE.AND P1, PT, R14, RZ, PT ;  /* 0x000000ff0e00720c */ /* 0x000fe40003f26270 */
[----:B------:R-:W-:Y:S02]  /*cb00*/  ISETP.GT.U32.AND P4, PT, R7, R4, PT ;  /* 0x000000040700720c */ /* 0x000fe40003f84070 */
[----:B------:R-:W-:-:S11]  /*cb10*/  ISETP.GT.U32.AND P3, PT, R6, R3, PT ;  /* 0x000000030600720c */ /* 0x000fd60003f64070 */
[----:B------:R-:W-:Y:S01]  /*cb20*/  @!P4 IMAD.IADD R4, R4, 0x1, -R7 ;  /* 0x000000010404c824 */ /* 0x000fe200078e0a07 */
[----:B------:R-:W-:Y:S01]  /*cb30*/  ISETP.NE.AND P4, PT, RZ, UR7, PT ;  /* 0x00000007ff007c0c */ /* 0x000fe2000bf85270 */
[----:B------:R-:W-:Y:S01]  /*cb40*/  @!P3 IMAD.IADD R3, R3, 0x1, -R6 ;  /* 0x000000010303b824 */ /* 0x000fe200078e0a06 */
[----:B------:R-:W-:Y:S02]  /*cb50*/  ISETP.NE.AND P3, PT, RZ, UR8, PT ;  /* 0x00000008ff007c0c */ /* 0x000fe4000bf65270 */
[----:B------:R-:W-:Y:S01]  /*cb60*/  @!P2 IADD3 R4, -R4, RZ, RZ ;  /* 0x000000ff0404a210 */ /* 0x000fe20007ffe1ff */
[----:B------:R-:W-:-:S08]  /*cb70*/  @!P1 IMAD.MOV R3, RZ, RZ, -R3 ;  /* 0x000000ffff039224 */ /* 0x000fd000078e0a03 */
[----:B------:R-:W-:Y:S02]  /*cb80*/  @!P4 LOP3.LUT R4, RZ, UR7, RZ, 0x33, !PT ;  /* 0x00000007ff04cc12 */ /* 0x000fe4000f8e33ff */
[----:B------:R-:W-:-:S03]  /*cb90*/  @!P3 LOP3.LUT R3, RZ, UR8, RZ, 0x33, !PT ;  /* 0x00000008ff03bc12 */ /* 0x000fc6000f8e33ff */
[----:B------:R-:W-:Y:S02]  /*cba0*/  IMAD.IADD R4, R15, 0x1, -R4 ;  /* 0x000000010f047824 */ /* 0x000fe400078e0a04 */
[----:B------:R-:W-:-:S04]  /*cbb0*/  IMAD.IADD R3, R14, 0x1, -R3 ;  /* 0x000000010e037824 */ /* 0x000fc800078e0a03 */
[----:B------:R-:W-:Y:S01]  /*cbc0*/  IMAD R6, R3, R4, RZ ;  /* 0x0000000403067224 */ /* 0x000fe200078e02ff */
[----:B------:R-:W-:-:S04]  /*cbd0*/  SEL R2, R4, R3, !P5 ;  /* 0x0000000304027207 */ /* 0x000fc80006800000 */
[--C-:B------:R-:W-:Y:S01]  /*cbe0*/  SHF.R.S32.HI R5, RZ, 0x1f, R2.reuse ;  /* 0x0000001fff057819 */ /* 0x100fe20000011402 */
[----:B------:R-:W-:Y:S01]  /*cbf0*/  IMAD.MOV.U32 R4, RZ, RZ, R2 ;  /* 0x000000ffff047224 */ /* 0x000fe200078e0002 */
[----:B------:R-:W-:-:S07]  /*cc00*/  SHF.R.S32.HI R7, RZ, 0x1f, R6 ;  /* 0x0000001fff077819 */ /* 0x000fce0000011406 */
.L_x_233:
[----:B--2---:R-:W-:Y:S05]  /*cc10*/  BSYNC B0 ;  /* 0x0000000000007941 */ /* 0x004fea0003800000 */
.L_x_232:
[----:B------:R-:W1:Y:S01]  /*cc20*/  SHFL.UP PT, R3, R6, 0x1, RZ ;  /* 0x0420000006037989 */ /* 0x000e6200000e00ff */
[----:B------:R-:W-:-:S03]  /*cc30*/  ISETP.NE.AND P1, PT, R9, RZ, PT ;  /* 0x000000ff0900720c */ /* 0x000fc60003f25270 */
[----:B------:R-:W2:Y:S01]  /*cc40*/  SHFL.UP PT, R2, R7, 0x1, RZ ;  /* 0x0420000007027989 */ /* 0x000ea200000e00ff */
[----:B-1----:R-:W-:Y:S02]  /*cc50*/  SEL R3, R3, RZ, P1 ;  /* 0x000000ff03037207 */ /* 0x002fe40000800000 */
[----:B--2---:R-:W-:Y:S02]  /*cc60*/  SEL R2, R2, RZ, P1 ;  /* 0x000000ff02027207 */ /* 0x004fe40000800000 */
[----:B------:R-:W-:-:S05]  /*cc70*/  IADD3 R18, P2, R3, R6, RZ ;  /* 0x0000000603127210 */ /* 0x000fca0007f5e0ff */
[----:B------:R-:W-:Y:S01]  /*cc80*/  IMAD.X R15, R2, 0x1, R7, P2 ;  /* 0x00000001020f7824 */ /* 0x000fe200010e0607 */
[----:B------:R-:W1:Y:S01]  /*cc90*/  SHFL.UP PT, R3, R18, 0x2, RZ ;  /* 0x0440000012037989 */ /* 0x000e6200000e00ff */
[----:B------:R-:W-:-:S03]  /*cca0*/  ISETP.GE.U32.AND P2, PT, R9, 0x2, PT ;  /* 0x000000020900780c */ /* 0x000fc60003f46070 */
[----:B------:R-:W2:Y:S01]  /*ccb0*/  SHFL.UP PT, R2, R15, 0x2, RZ ;  /* 0x044000000f027989 */ /* 0x000ea200000e00ff */
[----:B-1----:R-:W-:-:S04]  /*ccc0*/  SEL R3, R3, RZ, P2 ;  /* 0x000000ff03037207 */ /* 0x002fc80001000000 */
[----:B------:R-:W-:Y:S02]  /*ccd0*/  IADD3 R14, P3, R3, R18, RZ ;  /* 0x00000012030e7210 */ /* 0x000fe40007f7e0ff */
[----:B--2---:R-:W-:-:S03]  /*cce0*/  SEL R2, R2, RZ, P2 ;  /* 0x000000ff02027207 */ /* 0x004fc60001000000 */
[----:B------:R-:W1:Y:S02]  /*ccf0*/  SHFL.UP PT, R3, R14, 0x4, RZ ;  /* 0x048000000e037989 */ /* 0x000e6400000e00ff */
[----:B------:R-:W-:Y:S01]  /*cd00*/  IMAD.X R17, R2, 0x1, R15, P3 ;  /* 0x0000000102117824 */ /* 0x000fe200018e060f */
[----:B------:R-:W-:-:S04]  /*cd10*/  ISETP.GE.U32.AND P3, PT, R9, 0x4, PT ;  /* 0x000000040900780c */ /* 0x000fc80003f66070 */
        /* <DEDUP_REMOVED lines=17> */
[----:B--2---:R-:W-:-:S05]  /*ce30*/  SEL R2, R2, RZ, P5 ;  /* 0x000000ff02027207 */ /* 0x004fca0002800000 */
[----:B------:R-:W-:Y:S01]  /*ce40*/  IMAD.X R22, R2, 0x1, R17, P6 ;  /* 0x0000000102167824 */ /* 0x000fe200030e0611 */
[----:B------:R-:W-:-:S04]  /*ce50*/  IADD3 R2, P6, R15, UR5, RZ ;  /* 0x000000050f027c10 */ /* 0x000fc8000ffde0ff */
[----:B------:R-:W-:Y:S02]  /*ce60*/  IADD3.X R3, R22, UR4, RZ, P6, !PT ;  /* 0x0000000416037c10 */ /* 0x000fe4000b7fe4ff */
[----:B------:R-:W-:-:S04]  /*ce70*/  ISETP.GT.U32.AND P6, PT, R2, UR10, PT ;  /* 0x0000000a02007c0c */ /* 0x000fc8000bfc4070 */
[----:B------:R-:W-:-:S13]  /*ce80*/  ISETP.GT.U32.AND.EX P6, PT, R3, UR9, PT, P6 ;  /* 0x0000000903007c0c */ /* 0x000fda000bfc4160 */
[----:B------:R-:W-:-:S04]  /*ce90*/  VOTE.ANY R14, PT, P6 ;  /* 0x00000000000e7806 */ /* 0x000fc800030e0100 */
[----:B------:R-:W-:-:S13]  /*cea0*/  ISETP.NE.AND P6, PT, R14, RZ, PT ;  /* 0x000000ff0e00720c */ /* 0x000fda0003fc5270 */
[----:B------:R-:W-:Y:S05]  /*ceb0*/  @P6 BRA `(.L_x_236) ;  /* 0x0000000800746947 */ /* 0x000fea0003800000 */
[----:B------:R-:W-:Y:S01]  /*cec0*/  IMAD.MOV.U32 R17, RZ, RZ, R2 ;  /* 0x000000ffff117224 */ /* 0x000fe200078e0002 */
[----:B------:R-:W-:Y:S01]  /*ced0*/  ULDC UR24, c[0x0][0x910] ;  /* 0x0002440000187ab9 */ /* 0x000fe20000000800 */
[----:B------:R-:W-:Y:S01]  /*cee0*/  IMAD.MOV.U32 R19, RZ, RZ, R3 ;  /* 0x000000ffff137224 */ /* 0x000fe200078e0003 */
[----:B------:R-:W-:Y:S01]  /*cef0*/  ULDC UR25, c[0x0][0x8f4] ;  /* 0x00023d0000197ab9 */ /* 0x000fe20000000800 */
[----:B------:R-:W-:Y:S01]  /*cf00*/  ULDC UR6, c[0x0][0x8dc] ;  /* 0x0002370000067ab9 */ /* 0x000fe20000000800 */
[----:B------:R-:W-:Y:S01]  /*cf10*/  ULDC UR30, c[0x0][0x8d8] ;  /* 0x00023600001e7ab9 */ /* 0x000fe20000000800 */
[----:B------:R-:W-:Y:S01]  /*cf20*/  ULDC UR31, c[0x0][0x8f0] ;  /* 0x00023c00001f7ab9 */ /* 0x000fe20000000800 */
[----:B------:R-:W-:Y:S01]  /*cf30*/  ULDC.64 UR26, c[0x0][0x8d0] ;  /* 0x00023400001a7ab9 */ /* 0x000fe20000000a00 */
[----:B------:R-:W-:-:S05]  /*cf40*/  ULDC.64 UR28, c[0x0][0x8e8] ;  /* 0x00023a00001c7ab9 */ /* 0x000fca0000000a00 */
.L_x_241:
[----:B------:R-:W-:Y:S01]  /*cf50*/  MOV R12, R13 ;  /* 0x0000000d000c7202 */ /* 0x000fe20000000f00 */
[----:B------:R-:W-:Y:S02]  /*cf60*/  VIADD R13, R13, 0x20 ;  /* 0x000000200d0d7836 */ /* 0x000fe40000000000 */
[----:B-----5:R-:W-:Y:S02]  /*cf70*/  IMAD.MOV.U32 R14, RZ, RZ, R8 ;  /* 0x000000ffff0e7224 */ /* 0x020fe400078e0008 */
[----:B------:R-:W-:Y:S01]  /*cf80*/  IMAD.MOV.U32 R15, RZ, RZ, R10 ;  /* 0x000000ffff0f7224 */ /* 0x000fe200078e000a */
[----:B------:R-:W-:-:S13]  /*cf90*/  ISETP.GE.AND P6, PT, R13, UR24, PT ;  /* 0x000000180d007c0c */ /* 0x000fda000bfc6270 */
[----:B------:R-:W1:Y:S01]  /*cfa0*/  @!P6 LDC.64 R2, c[0x0][0x918] ;  /* 0x00024600ff02eb82 */ /* 0x000e620000000a00 */
[----:B------:R-:W2:Y:S01]  /*cfb0*/  SHFL.IDX PT, R19, R19, 0x1f, 0x1f ;  /* 0x03e01f0013137f89 */ /* 0x000ea200000e0000 */
[----:B------:R-:W-:-:S03]  /*cfc0*/  @!P6 VIADD R7, R12, 0x20 ;  /* 0x000000200c07e836 */ /* 0x000fc60000000000 */
[----:B------:R-:W3:Y:S01]  /*cfd0*/  SHFL.IDX PT, R17, R17, 0x1f, 0x1f ;  /* 0x03e01f0011117f89 */ /* 0x000ee200000e0000 */
[----:B------:R-:W-:Y:S01]  /*cfe0*/  BSSY B0, `(.L_x_237) ;  /* 0x0000063000007945 */ /* 0x000fe20003800000 */
[----:B-1----:R-:W-:-:S05]  /*cff0*/  @!P6 IMAD.WIDE R2, R7, 0xc, R2 ;  /* 0x0000000c0702e825 */ /* 0x002fca00078e0202 */
[----:B------:R1:W5:Y:S04]  /*d000*/  @!P6 LDG.E R8, desc[UR58][R2.64] ;  /* 0x0000003a0208e981 */ /* 0x000368000c1e1900 */
[----:B------:R1:W5:Y:S01]  /*d010*/  @!P6 LDG.E R10, desc[UR58][R2.64+0x4] ;  /* 0x0000043a020ae981 */ /* 0x000362000c1e1900 */
[----:B------:R-:W-:Y:S01]  /*d020*/  ISETP.GE.AND P6, PT, R12, UR24, PT ;  /* 0x000000180c007c0c */ /* 0x000fe2000bfc6270 */
[----:B------:R-:W-:Y:S01]  /*d030*/  IMAD.MOV.U32 R6, RZ, RZ, 0x7fffffff ;  /* 0x7fffffffff067424 */ /* 0x000fe200078e00ff */
[----:B--2---:R-:W-:Y:S01]  /*d040*/  R2UR UR4, R19 ;  /* 0x00000000130472ca */ /* 0x004fe200000e0000 */
[----:B------:R-:W-:Y:S01]  /*d050*/  IMAD.MOV.U32 R7, RZ, RZ, RZ ;  /* 0x000000ffff077224 */ /* 0x000fe200078e00ff */
[----:B---3--:R-:W-:-:S09]  /*d060*/  R2UR UR5, R17 ;  /* 0x00000000110572ca */ /* 0x008fd200000e0000 */
[----:B-1----:R-:W-:Y:S06]  /*d070*/  @P6 BRA `(.L_x_238) ;  /* 0x0000000400646947 */ /* 0x002fec0003800000 */
[----:B------:R-:W-:-:S04]  /*d080*/  IADD3 R17, P6, R14, UR11, RZ ;  /* 0x0000000b0e117c10 */ /* 0x000fc8000ffde0ff */
[----:B------:R-:W-:Y:S02]  /*d090*/  LEA.HI.X.SX32 R22, R14, UR13, 0x1, P6 ;  /* 0x0000000d0e167c11 */ /* 0x000fe4000b0f0eff */
[----:B------:R-:W-:Y:S02]  /*d0a0*/  IABS R14, R20 ;  /* 0x00000014000e7213 */ /* 0x000fe40000000000 */
[C---:B------:R-:W-:Y:S02]  /*d0b0*/  IADD3 R19, P6, R15.reuse, UR12, RZ ;  /* 0x0000000c0f137c10 */ /* 0x040fe4000ffde0ff */
[----:B------:R-:W1:Y:S02]  /*d0c0*/  I2F.RP R2, R14 ;  /* 0x0000000e00027306 */ /* 0x000e640000209400 */
[----:B------:R-:W-:Y:S02]  /*d0d0*/  LEA.HI.X.SX32 R24, R15, UR14, 0x1, P6 ;  /* 0x0000000e0f187c11 */ /* 0x000fe4000b0f0eff */
[----:B------:R-:W-:-:S04]  /*d0e0*/  PLOP3.LUT P6, PT, PT, PT, UP0, 0x80, 0x0 ;  /* 0x000000000000781c */ /* 0x000fc80003fcf008 */
[----:B-1----:R-:W1:Y:S02]  /*d0f0*/  MUFU.RCP R2, R2 ;  /* 0x0000000200027308 */ /* 0x002e640000001000 */
[----:B-1----:R-:W-:-:S06]  /*d100*/  VIADD R15, R2, 0xffffffe ;  /* 0x0ffffffe020f7836 */ /* 0x002fcc0000000000 */
[----:B------:R-:W1:Y:S02]  /*d110*/  F2I.FTZ.U32.TRUNC.NTZ R15, R15 ;  /* 0x0000000f000f7305 */ /* 0x000e64000021f000 */
[----:B-1----:R-:W-:Y:S01]  /*d120*/  IMAD.MOV R18, RZ, RZ, -R15 ;  /* 0x000000ffff127224 */ /* 0x002fe200078e0a0f */
[----:B------:R-:W-:Y:S06]  /*d130*/  @!P6 BRA `(.L_x_239) ;  /* 0x00000000002ce947 */ /* 0x000fec0003800000 */
        /* <DEDUP_REMOVED lines=11> */
.L_x_239:
        /* <DEDUP_REMOVED lines=12> */
.L_x_240:
[----:B------:R-:W-:Y:S01]  /*d2b0*/  SHF.R.U64 R4, R19, UR31, R24 ;  /* 0x0000001f13047c19 */ /* 0x000fe20008001218 */
[----:B------:R-:W-:Y:S01]  /*d2c0*/  IMAD R5, R18, R14, RZ ;  /* 0x0000000e12057224 */ /* 0x000fe200078e02ff */
[----:B------:R-:W-:Y:S01]  /*d2d0*/  IABS R2, R20 ;  /* 0x0000001400027213 */ /* 0x000fe20000000000 */
[----:B------:R-:W-:Y:S01]  /*d2e0*/  IMAD.MOV.U32 R3, RZ, RZ, R15 ;  /* 0x000000ffff037224 */ /* 0x000fe200078e000f */
[----:B------:R-:W-:Y:S01]  /*d2f0*/  SHF.R.U64 R17, R17, UR30, R22 ;  /* 0x0000001e11117c19 */ /* 0x000fe20008001216 */
[----:B------:R-:W-:Y:S01]  /*d300*/  VIADD R4, R4, UR17 ;  /* 0x0000001104047c36 */ /* 0x000fe20008000000 */
[----:B------:R-:W-:Y:S01]  /*d310*/  IABS R19, R11 ;  /* 0x0000000b00137213 */ /* 0x000fe20000000000 */
[----:B------:R-:W-:Y:S02]  /*d320*/  IMAD.MOV R7, RZ, RZ, -R2 ;  /* 0x000000ffff077224 */ /* 0x000fe400078e0a02 */
[----:B------:R-:W-:Y:S01]  /*d330*/  IMAD.MOV.U32 R2, RZ, RZ, RZ ;  /* 0x000000ffff027224 */ /* 0x000fe200078e00ff */
[----:B------:R-:W-:Y:S01]  /*d340*/  IABS R6, R4 ;  /* 0x0000000400067213 */ /* 0x000fe20000000000 */
[----:B------:R-:W-:-:S02]  /*d350*/  VIADD R17, R17, UR16 ;  /* 0x0000001011117c36 */ /* 0x000fc40008000000 */
[----:B------:R-:W-:Y:S01]  /*d360*/  IMAD.HI.U32 R2, R15, R5, R2 ;  /* 0x000000050f027227 */ /* 0x000fe200078e0002 */
[----:B------:R-:W-:Y:S02]  /*d370*/  MOV R3, R7 ;  /* 0x0000000700037202 */ /* 0x000fe40000000f00 */
[----:B------:R-:W-:Y:S01]  /*d380*/  IABS R7, R11 ;  /* 0x0000000b00077213 */ /* 0x000fe20000000000 */
[----:B------:R-:W-:-:S03]  /*d390*/  IMAD.MOV.U32 R5, RZ, RZ, R6 ;  /* 0x000000ffff057224 */ /* 0x000fc600078e0006 */
[----:B------:R-:W1:Y:S01]  /*d3a0*/  I2F.RP R6, R7 ;  /* 0x0000000700067306 */ /* 0x000e620000209400 */
[----:B------:R-:W-:-:S04]  /*d3b0*/  IMAD.HI.U32 R2, R2, R5, RZ ;  /* 0x0000000502027227 */ /* 0x000fc800078e00ff */
        /* <DEDUP_REMOVED lines=10> */
[----:B------:R-:W-:-:S04]  /*d460*/  IMAD.HI.U32 R6, R3, R15, R2 ;  /* 0x0000000f03067227 */ /* 0x000fc800078e0002 */
[----:B------:R-:W-:Y:S02]  /*d470*/  IMAD.MOV.U32 R3, RZ, RZ, R18 ;  /* 0x000000ffff037224 */ /* 0x000fe400078e0012 */
        /* <DEDUP_REMOVED lines=11> */
[----:B------:R-:W-:Y:S02]  /*d530*/  @!P6 IADD3 R3, -R3, RZ, RZ ;  /* 0x000000ff0303e210 */ /* 0x000fe40007ffe1ff */
        /* <DEDUP_REMOVED lines=11> */
[----:B------:R-:W-:Y:S02]  /*d5f0*/  SHF.R.S32.HI R5, RZ, 0x1f, R4 ;  /* 0x0000001fff057819 */ /* 0x000fe40000011404 */
[----:B------:R-:W-:-:S07]  /*d600*/  SHF.R.S32.HI R7, RZ, 0x1f, R6 ;  /* 0x0000001fff077819 */ /* 0x000fce0000011406 */
.L_x_238:
[----:B------:R-:W-:Y:S05]  /*d610*/  BSYNC B0 ;  /* 0x0000000000007941 */ /* 0x000fea0003800000 */
.L_x_237:
        /* <DEDUP_REMOVED lines=30> */
[----:B------:R-:W-:-:S04]  /*d800*/  IADD3 R17, P6, R2, UR5, RZ ;  /* 0x0000000502117c10 */ /* 0x000fc8000ffde0ff */
[----:B------:R-:W-:Y:S02]  /*d810*/  IADD3.X R19, R3, UR4, RZ, P6, !PT ;  /* 0x0000000403137c10 */ /* 0x000fe4000b7fe4ff */
[----:B------:R-:W-:-:S04]  /*d820*/  ISETP.GT.U32.AND P6, PT, R17, UR10, PT ;  /* 0x0000000a11007c0c */ /* 0x000fc8000bfc4070 */
[----:B------:R-:W-:-:S13]  /*d830*/  ISETP.GT.U32.AND.EX P6, PT, R19, UR9, PT, P6 ;  /* 0x0000000913007c0c */ /* 0x000fda000bfc4160 */
[----:B------:R-:W-:-:S04]  /*d840*/  VOTE.ANY R14, PT, P6 ;  /* 0x00000000000e7806 */ /* 0x000fc800030e0100 */
[----:B------:R-:W-:-:S13]  /*d850*/  ISETP.NE.AND P6, PT, R14, RZ, PT ;  /* 0x000000ff0e00720c */ /* 0x000fda0003fc5270 */
[----:B------:R-:W-:Y:S05]  /*d860*/  @!P6 BRA `(.L_x_241) ;  /* 0xfffffff400b8e947 */ /* 0x000fea000383ffff */
[----:B------:R-:W-:Y:S02]  /*d870*/  IMAD.MOV.U32 R15, RZ, RZ, R2 ;  /* 0x000000ffff0f7224 */ /* 0x000fe400078e0002 */
[----:B------:R-:W-:-:S07]  /*d880*/  IMAD.MOV.U32 R22, RZ, RZ, R3 ;  /* 0x000000ffff167224 */ /* 0x000fce00078e0003 */
.L_x_236:
[----:B------:R-:W1:Y:S08]  /*d890*/  BREV R14, R14 ;  /* 0x0000000e000e7301 */ /* 0x000e700000000000 */
[----:B-1----:R-:W1:Y:S02]  /*d8a0*/  FLO.U32.SH R13, R14 ;  /* 0x0000000e000d7300 */ /* 0x002e6400000e0400 */
[----:B-1----:R-:W1:Y:S02]  /*d8b0*/  SHFL.IDX PT, R12, R12, R13, 0x1f ;  /* 0x00001f0d0c0c7589 */ /* 0x002e6400000e0000 */
[----:B-1----:R-:W-:-:S13]  /*d8c0*/  R2UR UR6, R12 ;  /* 0x000000000c0672ca */ /* 0x002fda00000e0000 */
[----:B------:R-:W-:-:S05]  /*d8d0*/  VIADD R17, R9, UR6 ;  /* 0x0000000609117c36 */ /* 0x000fca0008000000 */
[----:B------:R-:W-:-:S13]  /*d8e0*/  ISETP.GE.AND P1, PT, R17, UR24, PT ;  /* 0x0000001811007c0c */ /* 0x000fda000bf26270 */
[----:B------:R-:W1:Y:S02]  /*d8f0*/  @!P1 LDC.64 R2, c[0x0][0x918] ;  /* 0x00024600ff029b82 */ /* 0x000e640000000a00 */
[----:B-1----:R-:W-:-:S05]  /*d900*/  @!P1 IMAD.WIDE R2, R17, 0xc, R2 ;  /* 0x0000000c11029825 */ /* 0x002fca00078e0202 */
[----:B-----5:R1:W5:Y:S04]  /*d910*/  @!P1 LDG.E R8, desc[UR58][R2.64] ;  /* 0x0000003a02089981 */ /* 0x020368000c1e1900 */
[----:B------:R1:W5:Y:S01]  /*d920*/  @!P1 LDG.E R10, desc[UR58][R2.64+0x4] ;  /* 0x0000043a020a9981 */ /* 0x000362000c1e1900 */
[----:B------:R-:W-:-:S03]  /*d930*/  IADD3 R18, P1, P2, R15, UR5, -R6 ;  /* 0x000000050f127c10 */ /* 0x000fc6000fa3e806 */
[----:B------:R-:W-:Y:S01]  /*d940*/  SHFL.IDX PT, R6, R6, R13, 0x1f ;  /* 0x00001f0d06067589 */ /* 0x000fe200000e0000 */
[----:B------:R-:W-:-:S03]  /*d950*/  IADD3.X R22, R22, UR4, ~R7, P1, P2 ;  /* 0x0000000416167c10 */ /* 0x000fc60008fe4c07 */
[----:B------:R-:W2:Y:S04]  /*d960*/  SHFL.IDX PT, R18, R18, R13, 0x1f ;  /* 0x00001f0d12127589 */ /* 0x000ea800000e0000 */
[----:B------:R-:W3:Y:S04]  /*d970*/  SHFL.IDX PT, R22, R22, R13, 0x1f ;  /* 0x00001f0d16167589 */ /* 0x000ee800000e0000 */
[----:B------:R1:W4:Y:S04]  /*d980*/  SHFL.IDX PT, R7, R7, R13, 0x1f ;  /* 0x00001f0d07077589 */ /* 0x00032800000e0000 */
[----:B------:R1:W1:Y:S04]  /*d990*/  SHFL.IDX PT, R5, R5, R13, 0x1f ;  /* 0x00001f0d05057589 */ /* 0x00026800000e0000 */
[----:B------:R1:W1:Y:S01]  /*d9a0*/  SHFL.IDX PT, R4, R4, R13, 0x1f ;  /* 0x00001f0d04047589 */ /* 0x00026200000e0000 */
[----:B--2---:R-:W-:-:S02]  /*d9b0*/  R2UR UR5, R18 ;  /* 0x00000000120572ca */ /* 0x004fc400000e0000 */
[----:B---3--:R-:W-:-:S15]  /*d9c0*/  R2UR UR4, R22 ;  /* 0x00000000160472ca */ /* 0x008fde00000e0000 */
.L_x_231:
[----:B-1----:R-:W1:Y:S01]  /*d9d0*/  LDC R2, c[0x0][0x910] ;  /* 0x00024400ff027b82 */ /* 0x002e620000000800 */
[----:B------:R-:W-:Y:S01]  /*d9e0*/  UMOV UR24, 0xffffffff ;  /* 0xffffffff00187882 */ /* 0x000fe20000000000 */
[----:B------:R-:W-:Y:S01]  /*d9f0*/  UMOV UR25, 0xffffffff ;  /* 0xffffffff00197882 */ /* 0x000fe20000000000 */
[----:B------:R-:W-:Y:S01]  /*da00*/  UMOV UR26, 0xffffffff ;  /* 0xffffffff001a7882 */ /* 0x000fe20000000000 */
[----:B------:R-:W-:Y:S02]  /*da10*/  MOV R15, RZ ;  /* 0x000000ff000f7202 */ /* 0x000fe40000000f00 */
[----:B-1----:R-:W-:-:S13]  /*da20*/  ISETP.LE.AND P1, PT, R2, UR6, PT ;  /* 0x0000000602007c0c */ /* 0x002fda000bf23270 */
[----:B------:R-:W-:Y:S05]  /*da30*/  @P1 BRA `(.L_x_230) ;  /* 0x0000000000f01947 */ /* 0x000fea0003800000 */
[C---:B------:R-:W-:Y:S01]  /*da40*/  R2UR UR24, R4.reuse ;  /* 0x00000000041872ca */ /* 0x040fe200000e0000 */
[----:B------:R-:W-:Y:S01]  /*da50*/  UIADD3 UR30, UP1, -UR5, UR10, URZ ;  /* 0x0000000a051e7290 */ /* 0x000fe2000ff3e13f */
[----:B------:R-:W-:Y:S01]  /*da60*/  R2UR UR25, R5 ;  /* 0x00000000051972ca */ /* 0x000fe200000e0000 */
[----:B------:R-:W-:Y:S01]  /*da70*/  ULDC UR26, c[0x0][0x8c0] ;  /* 0x00023000001a7ab9 */ /* 0x000fe20000000800 */
[----:B------:R-:W-:Y:S01]  /*da80*/  ULDC UR27, c[0x0][0x8b0] ;  /* 0x00022c00001b7ab9 */ /* 0x000fe20000000800 */
[----:B------:R-:W-:Y:S01]  /*da90*/  ULDC UR28, c[0x0][0x904] ;  /* 0x00024100001c7ab9 */ /* 0x000fe20000000800 */
[----:B------:R-:W-:-:S03]  /*daa0*/  SHF.R.U64 R2, R4, UR27, R5 ;  /* 0x0000001b04027c19 */ /* 0x000fc60008001205 */
[----:B------:R-:W-:Y:S01]  /*dab0*/  UIADD3.X UR24, ~UR4, UR9, URZ, UP1, !UPT ;  /* 0x0000000904187290 */ /* 0x000fe20008ffe53f */
[----:B------:R-:W-:-:S03]  /*dac0*/  R2UR UR32, R2 ;  /* 0x00000000022072ca */ /* 0x000fc600000e0000 */
[----:B------:R-:W-:Y:S02]  /*dad0*/  USHF.R.U32.HI UR31, URZ, UR26, UR24 ;  /* 0x0000001a3f1f7299 */ /* 0x000fe40008011618 */
[----:B------:R-:W-:Y:S02]  /*dae0*/  USHF.R.U32.HI UR35, URZ, UR27, UR25 ;  /* 0x0000001b3f237299 */ /* 0x000fe40008011619 */
[----:B------:R-:W-:Y:S02]  /*daf0*/  USHF.R.U32.HI UR33, URZ, UR27, UR31 ;  /* 0x0000001b3f217299 */ /* 0x000fe4000801161f */
[----:B------:R-:W-:Y:S02]  /*db00*/  USHF.R.U64 UR30, UR30, UR26, UR24 ;  /* 0x0000001a1e1e7299 */ /* 0x000fe40008001218 */
[----:B------:R-:W-:Y:S02]  /*db10*/  USHF.R.U32.HI UR34, URZ, UR28, UR33 ;  /* 0x0000001c3f227299 */ /* 0x000fe40008011621 */
[----:B------:R-:W-:-:S02]  /*db20*/  USHF.R.U64 UR31, UR30, UR27, UR31 ;  /* 0x0000001b1e1f7299 */ /* 0x000fc4000800121f */
[----:B------:R-:W-:Y:S02]  /*db30*/  ULOP3.LUT UR24, UR34, UR35, URZ, 0xfc, !UPT ;  /* 0x0000002322187292 */ /* 0x000fe4000f8efc3f */
[----:B------:R-:W-:-:S04]  /*db40*/  USHF.R.U64 UR33, UR31, UR28, UR33 ;  /* 0x0000001c1f217299 */ /* 0x000fc80008001221 */
[----:B------:R-:W-:-:S13]  /*db50*/  ISETP.NE.U32.AND P1, PT, RZ, UR24, PT ;  /* 0x00000018ff007c0c */ /* 0x000fda000bf25070 */
[----:B------:R-:W-:Y:S05]  /*db60*/  @!P1 BRA `(.L_x_242) ;  /* 0x0000000000189947 */ /* 0x000fea0003800000 */
[----:B------:R-:W-:-:S07]  /*db70*/  MOV R12, 0xdb90 ;  /* 0x0000db90000c7802 */ /* 0x000fce0000000f00 */
[----:B--2-45:R-:W-:Y:S05]  /*db80*/  CALL.REL.NOINC `(.L_x_243) ;  /* 0x0000001c006c7944 */ /* 0x034fea0003c00000 */
[----:B------:R-:W-:-:S04]  /*db90*/  UIADD3 UR24, -UR25, URZ, URZ ;  /* 0x0000003f19187290 */ /* 0x000fc8000fffe13f */
[----:B------:R-:W-:-:S03]  /*dba0*/  UIMAD UR32, UR32, UR24, UR33 ;  /* 0x00000018202072a4 */ /* 0x000fc6000f8e0221 */
[----:B------:R-:W-:Y:S01]  /*dbb0*/  UMOV UR24, UR25 ;  /* 0x0000001900187c82 */ /* 0x000fe20008000000 */
[----:B------:R-:W-:Y:S08]  /*dbc0*/  BRA `(.L_x_244) ;  /* 0x0000000000587947 */ /* 0x000ff00003800000 */
.L_x_242:
[----:B------:R-:W1:Y:S01]  /*dbd0*/  I2F.U32.RP R2, UR32 ;  /* 0x0000002000027d06 */ /* 0x000e620008209000 */
[----:B------:R-:W-:Y:S01]  /*dbe0*/  UMOV UR24, URZ ;  /* 0x0000003f00187c82 */ /* 0x000fe20008000000 */
[----:B------:R-:W-:-:S06]  /*dbf0*/  UISETP.NE.U32.AND UP4, UPT, UR32, URZ, UPT ;  /* 0x0000003f2000728c */ /* 0x000fcc000bf85070 */
[----:B-1----:R-:W1:Y:S02]  /*dc00*/  MUFU.RCP R2, R2 ;  /* 0x0000000200027308 */ /* 0x002e640000001000 */
[----:B-1----:R-:W-:-:S06]  /*dc10*/  VIADD R3, R2, 0xffffffe ;  /* 0x0ffffffe02037836 */ /* 0x002fcc0000000000 */
[----:B------:R-:W1:Y:S02]  /*dc20*/  F2I.FTZ.U32.TRUNC.NTZ R3, R3 ;  /* 0x0000000300037305 */ /* 0x000e64000021f000 */
[----:B-1----:R-:W-:-:S13]  /*dc30*/  R2UR UR25, R3 ;  /* 0x00000000031972ca */ /* 0x002fda00000e0000 */
[----:B------:R-:W-:-:S04]  /*dc40*/  UIADD3 UR26, URZ, -UR25, URZ ;  /* 0x800000193f1a7290 */ /* 0x000fc8000fffe03f */
[----:B------:R-:W-:-:S04]  /*dc50*/  UIMAD UR26, UR26, UR32, URZ ;  /* 0x000000201a1a72a4 */ /* 0x000fc8000f8e023f */
[----:B------:R-:W-:-:S04]  /*dc60*/  UIMAD.WIDE.U32 UR24, UR25, UR26, UR24 ;  /* 0x0000001a191872a5 */ /* 0x000fc8000f8e0018 */
[----:B------:R-:W-:-:S04]  /*dc70*/  UIMAD.WIDE.U32 UR24, UR25, UR33, URZ ;  /* 0x00000021191872a5 */ /* 0x000fc8000f8e003f */
[----:B------:R-:W-:-:S04]  /*dc80*/  UIADD3 UR24, -UR25, URZ, URZ ;  /* 0x0000003f19187290 */ /* 0x000fc8000fffe13f */
[----:B------:R-:W-:-:S04]  /*dc90*/  UIMAD UR24, UR32, UR24, UR33 ;  /* 0x00000018201872a4 */ /* 0x000fc8000f8e0221 */
[----:B------:R-:W-:-:S11]  /*dca0*/  UISETP.GE.U32.AND UP1, UPT, UR24, UR32, UPT ;  /* 0x000000201800728c */ /* 0x000fd6000bf26070 */
[----:B------:R-:W-:Y:S02]  /*dcb0*/  @UP1 UIADD3 UR24, UR24, -UR32, URZ ;  /* 0x8000002018181290 */ /* 0x000fe4000fffe03f */
[----:B------:R-:W-:Y:S02]  /*dcc0*/  @UP1 UIADD3 UR25, UR25, 0x1, URZ ;  /* 0x0000000119191890 */ /* 0x000fe4000fffe03f */
[----:B------:R-:W-:-:S11]  /*dcd0*/  UISETP.GE.U32.AND UP2, UPT, UR24, UR32, UPT ;  /* 0x000000201800728c */ /* 0x000fd6000bf46070 */
[----:B------:R-:W-:Y:S02]  /*dce0*/  @UP2 UIADD3 UR25, UR25, 0x1, URZ ;  /* 0x0000000119192890 */ /* 0x000fe4000fffe03f */
[----:B------:R-:W-:-:S04]  /*dcf0*/  @!UP4 ULOP3.LUT UR25, URZ, UR32, URZ, 0x33, !UPT ;  /* 0x000000203f19c292 */ /* 0x000fc8000f8e333f */
[----:B------:R-:W-:-:S04]  /*dd00*/  UIADD3 UR24, -UR25, URZ, URZ ;  /* 0x0000003f19187290 */ /* 0x000fc8000fffe13f */
[----:B------:R-:W-:-:S03]  /*dd10*/  UIMAD UR32, UR32, UR24, UR33 ;  /* 0x00000018202072a4 */ /* 0x000fc6000f8e0221 */
[----:B------:R-:W-:-:S09]  /*dd20*/  UMOV UR24, UR25 ;  /* 0x0000001900187c82 */ /* 0x000fd20008000000 */
.L_x_244:
[----:B------:R-:W-:Y:S01]  /*dd30*/  ULOP3.LUT UR31, UR31, UR20, URZ, 0xc0, !UPT ;  /* 0x000000141f1f7292 */ /* 0x000fe2000f8ec03f */
[----:B------:R-:W-:Y:S01]  /*dd40*/  IMAD.MOV.U32 R15, RZ, RZ, 0x1 ;  /* 0x00000001ff0f7424 */ /* 0x000fe200078e00ff */
[----:B------:R-:W-:Y:S02]  /*dd50*/  ULOP3.LUT UR30, UR30, UR18, URZ, 0xc0, !UPT ;  /* 0x000000121e1e7292 */ /* 0x000fe4000f8ec03f */
[----:B------:R-:W-:Y:S01]  /*dd60*/  UIMAD UR24, UR19, UR24, UR31 ;  /* 0x00000018131872a4 */ /* 0x000fe2000f8e021f */
[----:B------:R-:W-:Y:S01]  /*dd70*/  ULDC UR26, c[0x0][0x8a8] ;  /* 0x00022a00001a7ab9 */ /* 0x000fe20000000800 */
[----:B------:R-:W-:Y:S01]  /*dd80*/  ULDC UR25, c[0x0][0x8b8] ;  /* 0x00022e0000197ab9 */ /* 0x000fe20000000800 */
[----:B------:R-:W-:Y:S02]  /*dd90*/  UIMAD UR30, UR32, UR26, UR30 ;  /* 0x0000001a201e72a4 */ /* 0x000fe4000f8e021e */
[----:B------:R-:W-:Y:S01]  /*dda0*/  UIMAD UR25, UR24, UR25, UR40 ;  /* 0x00000019181972a4 */ /* 0x000fe2000f8e0228 */
[----:B------:R-:W-:Y:S01]  /*ddb0*/  @UP3 UMOV UR26, UR6 ;  /* 0x00000006001a3c82 */ /* 0x000fe20008000000 */
[----:B------:R-:W-:-:S03]  /*ddc0*/  @!UP3 UMOV UR26, UR6 ;  /* 0x00000006001abc82 */ /* 0x000fc60008000000 */
[----:B------:R-:W-:Y:S02]  /*ddd0*/  @UP3 UMOV UR24, UR30 ;  /* 0x0000001e00183c82 */ /* 0x000fe40008000000 */
[----:B------:R-:W-:Y:S01]  /*dde0*/  @!UP3 UMOV UR24, UR25 ;  /* 0x000000190018bc82 */ /* 0x000fe20008000000 */
[----:B------:R-:W-:-:S05]  /*ddf0*/  @!UP3 UMOV UR25, UR30 ;  /* 0x0000001e0019bc82 */ /* 0x000fca0008000000 */
.L_x_230:
[----:B------:R-:W-:-:S06]  /*de00*/  UISETP.NE.AND UP1, UPT, UR15, 0x3, UPT ;  /* 0x000000030f00788c */ /* 0x000fcc000bf25270 */
[----:B------:R-:W-:-:S13]  /*de10*/  PLOP3.LUT P1, PT, PT, PT, UP1, 0x80, 0x0 ;  /* 0x000000000000781c */ /* 0x000fda0003f2f018 */
[----:B------:R-:W-:Y:S05]  /*de20*/  @!P1 BRA `(.L_x_245) ;  /* 0x0000000000049947 */ /* 0x000fea0003800000 */
[----:B--2---:R-:W-:Y:S01]  /*de30*/  BPT.TRAP 0x1 ;  /* 0x000000040000795c */ /* 0x004fe20000300000 */
.L_x_245:
[----:B------:R-:W1:Y:S01]  /*de40*/  S2R R2, SR_CgaCtaId ;  /* 0x0000000000027919 */ /* 0x000e620000008800 */
[----:B------:R-:W-:-:S04]  /*de50*/  MOV R3, 0x400 ;  /* 0x0000040000037802 */ /* 0x000fc80000000f00 */
[----:B-1----:R-:W-:Y:S02]  /*de60*/  LEA R3, R2, R3, 0x18 ;  /* 0x0000000302037211 */ /* 0x002fe400078ec0ff */
[----:B------:R-:W-:-:S03]  /*de70*/  SHF.L.U32 R2, R0, 0x1f, RZ ;  /* 0x0000001f00027819 */ /* 0x000fc600000006ff */
[----:B------:R-:W-:-:S04]  /*de80*/  IMAD R17, R16, 0x8, R3 ;  /* 0x0000000810117824 */ /* 0x000fc800078e0203 */
[----:B------:R-:W1:Y:S02]  /*de90*/  SYNCS.PHASECHK.TRANS64.TRYWAIT P2, [R17+URZ+0x38440], R2 ;  /* 0x03844002110075a7 */ /* 0x000e64000804017f */
[----:B-1----:R-:W-:Y:S05]  /*dea0*/  @!P2 BRA `(.L_x_246) ;  /* 0x000000140008a947 */ /* 0x002fea0003800000 */
.L_x_309:
[----:B------:R-:W-:Y:S01]  /*deb0*/  ELECT P2, URZ, PT ;  /* 0x00000000003f782f */ /* 0x000fe20003840000 */
[----:B------:R-:W-:-:S12]  /*dec0*/  BSSY B0, `(.L_x_247) ;  /* 0x0000010000007945 */ /* 0x000fd80003800000 */
[----:B------:R-:W-:Y:S05]  /*ded0*/  @!P2 BRA `(.L_x_248) ;  /* 0x000000000038a947 */ /* 0x000fea0003800000 */
[----:B-1----:R-:W-:Y:S02]  /*dee0*/  IMAD R2, R16, 0x10, R3 ;  /* 0x0000001010027824 */ /* 0x002fe400078e0203 */
[----:B------:R-:W-:Y:S02]  /*def0*/  IMAD.U32 R14, RZ, RZ, UR26 ;  /* 0x0000001aff0e7e24 */ /* 0x000fe4000f8e00ff */
[----:B------:R-:W-:Y:S02]  /*df00*/  IMAD.U32 R13, RZ, RZ, UR25 ;  /* 0x00000019ff0d7e24 */ /* 0x000fe4000f8e00ff */
[----:B------:R-:W-:-:S05]  /*df10*/  IMAD.U32 R12, RZ, RZ, UR24 ;  /* 0x00000018ff0c7e24 */ /* 0x000fca000f8e00ff */
[----:B------:R1:W-:Y:S01]  /*df20*/  STS.128 [R2+0x38510], R12 ;  /* 0x0385100c02007388 */ /* 0x0003e20000000c00 */
[----:B------:R-:W-:Y:S01]  /*df30*/  @!PT LDS RZ, [RZ] ;  /* 0x00000000fffff984 */ /* 0x000fe20000000800 */
[----:B------:R-:W-:Y:S01]  /*df40*/  @!PT LDS RZ, [RZ] ;  /* 0x00000000fffff984 */ /* 0x000fe20000000800 */
[----:B------:R-:W-:Y:S01]  /*df50*/  @!PT LDS RZ, [RZ] ;  /* 0x00000000fffff984 */ /* 0x000fe20000000800 */
[----:B------:R-:W-:Y:S01]  /*df60*/  @!PT LDS RZ, [RZ] ;  /* 0x00000000fffff984 */ /* 0x000fe20000000800 */
[----:B------:R3:W-:Y:S06]  /*df70*/  MEMBAR.ALL.CTA ;  /* 0x0000000000007992 */ /* 0x0007ec0000008000 */
[----:B---3--:R-:W3:Y:S01]  /*df80*/  FENCE.VIEW.ASYNC.S ;  /* 0x00000000000073c6 */ /* 0x008ee20000000000 */
[----:B------:R-:W-:Y:S05]  /*df90*/  @!P1 BRA `(.L_x_249) ;  /* 0x0000000000049947 */ /* 0x000fea0003800000 */
[----:B--2---:R-:W-:Y:S01]  /*dfa0*/  BPT.TRAP 0x1 ;  /* 0x000000040000795c */ /* 0x004fe20000300000 */
.L_x_249:
[----:B---3--:R3:W-:Y:S02]  /*dfb0*/  SYNCS.ARRIVE.TRANS64.A1T0 RZ, [R17+URZ+0x38400], RZ ;  /* 0x038400ff11ff79a7 */ /* 0x0087e4000810003f */
.L_x_248:
[----:B--2---:R-:W-:Y:S05]  /*dfc0*/  BSYNC B0 ;  /* 0x0000000000007941 */ /* 0x004fea0003800000 */
.L_x_247:
[----:B------:R-:W-:Y:S01]  /*dfd0*/  ISETP.NE.AND P3, PT, R15, RZ, PT ;  /* 0x000000ff0f00720c */ /* 0x000fe20003f65270 */
[----:B------:R-:W-:-:S05]  /*dfe0*/  VIADD R16, R16, 0x1 ;  /* 0x0000000110107836 */ /* 0x000fca0000000000 */
[----:B------:R-:W-:-:S04]  /*dff0*/  ISETP.NE.AND P2, PT, R16, 0x8, PT ;  /* 0x000000081000780c */ /* 0x000fc80003f45270 */
[----:B-1----:R-:W-:Y:S02]  /*e000*/  SEL R13, RZ, 0x1, P2 ;  /* 0x00000001ff0d7807 */ /* 0x002fe40001000000 */
[----:B------:R-:W-:Y:S02]  /*e010*/  SEL R16, R16, RZ, P2 ;  /* 0x000000ff10107207 */ /* 0x000fe40001000000 */
[----:B------:R-:W-:Y:S01]  /*e020*/  LOP3.LUT R0, R0, R13, RZ, 0x3c, !PT ;  /* 0x0000000d00007212 */ /* 0x000fe200078e3cff */
[----:B------:R-:W-:Y:S06]  /*e030*/  @P3 BRA `(.L_x_250) ;  /* 0xffffffe400003947 */ /* 0x000fec000383ffff */
[----:B------:R-:W-:Y:S05]  /*e040*/  @!P1 BRA `(.L_x_251) ;  /* 0x0000000000049947 */ /* 0x000fea0003800000 */
[----:B------:R-:W-:Y:S01]  /*e050*/  BPT.TRAP 0x1 ;  /* 0x000000040000795c */ /* 0x000fe20000300000 */
.L_x_251:
[----:B------:R-:W-:Y:S01]  /*e060*/  IMAD R5, R16, 0x8, R3 ;  /* 0x0000000810057824 */ /* 0x000fe200078e0203 */
[----:B------:R-:W-:-:S04]  /*e070*/  SHF.L.U32 R2, R0, 0x1f, RZ ;  /* 0x0000001f00027819 */ /* 0x000fc800000006ff */
[----:B------:R-:W1:Y:S02]  /*e080*/  SYNCS.PHASECHK.TRANS64.TRYWAIT P0, [R5+URZ+0x38440], R2 ;  /* 0x03844002050075a7 */ /* 0x000e64000800017f */
[----:B-1----:R-:W-:Y:S05]  /*e090*/  @!P0 BRA `(.L_x_252) ;  /* 0x0000001000a08947 */ /* 0x002fea0003800000 */
.L_x_310:
[----:B------:R-:W-:Y:S05]  /*e0a0*/  @!P1 BRA `(.L_x_253) ;  /* 0x0000000000049947 */ /* 0x000fea0003800000 */
[----:B------:R-:W-:Y:S01]  /*e0b0*/  BPT.TRAP 0x1 ;  /* 0x000000040000795c */ /* 0x000fe20000300000 */
.L_x_253:
[----:B------:R-:W-:-:S05]  /*e0c0*/  VIADD R16, R16, 0x1 ;  /* 0x0000000110107836 */ /* 0x000fca0000000000 */
[----:B------:R-:W-:-:S04]  /*e0d0*/  ISETP.NE.AND P0, PT, R16, 0x8, PT ;  /* 0x000000081000780c */ /* 0x000fc80003f05270 */
[----:B-1----:R-:W-:Y:S02]  /*e0e0*/  SEL R5, RZ, 0x1, P0 ;  /* 0x00000001ff057807 */ /* 0x002fe40000000000 */
[----:B------:R-:W-:Y:S02]  /*e0f0*/  SEL R16, R16, RZ, P0 ;  /* 0x000000ff10107207 */ /* 0x000fe40000000000 */
[----:B------:R-:W-:-:S03]  /*e100*/  LOP3.LUT R5, R0, R5, RZ, 0x3c, !PT ;  /* 0x0000000500057212 */ /* 0x000fc600078e3cff */
[----:B----4-:R-:W-:Y:S01]  /*e110*/  IMAD R7, R16, 0x8, R3 ;  /* 0x0000000810077824 */ /* 0x010fe200078e0203 */
[----:B------:R-:W-:-:S04]  /*e120*/  SHF.L.U32 R0, R5, 0x1f, RZ ;  /* 0x0000001f05007819 */ /* 0x000fc800000006ff */
[----:B------:R-:W1:Y:S02]  /*e130*/  SYNCS.PHASECHK.TRANS64.TRYWAIT P0, [R7+URZ+0x38440], R0 ;  /* 0x03844000070075a7 */ /* 0x000e64000800017f */
[----:B-1----:R-:W-:Y:S05]  /*e140*/  @!P0 BRA `(.L_x_254) ;  /* 0x0000001000888947 */ /* 0x002fea0003800000 */
.L_x_311:
[----:B------:R-:W-:Y:S05]  /*e150*/  @!P1 BRA `(.L_x_255) ;  /* 0x0000000000049947 */ /* 0x000fea0003800000 */
[----:B------:R-:W-:Y:S01]  /*e160*/  BPT.TRAP 0x1 ;  /* 0x000000040000795c */ /* 0x000fe20000300000 */
.L_x_255:
[----:B-1----:R-:W-:-:S04]  /*e170*/  IADD3 R0, R16, 0x1, RZ ;  /* 0x0000000110007810 */ /* 0x002fc80007ffe0ff */
[----:B------:R-:W-:-:S04]  /*e180*/  ISETP.NE.AND P0, PT, R0, 0x8, PT ;  /* 0x000000080000780c */ /* 0x000fc80003f05270 */
[----:B------:R-:W-:Y:S02]  /*e190*/  SEL R2, RZ, 0x1, P0 ;  /* 0x00000001ff027807 */ /* 0x000fe40000000000 */
[----:B------:R-:W-:Y:S02]  /*e1a0*/  SEL R4, R0, RZ, P0 ;  /* 0x000000ff00047207 */ /* 0x000fe40000000000 */
[----:B------:R-:W-:-:S03]  /*e1b0*/  LOP3.LUT R5, R5, R2, RZ, 0x3c, !PT ;  /* 0x0000000205057212 */ /* 0x000fc600078e3cff */
[----:B------:R-:W-:Y:S01]  /*e1c0*/  IMAD R7, R4, 0x8, R3 ;  /* 0x0000000804077824 */ /* 0x000fe200078e0203 */
[----:B------:R-:W-:-:S04]  /*e1d0*/  SHF.L.U32 R0, R5, 0x1f, RZ ;  /* 0x0000001f05007819 */ /* 0x000fc800000006ff */
[----:B------:R-:W1:Y:S02]  /*e1e0*/  SYNCS.PHASECHK.TRANS64.TRYWAIT P0, [R7+URZ+0x38440], R0 ;  /* 0x03844000070075a7 */ /* 0x000e64000800017f */
[----:B-1----:R-:W-:Y:S05]  /*e1f0*/  @!P0 BRA `(.L_x_256) ;  /* 0x0000001000708947 */ /* 0x002fea0003800000 */
.L_x_312:
[----:B------:R-:W-:Y:S05]  /*e200*/  @!P1 BRA `(.L_x_257) ;  /* 0x0000000000049947 */ /* 0x000fea0003800000 */
[----:B------:R-:W-:Y:S01]  /*e210*/  BPT.TRAP 0x1 ;  /* 0x000000040000795c */ /* 0x000fe20000300000 */
.L_x_257:
[----:B-1----:R-:W-:-:S05]  /*e220*/  VIADD R0, R4, 0x1 ;  /* 0x0000000104007836 */ /* 0x002fca0000000000 */
        /* <DEDUP_REMOVED lines=8> */
.L_x_313:
[----:B------:R-:W-:Y:S05]  /*e2b0*/  @!P1 BRA `(.L_x_259) ;  /* 0x0000000000049947 */ /* 0x000fea0003800000 */
[----:B------:R-:W-:Y:S01]  /*e2c0*/  BPT.TRAP 0x1 ;  /* 0x000000040000795c */ /* 0x000fe20000300000 */
.L_x_259:
        /* <DEDUP_REMOVED lines=9> */
.L_x_314:
[----:B------:R-:W-:Y:S05]  /*e360*/  @!P1 BRA `(.L_x_261) ;  /* 0x0000000000049947 */ /* 0x000fea0003800000 */
[----:B------:R-:W-:Y:S01]  /*e370*/  BPT.TRAP 0x1 ;  /* 0x000000040000795c */ /* 0x000fe20000300000 */
.L_x_261:
        /* <DEDUP_REMOVED lines=9> */
.L_x_315:
[----:B------:R-:W-:Y:S05]  /*e410*/  @!P1 BRA `(.L_x_263) ;  /* 0x0000000000049947 */ /* 0x000fea0003800000 */
[----:B------:R-:W-:Y:S01]  /*e420*/  BPT.TRAP 0x1 ;  /* 0x000000040000795c */ /* 0x000fe20000300000 */
.L_x_263:
        /* <DEDUP_REMOVED lines=9> */
.L_x_316:
[----:B------:R-:W-:Y:S05]  /*e4c0*/  @!P1 BRA `(.L_x_265) ;  /* 0x0000000000049947 */ /* 0x000fea0003800000 */
[----:B------:R-:W-:Y:S01]  /*e4d0*/  BPT.TRAP 0x1 ;  /* 0x000000040000795c */ /* 0x000fe20000300000 */
.L_x_265:
[----:B-1----:R-:W-:-:S05]  /*e4e0*/  VIADD R0, R4, 0x1 ;  /* 0x0000000104007836 */ /* 0x002fca0000000000 */
[----:B------:R-:W-:-:S04]  /*e4f0*/  ISETP.NE.AND P0, PT, R0, 0x8, PT ;  /* 0x000000080000780c */ /* 0x000fc80003f05270 */
[----:B------:R-:W-:Y:S02]  /*e500*/  SEL R2, RZ, 0x1, P0 ;  /* 0x00000001ff027807 */ /* 0x000fe40000000000 */
[----:B------:R-:W-:Y:S02]  /*e510*/  SEL R0, R0, RZ, P0 ;  /* 0x000000ff00007207 */ /* 0x000fe40000000000 */
[----:B------:R-:W-:-:S03]  /*e520*/  LOP3.LUT R2, R5, R2, RZ, 0x3c, !PT ;  /* 0x0000000205027212 */ /* 0x000fc600078e3cff */
[----:B------:R-:W-:Y:S01]  /*e530*/  IMAD R3, R0, 0x8, R3 ;  /* 0x0000000800037824 */ /* 0x000fe200078e0203 */
[----:B------:R-:W-:-:S07]  /*e540*/  SHF.L.U32 R0, R2, 0x1f, RZ ;  /* 0x0000001f02007819 */ /* 0x000fce00000006ff */
.L_x_266:
[----:B-1----:R1:W2:Y:S02]  /*e550*/  SYNCS.PHASECHK.TRANS64.TRYWAIT P0, [R3+URZ+0x38440], R0 ;  /* 0x03844000030075a7 */ /* 0x0022a4000800017f */
[----:B--2---:R-:W-:Y:S05]  /*e560*/  @!P0 NANOSLEEP.SYNCS 0x989680 ;  /* 0x009896800000895d */ /* 0x004fea0003900000 */
[----:B------:R-:W2:Y:S02]  /*e570*/  @!P0 SYNCS.PHASECHK.TRANS64 P0, [R3+URZ+0x38440], R0 ;  /* 0x03844000030085a7 */ /* 0x000ea4000800007f */
[----:B--2---:R-:W-:Y:S05]  /*e580*/  @P0 EXIT ;  /* 0x000000000000094d */ /* 0x004fea0003800000 */
[----:B------:R-:W-:Y:S05]  /*e590*/  BRA `(.L_x_266) ;  /* 0xfffffffc00ec7947 */ /* 0x000fea000383ffff */
.L_x_37:
[----:B--2---:R-:W-:-:S04]  /*e5a0*/  MOV R3, UR4 ;  /* 0x0000000400037c02 */ /* 0x004fc80008000f00 */
[----:B------:R2:W3:Y:S03]  /*e5b0*/  SYNCS.PHASECHK.TRANS64.TRYWAIT P0, [R3+URZ+0x38480], R2 ;  /* 0x03848002030075a7 */ /* 0x0004e6000800017f */
[----:B---3--:R-:W-:Y:S05]  /*e5c0*/  @!P0 NANOSLEEP.SYNCS 0x989680 ;  /* 0x009896800000895d */ /* 0x008fea0003900000 */
[----:B------:R-:W3:Y:S02]  /*e5d0*/  @!P0 SYNCS.PHASECHK.TRANS64 P0, [R3+URZ+0x38480], R2 ;  /* 0x03848002030085a7 */ /* 0x000ee4000800007f */
[----:B---3--:R-:W-:Y:S05]  /*e5e0*/  @!P0 BRA `(.L_x_37) ;  /* 0xfffffffc00ec8947 */ /* 0x008fea000383ffff */
[----:B------:R-:W-:Y:S05]  /*e5f0*/  BRA `(.L_x_36) ;  /* 0xffffff58007c7947 */ /* 0x000fea000383ffff */
.L_x_42:
[----:B--2---:R-:W-:-:S04]  /*e600*/  IMAD.U32 R8, RZ, RZ, UR4 ;  /* 0x00000004ff087e24 */ /* 0x004fc8000f8e00ff */
[----:B------:R2:W3:Y:S03]  /*e610*/  SYNCS.PHASECHK.TRANS64.TRYWAIT P0, [R8+URZ+0x38480], R5 ;  /* 0x03848005080075a7 */ /* 0x0004e6000800017f */
[----:B---3--:R-:W-:Y:S05]  /*e620*/  @!P0 NANOSLEEP.SYNCS 0x989680 ;  /* 0x009896800000895d */ /* 0x008fea0003900000 */
[----:B------:R-:W3:Y:S02]  /*e630*/  @!P0 SYNCS.PHASECHK.TRANS64 P0, [R8+URZ+0x38480], R5 ;  /* 0x03848005080085a7 */ /* 0x000ee4000800007f */
[----:B---3--:R-:W-:Y:S05]  /*e640*/  @!P0 BRA `(.L_x_42) ;  /* 0xfffffffc00ec8947 */ /* 0x008fea000383ffff */
[----:B------:R-:W-:Y:S05]  /*e650*/  BRA `(.L_x_41) ;  /* 0xffffff5c006c7947 */ /* 0x000fea000383ffff */
.L_x_59:
[----:B------:R-:W-:-:S07]  /*e660*/  IMAD.MOV.U32 R15, RZ, RZ, -0x1 ;  /* 0xffffffffff0f7424 */ /* 0x000fce00078e00ff */
[----:B-12--5:R-:W-:Y:S05]  /*e670*/  WARPSYNC.COLLECTIVE R15, `(.L_x_267) ;  /* 0x000000000f0c7348 */ /* 0x026fea0003c00000 */
[----:B------:R-:W-:Y:S02]  /*e680*/  ELECT P6, UR62, PT ;  /* 0x00000000003e782f */ /* 0x000fe400038c0000 */
[----:B------:R-:W-:Y:S01]  /*e690*/  MOV R14, UR62 ;  /* 0x0000003e000e7c02 */ /* 0x000fe20008000f00 */
[----:B-12--5:R-:W-:Y:S10]  /*e6a0*/  ENDCOLLECTIVE ;  /* 0x000000000000791b */ /* 0x026ff40003800000 */
.L_x_267:
[----:B------:R-:W-:Y:S05]  /*e6b0*/  BRA `(.L_x_268) ;  /* 0xffffff6800047947 */ /* 0x000fea000383ffff */
.L_x_61:
[----:B-1----:R-:W-:-:S04]  /*e6c0*/  IMAD.U32 R6, RZ, RZ, UR47 ;  /* 0x0000002fff067e24 */ /* 0x002fc8000f8e00ff */
[----:B------:R1:W2:Y:S03]  /*e6d0*/  SYNCS.PHASECHK.TRANS64.TRYWAIT P2, [R6+URZ+0x384c0], R3 ;  /* 0x0384c003060075a7 */ /* 0x0002a6000804017f */
[----:B--2---:R-:W-:Y:S05]  /*e6e0*/  @!P2 NANOSLEEP.SYNCS 0x989680 ;  /* 0x009896800000a95d */ /* 0x004fea0003900000 */
[----:B------:R-:W2:Y:S02]  /*e6f0*/  @!P2 SYNCS.PHASECHK.TRANS64 P2, [R6+URZ+0x384c0], R3 ;  /* 0x0384c0030600a5a7 */ /* 0x000ea4000804007f */
[----:B--2---:R-:W-:Y:S05]  /*e700*/  @!P2 BRA `(.L_x_61) ;  /* 0xfffffffc00eca947 */ /* 0x004fea000383ffff */
[----:B------:R-:W-:Y:S05]  /*e710*/  BRA `(.L_x_269) ;  /* 0xffffff68001c7947 */ /* 0x000fea000383ffff */
.L_x_69:
[----:B-1----:R-:W-:-:S04]  /*e720*/  IMAD.U32 R12, RZ, RZ, UR47 ;  /* 0x0000002fff0c7e24 */ /* 0x002fc8000f8e00ff */
[----:B------:R1:W2:Y:S03]  /*e730*/  SYNCS.PHASECHK.TRANS64.TRYWAIT P3, [R12+URZ+0x384c8], R3 ;  /* 0x0384c8030c0075a7 */ /* 0x0002a6000806017f */
[----:B--2---:R-:W-:Y:S05]  /*e740*/  @!P3 NANOSLEEP.SYNCS 0x989680 ;  /* 0x009896800000b95d */ /* 0x004fea0003900000 */
[----:B------:R-:W2:Y:S02]  /*e750*/  @!P3 SYNCS.PHASECHK.TRANS64 P3, [R12+URZ+0x384c8], R3 ;  /* 0x0384c8030c00b5a7 */ /* 0x000ea4000806007f */
[----:B--2---:R-:W-:Y:S05]  /*e760*/  @!P3 BRA `(.L_x_69) ;  /* 0xfffffffc00ecb947 */ /* 0x004fea000383ffff */
[----:B------:R-:W-:Y:S05]  /*e770*/  BRA `(.L_x_270) ;  /* 0xffffff6c00ac7947 */ /* 0x000fea000383ffff */
.L_x_74:
[----:B-1----:R-:W-:-:S04]  /*e780*/  IMAD.U32 R12, RZ, RZ, UR47 ;  /* 0x0000002fff0c7e24 */ /* 0x002fc8000f8e00ff */
[----:B------:R1:W2:Y:S03]  /*e790*/  SYNCS.PHASECHK.TRANS64.TRYWAIT P3, [R12+URZ+0x384d0], R3 ;  /* 0x0384d0030c0075a7 */ /* 0x0002a6000806017f */
[----:B--2---:R-:W-:Y:S05]  /*e7a0*/  @!P3 NANOSLEEP.SYNCS 0x989680 ;  /* 0x009896800000b95d */ /* 0x004fea0003900000 */
[----:B------:R-:W2:Y:S02]  /*e7b0*/  @!P3 SYNCS.PHASECHK.TRANS64 P3, [R12+URZ+0x384d0], R3 ;  /* 0x0384d0030c00b5a7 */ /* 0x000ea4000806007f */
[----:B--2---:R-:W-:Y:S05]  /*e7c0*/  @!P3 BRA `(.L_x_74) ;  /* 0xfffffffc00ecb947 */ /* 0x004fea000383ffff */
[----:B------:R-:W-:Y:S05]  /*e7d0*/  BRA `(.L_x_271) ;  /* 0xffffff7400087947 */ /* 0x000fea000383ffff */
.L_x_79:
[----:B-1----:R-:W-:-:S04]  /*e7e0*/  IMAD.U32 R12, RZ, RZ, UR47 ;  /* 0x0000002fff0c7e24 */ /* 0x002fc8000f8e00ff */
[----:B------:R1:W2:Y:S03]  /*e7f0*/  SYNCS.PHASECHK.TRANS64.TRYWAIT P3, [R12+URZ+0x384d8], R3 ;  /* 0x0384d8030c0075a7 */ /* 0x0002a6000806017f */
[----:B--2---:R-:W-:Y:S05]  /*e800*/  @!P3 NANOSLEEP.SYNCS 0x989680 ;  /* 0x009896800000b95d */ /* 0x004fea0003900000 */
[----:B------:R-:W2:Y:S02]  /*e810*/  @!P3 SYNCS.PHASECHK.TRANS64 P3, [R12+URZ+0x384d8], R3 ;  /* 0x0384d8030c00b5a7 */ /* 0x000ea4000806007f */
[----:B--2---:R-:W-:Y:S05]  /*e820*/  @!P3 BRA `(.L_x_79) ;  /* 0xfffffffc00ecb947 */ /* 0x004fea000383ffff */
[----:B------:R-:W-:Y:S05]  /*e830*/  BRA `(.L_x_272) ;  /* 0xffffff7800707947 */ /* 0x000fea000383ffff */
.L_x_84:
[----:B-1----:R-:W-:-:S04]  /*e840*/  IMAD.U32 R12, RZ, RZ, UR47 ;  /* 0x0000002fff0c7e24 */ /* 0x002fc8000f8e00ff */
[----:B------:R1:W2:Y:S03]  /*e850*/  SYNCS.PHASECHK.TRANS64.TRYWAIT P3, [R12+URZ+0x384c0], R3 ;  /* 0x0384c0030c0075a7 */ /* 0x0002a6000806017f */
[----:B--2---:R-:W-:Y:S05]  /*e860*/  @!P3 NANOSLEEP.SYNCS 0x989680 ;  /* 0x009896800000b95d */ /* 0x004fea0003900000 */
[----:B------:R-:W2:Y:S02]  /*e870*/  @!P3 SYNCS.PHASECHK.TRANS64 P3, [R12+URZ+0x384c0], R3 ;  /* 0x0384c0030c00b5a7 */ /* 0x000ea4000806007f */
[----:B--2---:R-:W-:Y:S05]  /*e880*/  @!P3 BRA `(.L_x_84) ;  /* 0xfffffffc00ecb947 */ /* 0x004fea000383ffff */
[----:B------:R-:W-:Y:S05]  /*e890*/  BRA `(.L_x_273) ;  /* 0xffffff7c00e07947 */ /* 0x000fea000383ffff */
.L_x_89:
[----:B-1----:R-:W-:-:S04]  /*e8a0*/  IMAD.U32 R12, RZ, RZ, UR47 ;  /* 0x0000002fff0c7e24 */ /* 0x002fc8000f8e00ff */
[----:B------:R1:W2:Y:S03]  /*e8b0*/  SYNCS.PHASECHK.TRANS64.TRYWAIT P3, [R12+URZ+0x384c8], R3 ;  /* 0x0384c8030c0075a7 */ /* 0x0002a6000806017f */
[----:B--2---:R-:W-:Y:S05]  /*e8c0*/  @!P3 NANOSLEEP.SYNCS 0x989680 ;  /* 0x009896800000b95d */ /* 0x004fea0003900000 */
[----:B------:R-:W2:Y:S02]  /*e8d0*/  @!P3 SYNCS.PHASECHK.TRANS64 P3, [R12+URZ+0x384c8], R3 ;  /* 0x0384c8030c00b5a7 */ /* 0x000ea4000806007f */
[----:B--2---:R-:W-:Y:S05]  /*e8e0*/  @!P3 BRA `(.L_x_89) ;  /* 0xfffffffc00ecb947 */ /* 0x004fea000383ffff */
[----:B------:R-:W-:Y:S05]  /*e8f0*/  BRA `(.L_x_274) ;  /* 0xffffff8400487947 */ /* 0x000fea000383ffff */
.L_x_94:
[----:B-1----:R-:W-:-:S04]  /*e900*/  IMAD.U32 R12, RZ, RZ, UR47 ;  /* 0x0000002fff0c7e24 */ /* 0x002fc8000f8e00ff */
[----:B------:R1:W2:Y:S03]  /*e910*/  SYNCS.PHASECHK.TRANS64.TRYWAIT P3, [R12+URZ+0x384d0], R3 ;  /* 0x0384d0030c0075a7 */ /* 0x0002a6000806017f */
[----:B--2---:R-:W-:Y:S05]  /*e920*/  @!P3 NANOSLEEP.SYNCS 0x989680 ;  /* 0x009896800000b95d */ /* 0x004fea0003900000 */
[----:B------:R-:W2:Y:S02]  /*e930*/  @!P3 SYNCS.PHASECHK.TRANS64 P3, [R12+URZ+0x384d0], R3 ;  /* 0x0384d0030c00b5a7 */ /* 0x000ea4000806007f */
[----:B--2---:R-:W-:Y:S05]  /*e940*/  @!P3 BRA `(.L_x_94) ;  /* 0xfffffffc00ecb947 */ /* 0x004fea000383ffff */
[----:B------:R-:W-:Y:S05]  /*e950*/  BRA `(.L_x_275) ;  /* 0xffffff8800b07947 */ /* 0x000fea000383ffff */
.L_x_99:
[----:B-1----:R-:W-:-:S04]  /*e960*/  IMAD.U32 R12, RZ, RZ, UR47 ;  /* 0x0000002fff0c7e24 */ /* 0x002fc8000f8e00ff */
[----:B------:R1:W2:Y:S03]  /*e970*/  SYNCS.PHASECHK.TRANS64.TRYWAIT P3, [R12+URZ+0x384d8], R3 ;  /* 0x0384d8030c0075a7 */ /* 0x0002a6000806017f */
[----:B--2---:R-:W-:Y:S05]  /*e980*/  @!P3 NANOSLEEP.SYNCS 0x989680 ;  /* 0x009896800000b95d */ /* 0x004fea0003900000 */
[----:B------:R-:W2:Y:S02]  /*e990*/  @!P3 SYNCS.PHASECHK.TRANS64 P3, [R12+URZ+0x384d8], R3 ;  /* 0x0384d8030c00b5a7 */ /* 0x000ea4000806007f */
[----:B--2---:R-:W-:Y:S05]  /*e9a0*/  @!P3 BRA `(.L_x_99) ;  /* 0xfffffffc00ecb947 */ /* 0x004fea000383ffff */
[----:B------:R-:W-:Y:S05]  /*e9b0*/  BRA `(.L_x_276) ;  /* 0xffffff9000187947 */ /* 0x000fea000383ffff */
.L_x_106:
[----:B--2---:R-:W-:-:S04]  /*e9c0*/  IMAD.U32 R3, RZ, RZ, UR4 ;  /* 0x00000004ff037e24 */ /* 0x004fc8000f8e00ff */
[----:B------:R2:W3:Y:S03]  /*e9d0*/  SYNCS.PHASECHK.TRANS64.TRYWAIT P0, [R3+URZ+0x38400], R0 ;  /* 0x03840000030075a7 */ /* 0x0004e6000800017f */
[----:B---3--:R-:W-:Y:S05]  /*e9e0*/  @!P0 NANOSLEEP.SYNCS 0x989680 ;  /* 0x009896800000895d */ /* 0x008fea0003900000 */
[----:B------:R-:W3:Y:S02]  /*e9f0*/  @!P0 SYNCS.PHASECHK.TRANS64 P0, [R3+URZ+0x38400], R0 ;  /* 0x03840000030085a7 */ /* 0x000ee4000800007f */
[----:B---3--:R-:W-:Y:S05]  /*ea00*/  @!P0 BRA `(.L_x_106) ;  /* 0xfffffffc00ec8947 */ /* 0x008fea000383ffff */
[----:B------:R-:W-:Y:S05]  /*ea10*/  BRA `(.L_x_277) ;  /* 0xffffff9400a87947 */ /* 0x000fea000383ffff */
.L_x_124:
[----:B-1----:R-:W-:-:S04]  /*ea20*/  MOV R3, UR35 ;  /* 0x0000002300037c02 */ /* 0x002fc80008000f00 */
[----:B------:R1:W2:Y:S03]  /*ea30*/  SYNCS.PHASECHK.TRANS64.TRYWAIT P0, [R3+URZ+0x38508], R0 ;  /* 0x03850800030075a7 */ /* 0x0002a6000800017f */
[----:B--2---:R-:W-:Y:S05]  /*ea40*/  @!P0 NANOSLEEP.SYNCS 0x989680 ;  /* 0x009896800000895d */ /* 0x004fea0003900000 */
[----:B------:R-:W2:Y:S02]  /*ea50*/  @!P0 SYNCS.PHASECHK.TRANS64 P0, [R3+URZ+0x38508], R0 ;  /* 0x03850800030085a7 */ /* 0x000ea4000800007f */
[----:B--2---:R-:W-:Y:S05]  /*ea60*/  @!P0 BRA `(.L_x_124) ;  /* 0xfffffffc00ec8947 */ /* 0x004fea000383ffff */
[----:B------:R-:W-:Y:S05]  /*ea70*/  BRA `(.L_x_278) ;  /* 0xffffffa4003c7947 */ /* 0x000fea000383ffff */
.L_x_126:
[----:B-1----:R-:W-:-:S04]  /*ea80*/  IMAD.U32 R3, RZ, RZ, UR8 ;  /* 0x00000008ff037e24 */ /* 0x002fc8000f8e00ff */
[----:B------:R1:W2:Y:S03]  /*ea90*/  SYNCS.PHASECHK.TRANS64.TRYWAIT P0, [R3+URZ+0x38400], R0 ;  /* 0x03840000030075a7 */ /* 0x0002a6000800017f */
[----:B--2---:R-:W-:Y:S05]  /*eaa0*/  @!P0 NANOSLEEP.SYNCS 0x989680 ;  /* 0x009896800000895d */ /* 0x004fea0003900000 */
[----:B------:R-:W2:Y:S02]  /*eab0*/  @!P0 SYNCS.PHASECHK.TRANS64 P0, [R3+URZ+0x38400], R0 ;  /* 0x03840000030085a7 */ /* 0x000ea4000800007f */
[----:B--2---:R-:W-:Y:S05]  /*eac0*/  @!P0 BRA `(.L_x_126) ;  /* 0xfffffffc00ec8947 */ /* 0x004fea000383ffff */
[----:B------:R-:W-:Y:S05]  /*ead0*/  BRA `(.L_x_279) ;  /* 0xffffffa4005c7947 */ /* 0x000fea000383ffff */
.L_x_132:
[----:B-1----:R-:W-:-:S04]  /*eae0*/  IMAD.U32 R3, RZ, RZ, UR35 ;  /* 0x00000023ff037e24 */ /* 0x002fc8000f8e00ff */
[----:B------:R1:W3:Y:S03]  /*eaf0*/  SYNCS.PHASECHK.TRANS64.TRYWAIT P1, [R3+URZ+0x384e0], R0 ;  /* 0x0384e000030075a7 */ /* 0x0002e6000802017f */
[----:B---3--:R-:W-:Y:S05]  /*eb00*/  @!P1 NANOSLEEP.SYNCS 0x989680 ;  /* 0x009896800000995d */ /* 0x008fea0003900000 */
[----:B------:R-:W3:Y:S02]  /*eb10*/  @!P1 SYNCS.PHASECHK.TRANS64 P1, [R3+URZ+0x384e0], R0 ;  /* 0x0384e000030095a7 */ /* 0x000ee4000802007f */
[----:B---3--:R-:W-:Y:S05]  /*eb20*/  @!P1 BRA `(.L_x_132) ;  /* 0xfffffffc00ec9947 */ /* 0x008fea000383ffff */
[----:B------:R-:W-:Y:S05]  /*eb30*/  BRA `(.L_x_280) ;  /* 0xffffffa8000c7947 */ /* 0x000fea000383ffff */
.L_x_138:
[----:B-1----:R-:W-:-:S04]  /*eb40*/  IMAD.U32 R3, RZ, RZ, UR35 ;  /* 0x00000023ff037e24 */ /* 0x002fc8000f8e00ff */
[----:B------:R1:W4:Y:S03]  /*eb50*/  SYNCS.PHASECHK.TRANS64.TRYWAIT P1, [R3+URZ+0x384e8], R0 ;  /* 0x0384e800030075a7 */ /* 0x000326000802017f */
[----:B----4-:R-:W-:Y:S05]  /*eb60*/  @!P1 NANOSLEEP.SYNCS 0x989680 ;  /* 0x009896800000995d */ /* 0x010fea0003900000 */
[----:B------:R-:W4:Y:S02]  /*eb70*/  @!P1 SYNCS.PHASECHK.TRANS64 P1, [R3+URZ+0x384e8], R0 ;  /* 0x0384e800030095a7 */ /* 0x000f24000802007f */
[----:B----4-:R-:W-:Y:S05]  /*eb80*/  @!P1 BRA `(.L_x_138) ;  /* 0xfffffffc00ec9947 */ /* 0x010fea000383ffff */
[----:B------:R-:W-:Y:S05]  /*eb90*/  BRA `(.L_x_281) ;  /* 0xffffffa8005c7947 */ /* 0x000fea000383ffff */
.L_x_144:
[----:B-1----:R-:W-:-:S04]  /*eba0*/  IMAD.U32 R3, RZ, RZ, UR35 ;  /* 0x00000023ff037e24 */ /* 0x002fc8000f8e00ff */
[----:B------:R1:W1:Y:S03]  /*ebb0*/  SYNCS.PHASECHK.TRANS64.TRYWAIT P1, [R3+URZ+0x384f0], R0 ;  /* 0x0384f000030075a7 */ /* 0x000266000802017f */
[----:B-1----:R-:W-:Y:S05]  /*ebc0*/  @!P1 NANOSLEEP.SYNCS 0x989680 ;  /* 0x009896800000995d */ /* 0x002fea0003900000 */
[----:B------:R-:W1:Y:S02]  /*ebd0*/  @!P1 SYNCS.PHASECHK.TRANS64 P1, [R3+URZ+0x384f0], R0 ;  /* 0x0384f000030095a7 */ /* 0x000e64000802007f */
[----:B-1----:R-:W-:Y:S05]  /*ebe0*/  @!P1 BRA `(.L_x_144) ;  /* 0xfffffffc00ec9947 */ /* 0x002fea000383ffff */
[----:B------:R-:W-:Y:S05]  /*ebf0*/  BRA `(.L_x_282) ;  /* 0xffffffa800b47947 */ /* 0x000fea000383ffff */
.L_x_150:
[----:B-1----:R-:W-:-:S04]  /*ec00*/  IMAD.U32 R3, RZ, RZ, UR35 ;  /* 0x00000023ff037e24 */ /* 0x002fc8000f8e00ff */
[----:B------:R1:W1:Y:S03]  /*ec10*/  SYNCS.PHASECHK.TRANS64.TRYWAIT P1, [R3+URZ+0x384f8], R0 ;  /* 0x0384f800030075a7 */ /* 0x000266000802017f */
[----:B-1----:R-:W-:Y:S05]  /*ec20*/  @!P1 NANOSLEEP.SYNCS 0x989680 ;  /* 0x009896800000995d */ /* 0x002fea0003900000 */
[----:B------:R-:W1:Y:S02]  /*ec30*/  @!P1 SYNCS.PHASECHK.TRANS64 P1, [R3+URZ+0x384f8], R0 ;  /* 0x0384f800030095a7 */ /* 0x000e64000802007f */
[----:B-1----:R-:W-:Y:S05]  /*ec40*/  @!P1 BRA `(.L_x_150) ;  /* 0xfffffffc00ec9947 */ /* 0x002fea000383ffff */
[----:B------:R-:W-:Y:S05]  /*ec50*/  BRA `(.L_x_283) ;  /* 0xffffffac000c7947 */ /* 0x000fea000383ffff */
.L_x_156:
[----:B-1----:R-:W-:-:S04]  /*ec60*/  IMAD.U32 R3, RZ, RZ, UR35 ;  /* 0x00000023ff037e24 */ /* 0x002fc8000f8e00ff */
[----:B------:R1:W3:Y:S03]  /*ec70*/  SYNCS.PHASECHK.TRANS64.TRYWAIT P1, [R3+URZ+0x384e0], R2 ;  /* 0x0384e002030075a7 */ /* 0x0002e6000802017f */
[----:B---3--:R-:W-:Y:S05]  /*ec80*/  @!P1 NANOSLEEP.SYNCS 0x989680 ;  /* 0x009896800000995d */ /* 0x008fea0003900000 */
[----:B------:R-:W3:Y:S02]  /*ec90*/  @!P1 SYNCS.PHASECHK.TRANS64 P1, [R3+URZ+0x384e0], R2 ;  /* 0x0384e002030095a7 */ /* 0x000ee4000802007f */
[----:B---3--:R-:W-:Y:S05]  /*eca0*/  @!P1 BRA `(.L_x_156) ;  /* 0xfffffffc00ec9947 */ /* 0x008fea000383ffff */
[----:B------:R-:W-:Y:S05]  /*ecb0*/  BRA `(.L_x_284) ;  /* 0xffffffac00687947 */ /* 0x000fea000383ffff */
.L_x_162:
[----:B-1-3--:R-:W-:-:S04]  /*ecc0*/  IMAD.U32 R3, RZ, RZ, UR35 ;  /* 0x00000023ff037e24 */ /* 0x00afc8000f8e00ff */
[----:B------:R1:W3:Y:S03]  /*ecd0*/  SYNCS.PHASECHK.TRANS64.TRYWAIT P1, [R3+URZ+0x384e8], R2 ;  /* 0x0384e802030075a7 */ /* 0x0002e6000802017f */
[----:B---3--:R-:W-:Y:S05]  /*ece0*/  @!P1 NANOSLEEP.SYNCS 0x989680 ;  /* 0x009896800000995d */ /* 0x008fea0003900000 */
[----:B------:R-:W3:Y:S02]  /*ecf0*/  @!P1 SYNCS.PHASECHK.TRANS64 P1, [R3+URZ+0x384e8], R2 ;  /* 0x0384e802030095a7 */ /* 0x000ee4000802007f */
[----:B---3--:R-:W-:Y:S05]  /*ed00*/  @!P1 BRA `(.L_x_162) ;  /* 0xfffffffc00ec9947 */ /* 0x008fea000383ffff */
[----:B------:R-:W-:Y:S05]  /*ed10*/  BRA `(.L_x_285) ;  /* 0xffffffac00b47947 */ /* 0x000fea000383ffff */
.L_x_168:
[----:B-1-34-:R-:W-:-:S04]  /*ed20*/  IMAD.U32 R3, RZ, RZ, UR35 ;  /* 0x00000023ff037e24 */ /* 0x01afc8000f8e00ff */
[----:B------:R1:W3:Y:S03]  /*ed30*/  SYNCS.PHASECHK.TRANS64.TRYWAIT P1, [R3+URZ+0x384f0], R2 ;  /* 0x0384f002030075a7 */ /* 0x0002e6000802017f */
[----:B---3--:R-:W-:Y:S05]  /*ed40*/  @!P1 NANOSLEEP.SYNCS 0x989680 ;  /* 0x009896800000995d */ /* 0x008fea0003900000 */
[----:B------:R-:W3:Y:S02]  /*ed50*/  @!P1 SYNCS.PHASECHK.TRANS64 P1, [R3+URZ+0x384f0], R2 ;  /* 0x0384f002030095a7 */ /* 0x000ee4000802007f */
[----:B---3--:R-:W-:Y:S05]  /*ed60*/  @!P1 BRA `(.L_x_168) ;  /* 0xfffffffc00ec9947 */ /* 0x008fea000383ffff */
[----:B------:R-:W-:Y:S05]  /*ed70*/  BRA `(.L_x_286) ;  /* 0xffffffb000007947 */ /* 0x000fea000383ffff */
.L_x_174:
[----:B-1-34-:R-:W-:-:S04]  /*ed80*/  IMAD.U32 R3, RZ, RZ, UR35 ;  /* 0x00000023ff037e24 */ /* 0x01afc8000f8e00ff */
[----:B------:R1:W3:Y:S03]  /*ed90*/  SYNCS.PHASECHK.TRANS64.TRYWAIT P1, [R3+URZ+0x384f8], R2 ;  /* 0x0384f802030075a7 */ /* 0x0002e6000802017f */
[----:B---3--:R-:W-:Y:S05]  /*eda0*/  @!P1 NANOSLEEP.SYNCS 0x989680 ;  /* 0x009896800000995d */ /* 0x008fea0003900000 */
[----:B------:R-:W3:Y:S02]  /*edb0*/  @!P1 SYNCS.PHASECHK.TRANS64 P1, [R3+URZ+0x384f8], R2 ;  /* 0x0384f802030095a7 */ /* 0x000ee4000802007f */
[----:B---3--:R-:W-:Y:S05]  /*edc0*/  @!P1 BRA `(.L_x_174) ;  /* 0xfffffffc00ec9947 */ /* 0x008fea000383ffff */
[----:B------:R-:W-:Y:S05]  /*edd0*/  BRA `(.L_x_287) ;  /* 0xffffffb0004c7947 */ /* 0x000fea000383ffff */
.L_x_189:
[----:B-1-34-:R-:W-:-:S04]  /*ede0*/  IMAD.U32 R3, RZ, RZ, UR35 ;  /* 0x00000023ff037e24 */ /* 0x01afc8000f8e00ff */
[----:B------:R1:W2:Y:S03]  /*edf0*/  SYNCS.PHASECHK.TRANS64.TRYWAIT P0, [R3+URZ+0x384e0], R0 ;  /* 0x0384e000030075a7 */ /* 0x0002a6000800017f */
[----:B--2---:R-:W-:Y:S05]  /*ee00*/  @!P0 NANOSLEEP.SYNCS 0x989680 ;  /* 0x009896800000895d */ /* 0x004fea0003900000 */
[----:B------:R-:W2:Y:S02]  /*ee10*/  @!P0 SYNCS.PHASECHK.TRANS64 P0, [R3+URZ+0x384e0], R0 ;  /* 0x0384e000030085a7 */ /* 0x000ea4000800007f */
[----:B--2---:R-:W-:Y:S05]  /*ee20*/  @!P0 BRA `(.L_x_189) ;  /* 0xfffffffc00ec8947 */ /* 0x004fea000383ffff */
[----:B------:R-:W-:Y:S05]  /*ee30*/  BRA `(.L_x_288) ;  /* 0xffffffb400e47947 */ /* 0x000fea000383ffff */
.L_x_191:
[----:B-1-34-:R-:W-:-:S04]  /*ee40*/  IMAD.U32 R3, RZ, RZ, UR35 ;  /* 0x00000023ff037e24 */ /* 0x01afc8000f8e00ff */
[----:B------:R1:W2:Y:S03]  /*ee50*/  SYNCS.PHASECHK.TRANS64.TRYWAIT P0, [R3+URZ+0x384e8], R0 ;  /* 0x0384e800030075a7 */ /* 0x0002a6000800017f */
[----:B--2---:R-:W-:Y:S05]  /*ee60*/  @!P0 NANOSLEEP.SYNCS 0x989680 ;  /* 0x009896800000895d */ /* 0x004fea0003900000 */
[----:B------:R-:W2:Y:S02]  /*ee70*/  @!P0 SYNCS.PHASECHK.TRANS64 P0, [R3+URZ+0x384e8], R0 ;  /* 0x0384e800030085a7 */ /* 0x000ea4000800007f */
[----:B--2---:R-:W-:Y:S05]  /*ee80*/  @!P0 BRA `(.L_x_191) ;  /* 0xfffffffc00ec8947 */ /* 0x004fea000383ffff */
[----:B------:R-:W-:Y:S05]  /*ee90*/  BRA `(.L_x_289) ;  /* 0xffffffb400dc7947 */ /* 0x000fea000383ffff */
.L_x_193:
[----:B-1-34-:R-:W-:-:S04]  /*eea0*/  MOV R3, UR35 ;  /* 0x0000002300037c02 */ /* 0x01afc80008000f00 */
[----:B------:R1:W2:Y:S03]  /*eeb0*/  SYNCS.PHASECHK.TRANS64.TRYWAIT P0, [R3+URZ+0x384f0], R0 ;  /* 0x0384f000030075a7 */ /* 0x0002a6000800017f */
[----:B--2---:R-:W-:Y:S05]  /*eec0*/  @!P0 NANOSLEEP.SYNCS 0x989680 ;  /* 0x009896800000895d */ /* 0x004fea0003900000 */
[----:B------:R-:W2:Y:S02]  /*eed0*/  @!P0 SYNCS.PHASECHK.TRANS64 P0, [R3+URZ+0x384f0], R0 ;  /* 0x0384f000030085a7 */ /* 0x000ea4000800007f */
[----:B--2---:R-:W-:Y:S05]  /*eee0*/  @!P0 BRA `(.L_x_193) ;  /* 0xfffffffc00ec8947 */ /* 0x004fea000383ffff */
[----:B------:R-:W-:Y:S05]  /*eef0*/  BRA `(.L_x_290) ;  /* 0xffffffb400d47947 */ /* 0x000fea000383ffff */
.L_x_205:
[----:B------:R-:W-:Y:S01]  /*ef00*/  BSSY B1, `(.L_x_291) ;  /* 0x0000006000017945 */ /* 0x000fe20003800000 */
[----:B------:R-:W-:-:S07]  /*ef10*/  IMAD.MOV.U32 R15, RZ, RZ, -0x1 ;  /* 0xffffffffff0f7424 */ /* 0x000fce00078e00ff */
[----:B-----5:R-:W-:Y:S05]  /*ef20*/  WARPSYNC.COLLECTIVE R15, `(.L_x_292) ;  /* 0x000000000f0c7348 */ /* 0x020fea0003c00000 */
[----:B-----5:R-:W-:Y:S02]  /*ef30*/  ELECT P6, UR62, PT ;  /* 0x00000000003e782f */ /* 0x020fe400038c0000 */
[----:B------:R-:W-:Y:S01]  /*ef40*/  MOV R14, UR62 ;  /* 0x0000003e000e7c02 */ /* 0x000fe20008000f00 */
[----:B------:R-:W-:Y:S10]  /*ef50*/  ENDCOLLECTIVE ;  /* 0x000000000000791b */ /* 0x000ff40003800000 */
.L_x_292:
[----:B------:R-:W-:Y:S05]  /*ef60*/  BSYNC B1 ;  /* 0x0000000000017941 */ /* 0x000fea0003800000 */
.L_x_291:
[----:B------:R-:W-:Y:S05]  /*ef70*/  BRA `(.L_x_293) ;  /* 0xffffffc000e07947 */ /* 0x000fea000383ffff */
.L_x_208:
[----:B-1----:R1:W3:Y:S02]  /*ef80*/  SYNCS.PHASECHK.TRANS64.TRYWAIT P0, [R8+URZ+0x384a0], R5 ;  /* 0x0384a005080075a7 */ /* 0x0022e4000800017f */
[----:B---3--:R-:W-:Y:S05]  /*ef90*/  @!P0 NANOSLEEP.SYNCS 0x989680 ;  /* 0x009896800000895d */ /* 0x008fea0003900000 */
[----:B------:R-:W3:Y:S02]  /*efa0*/  @!P0 SYNCS.PHASECHK.TRANS64 P0, [R8+URZ+0x384a0], R5 ;  /* 0x0384a005080085a7 */ /* 0x000ee4000800007f */
[----:B---3--:R-:W-:Y:S05]  /*efb0*/  @!P0 BRA `(.L_x_208) ;  /* 0xfffffffc00f08947 */ /* 0x008fea000383ffff */
[----:B------:R-:W-:Y:S05]  /*efc0*/  BRA `(.L_x_294) ;  /* 0xffffffc4000c7947 */ /* 0x000fea000383ffff */
.L_x_213:
[----:B--2---:R2:W3:Y:S02]  /*efd0*/  SYNCS.PHASECHK.TRANS64.TRYWAIT P0, [R3+URZ+0x38400], R2 ;  /* 0x03840002030075a7 */ /* 0x0044e4000800017f */
[----:B---3--:R-:W-:Y:S05]  /*efe0*/  @!P0 NANOSLEEP.SYNCS 0x989680 ;  /* 0x009896800000895d */ /* 0x008fea0003900000 */
[----:B------:R-:W3:Y:S02]  /*eff0*/  @!P0 SYNCS.PHASECHK.TRANS64 P0, [R3+URZ+0x38400], R2 ;  /* 0x03840002030085a7 */ /* 0x000ee4000800007f */
[----:B---3--:R-:W-:Y:S05]  /*f000*/  @!P0 BRA `(.L_x_213) ;  /* 0xfffffffc00f08947 */ /* 0x008fea000383ffff */
[----:B------:R-:W-:Y:S05]  /*f010*/  BRA `(.L_x_295) ;  /* 0xffffffc400d47947 */ /* 0x000fea000383ffff */
.L_x_216:
[----:B------:R-:W-:Y:S01]  /*f020*/  BSSY B1, `(.L_x_296) ;  /* 0x0000006000017945 */ /* 0x000fe20003800000 */
[----:B------:R-:W-:-:S07]  /*f030*/  IMAD.MOV.U32 R15, RZ, RZ, -0x1 ;  /* 0xffffffffff0f7424 */ /* 0x000fce00078e00ff */
[----:B-1---5:R-:W-:Y:S05]  /*f040*/  WARPSYNC.COLLECTIVE R15, `(.L_x_297) ;  /* 0x000000000f0c7348 */ /* 0x022fea0003c00000 */
[----:B------:R-:W-:Y:S02]  /*f050*/  ELECT P6, UR62, PT ;  /* 0x00000000003e782f */ /* 0x000fe400038c0000 */
[----:B------:R-:W-:Y:S01]  /*f060*/  MOV R14, UR62 ;  /* 0x0000003e000e7c02 */ /* 0x000fe20008000f00 */
[----:B-1---5:R-:W-:Y:S10]  /*f070*/  ENDCOLLECTIVE ;  /* 0x000000000000791b */ /* 0x022ff40003800000 */
.L_x_297:
[----:B------:R-:W-:Y:S05]  /*f080*/  BSYNC B1 ;  /* 0x0000000000017941 */ /* 0x000fea0003800000 */
.L_x_296:
[----:B------:R-:W-:Y:S05]  /*f090*/  BRA `(.L_x_298) ;  /* 0xffffffc8001c7947 */ /* 0x000fea000383ffff */
.L_x_219:
[----:B------:R-:W-:Y:S01]  /*f0a0*/  BSSY B1, `(.L_x_299) ;  /* 0x0000005000017945 */ /* 0x000fe20003800000 */
[----:B------:R-:W-:-:S07]  /*f0b0*/  IMAD.MOV.U32 R15, RZ, RZ, -0x1 ;  /* 0xffffffffff0f7424 */ /* 0x000fce00078e00ff */
[----:B-12--5:R-:W-:Y:S05]  /*f0c0*/  WARPSYNC.COLLECTIVE R15, `(.L_x_300) ;  /* 0x000000000f087348 */ /* 0x026fea0003c00000 */
[----:B------:R-:W-:Y:S01]  /*f0d0*/  NOP ;  /* 0x0000000000007918 */ /* 0x000fe20000000000 */
[----:B-12--5:R-:W-:Y:S01]  /*f0e0*/  ENDCOLLECTIVE ;  /* 0x000000000000791b */ /* 0x026fe20003800000 */
.L_x_300:
[----:B------:R-:W-:Y:S05]  /*f0f0*/  BSYNC B1 ;  /* 0x0000000000017941 */ /* 0x000fea0003800000 */
.L_x_299:
[----:B------:R-:W-:-:S07]  /*f100*/  IMAD.MOV.U32 R15, RZ, RZ, -0x1 ;  /* 0xffffffffff0f7424 */ /* 0x000fce00078e00ff */
[----:B------:R-:W-:Y:S05]  /*f110*/  WARPSYNC.COLLECTIVE R15, `(.L_x_301) ;  /* 0x000000000f0c7348 */ /* 0x000fea0003c00000 */
[----:B------:R-:W-:Y:S02]  /*f120*/  ELECT P6, UR62, PT ;  /* 0x00000000003e782f */ /* 0x000fe400038c0000 */
[----:B------:R-:W-:Y:S01]  /*f130*/  MOV R14, UR62 ;  /* 0x0000003e000e7c02 */ /* 0x000fe20008000f00 */
[----:B------:R-:W-:Y:S10]  /*f140*/  ENDCOLLECTIVE ;  /* 0x000000000000791b */ /* 0x000ff40003800000 */
.L_x_301:
[----:B------:R-:W-:Y:S05]  /*f150*/  BRA `(.L_x_302) ;  /* 0xffffffcc00247947 */ /* 0x000fea000383ffff */
.L_x_222:
[----:B------:R-:W-:Y:S01]  /*f160*/  BSSY B0, `(.L_x_303) ;  /* 0x0000006000007945 */ /* 0x000fe20003800000 */
[----:B------:R-:W-:-:S07]  /*f170*/  IMAD.MOV.U32 R15, RZ, RZ, -0x1 ;  /* 0xffffffffff0f7424 */ /* 0x000fce00078e00ff */
[----:B-----5:R-:W-:Y:S05]  /*f180*/  WARPSYNC.COLLECTIVE R15, `(.L_x_304) ;  /* 0x000000000f0c7348 */ /* 0x020fea0003c00000 */
[----:B-----5:R-:W-:Y:S02]  /*f190*/  ELECT P6, UR62, PT ;  /* 0x00000000003e782f */ /* 0x020fe400038c0000 */
[----:B------:R-:W-:Y:S01]  /*f1a0*/  MOV R14, UR62 ;  /* 0x0000003e000e7c02 */ /* 0x000fe20008000f00 */
[----:B------:R-:W-:Y:S10]  /*f1b0*/  ENDCOLLECTIVE ;  /* 0x000000000000791b */ /* 0x000ff40003800000 */
.L_x_304:
[----:B------:R-:W-:Y:S05]  /*f1c0*/  BSYNC B0 ;  /* 0x0000000000007941 */ /* 0x000fea0003800000 */
.L_x_303:
[----:B------:R-:W-:Y:S05]  /*f1d0*/  BRA `(.L_x_305) ;  /* 0xffffffcc00747947 */ /* 0x000fea000383ffff */
.L_x_226:
[----:B-1----:R1:W2:Y:S02]  /*f1e0*/  SYNCS.PHASECHK.TRANS64.TRYWAIT P0, [R7+URZ], R2 ;  /* 0x00000002070075a7 */ /* 0x0022a4000800017f */
[----:B--2---:R-:W-:Y:S05]  /*f1f0*/  @!P0 NANOSLEEP.SYNCS 0x989680 ;  /* 0x009896800000895d */ /* 0x004fea0003900000 */
[----:B------:R-:W2:Y:S02]  /*f200*/  @!P0 SYNCS.PHASECHK.TRANS64 P0, [R7+URZ], R2 ;  /* 0x00000002070085a7 */ /* 0x000ea4000800007f */
[----:B--2---:R-:W-:Y:S05]  /*f210*/  @!P0 BRA `(.L_x_226) ;  /* 0xfffffffc00f08947 */ /* 0x004fea000383ffff */
[----:B------:R-:W-:Y:S05]  /*f220*/  BRA `(.L_x_306) ;  /* 0xffffffcc00b07947 */ /* 0x000fea000383ffff */
.L_x_227:
[----:B-1----:R1:W2:Y:S02]  /*f230*/  SYNCS.PHASECHK.TRANS64.TRYWAIT P0, [R9+URZ], R4 ;  /* 0x00000004090075a7 */ /* 0x0022a4000800017f */
[----:B--2---:R-:W-:Y:S05]  /*f240*/  @!P0 NANOSLEEP.SYNCS 0x989680 ;  /* 0x009896800000895d */ /* 0x004fea0003900000 */
[----:B------:R-:W2:Y:S02]  /*f250*/  @!P0 SYNCS.PHASECHK.TRANS64 P0, [R9+URZ], R4 ;  /* 0x00000004090085a7 */ /* 0x000ea4000800007f */
[----:B--2---:R-:W-:Y:S05]  /*f260*/  @!P0 BRA `(.L_x_227) ;  /* 0xfffffffc00f08947 */ /* 0x004fea000383ffff */
[----:B------:R-:W-:Y:S05]  /*f270*/  BRA `(.L_x_307) ;  /* 0xffffffcc00c07947 */ /* 0x000fea000383ffff */
.L_x_228:
[----:B--2---:R2:W3:Y:S02]  /*f280*/  SYNCS.PHASECHK.TRANS64.TRYWAIT P0, [R6+URZ], R5 ;  /* 0x00000005060075a7 */ /* 0x0044e4000800017f */
[----:B---3--:R-:W-:Y:S05]  /*f290*/  @!P0 NANOSLEEP.SYNCS 0x989680 ;  /* 0x009896800000895d */ /* 0x008fea0003900000 */
[----:B------:R-:W3:Y:S02]  /*f2a0*/  @!P0 SYNCS.PHASECHK.TRANS64 P0, [R6+URZ], R5 ;  /* 0x00000005060085a7 */ /* 0x000ee4000800007f */
[----:B---3--:R-:W-:Y:S05]  /*f2b0*/  @!P0 BRA `(.L_x_228) ;  /* 0xfffffffc00f08947 */ /* 0x008fea000383ffff */
[----:B------:R-:W-:Y:S05]  /*f2c0*/  BRA `(.L_x_308) ;  /* 0xffffffcc00c87947 */ /* 0x000fea000383ffff */
.L_x_246:
[----:B-1----:R1:W3:Y:S02]  /*f2d0*/  SYNCS.PHASECHK.TRANS64.TRYWAIT P2, [R17+URZ+0x38440], R2 ;  /* 0x03844002110075a7 */ /* 0x0022e4000804017f */
[----:B---3--:R-:W-:Y:S05]  /*f2e0*/  @!P2 NANOSLEEP.SYNCS 0x989680 ;  /* 0x009896800000a95d */ /* 0x008fea0003900000 */
[----:B------:R-:W3:Y:S02]  /*f2f0*/  @!P2 SYNCS.PHASECHK.TRANS64 P2, [R17+URZ+0x38440], R2 ;  /* 0x038440021100a5a7 */ /* 0x000ee4000804007f */
[----:B---3--:R-:W-:Y:S05]  /*f300*/  @!P2 BRA `(.L_x_246) ;  /* 0xfffffffc00f0a947 */ /* 0x008fea000383ffff */
[----:B------:R-:W-:Y:S05]  /*f310*/  BRA `(.L_x_309) ;  /* 0xffffffe800e47947 */ /* 0x000fea000383ffff */
.L_x_252:
[----:B-1----:R1:W2:Y:S02]  /*f320*/  SYNCS.PHASECHK.TRANS64.TRYWAIT P0, [R5+URZ+0x38440], R2 ;  /* 0x03844002050075a7 */ /* 0x0022a4000800017f */
[----:B--2---:R-:W-:Y:S05]  /*f330*/  @!P0 NANOSLEEP.SYNCS 0x989680 ;  /* 0x009896800000895d */ /* 0x004fea0003900000 */
[----:B------:R-:W2:Y:S02]  /*f340*/  @!P0 SYNCS.PHASECHK.TRANS64 P0, [R5+URZ+0x38440], R2 ;  /* 0x03844002050085a7 */ /* 0x000ea4000800007f */
[----:B--2---:R-:W-:Y:S05]  /*f350*/  @!P0 BRA `(.L_x_252) ;  /* 0xfffffffc00f08947 */ /* 0x004fea000383ffff */
[----:B------:R-:W-:Y:S05]  /*f360*/  BRA `(.L_x_310) ;  /* 0xffffffec004c7947 */ /* 0x000fea000383ffff */
.L_x_254:
[----:B-1----:R1:W2:Y:S02]  /*f370*/  SYNCS.PHASECHK.TRANS64.TRYWAIT P0, [R7+URZ+0x38440], R0 ;  /* 0x03844000070075a7 */ /* 0x0022a4000800017f */
[----:B--2---:R-:W-:Y:S05]  /*f380*/  @!P0 NANOSLEEP.SYNCS 0x989680 ;  /* 0x009896800000895d */ /* 0x004fea0003900000 */
[----:B------:R-:W2:Y:S02]  /*f390*/  @!P0 SYNCS.PHASECHK.TRANS64 P0, [R7+URZ+0x38440], R0 ;  /* 0x03844000070085a7 */ /* 0x000ea4000800007f */
[----:B--2---:R-:W-:Y:S05]  /*f3a0*/  @!P0 BRA `(.L_x_254) ;  /* 0xfffffffc00f08947 */ /* 0x004fea000383ffff */
[----:B------:R-:W-:Y:S05]  /*f3b0*/  BRA `(.L_x_311) ;  /* 0xffffffec00647947 */ /* 0x000fea000383ffff */
.L_x_256:
[----:B-1----:R1:W2:Y:S02]  /*f3c0*/  SYNCS.PHASECHK.TRANS64.TRYWAIT P0, [R7+URZ+0x38440], R0 ;  /* 0x03844000070075a7 */ /* 0x0022a4000800017f */
[----:B--2---:R-:W-:Y:S05]  /*f3d0*/  @!P0 NANOSLEEP.SYNCS 0x989680 ;  /* 0x009896800000895d */ /* 0x004fea0003900000 */
[----:B------:R-:W2:Y:S02]  /*f3e0*/  @!P0 SYNCS.PHASECHK.TRANS64 P0, [R7+URZ+0x38440], R0 ;  /* 0x03844000070085a7 */ /* 0x000ea4000800007f */
[----:B--2---:R-:W-:Y:S05]  /*f3f0*/  @!P0 BRA `(.L_x_256) ;  /* 0xfffffffc00f08947 */ /* 0x004fea000383ffff */
[----:B------:R-:W-:Y:S05]  /*f400*/  BRA `(.L_x_312) ;  /* 0xffffffec007c7947 */ /* 0x000fea000383ffff */
.L_x_258:
[----:B-1----:R1:W2:Y:S02]  /*f410*/  SYNCS.PHASECHK.TRANS64.TRYWAIT P0, [R7+URZ+0x38440], R0 ;  /* 0x03844000070075a7 */ /* 0x0022a4000800017f */
[----:B--2---:R-:W-:Y:S05]  /*f420*/  @!P0 NANOSLEEP.SYNCS 0x989680 ;  /* 0x009896800000895d */ /* 0x004fea0003900000 */
[----:B------:R-:W2:Y:S02]  /*f430*/  @!P0 SYNCS.PHASECHK.TRANS64 P0, [R7+URZ+0x38440], R0 ;  /* 0x03844000070085a7 */ /* 0x000ea4000800007f */
[----:B--2---:R-:W-:Y:S05]  /*f440*/  @!P0 BRA `(.L_x_258) ;  /* 0xfffffffc00f08947 */ /* 0x004fea000383ffff */
[----:B------:R-:W-:Y:S05]  /*f450*/  BRA `(.L_x_313) ;  /* 0xffffffec00947947 */ /* 0x000fea000383ffff */
.L_x_260:
[----:B-1----:R1:W2:Y:S02]  /*f460*/  SYNCS.PHASECHK.TRANS64.TRYWAIT P0, [R7+URZ+0x38440], R0 ;  /* 0x03844000070075a7 */ /* 0x0022a4000800017f */
[----:B--2---:R-:W-:Y:S05]  /*f470*/  @!P0 NANOSLEEP.SYNCS 0x989680 ;  /* 0x009896800000895d */ /* 0x004fea0003900000 */
[----:B------:R-:W2:Y:S02]  /*f480*/  @!P0 SYNCS.PHASECHK.TRANS64 P0, [R7+URZ+0x38440], R0 ;  /* 0x03844000070085a7 */ /* 0x000ea4000800007f */
[----:B--2---:R-:W-:Y:S05]  /*f490*/  @!P0 BRA `(.L_x_260) ;  /* 0xfffffffc00f08947 */ /* 0x004fea000383ffff */
[----:B------:R-:W-:Y:S05]  /*f4a0*/  BRA `(.L_x_314) ;  /* 0xffffffec00ac7947 */ /* 0x000fea000383ffff */
.L_x_262:
[----:B-1----:R1:W2:Y:S02]  /*f4b0*/  SYNCS.PHASECHK.TRANS64.TRYWAIT P0, [R7+URZ+0x38440], R0 ;  /* 0x03844000070075a7 */ /* 0x0022a4000800017f */
[----:B--2---:R-:W-:Y:S05]  /*f4c0*/  @!P0 NANOSLEEP.SYNCS 0x989680 ;  /* 0x009896800000895d */ /* 0x004fea0003900000 */
[----:B------:R-:W2:Y:S02]  /*f4d0*/  @!P0 SYNCS.PHASECHK.TRANS64 P0, [R7+URZ+0x38440], R0 ;  /* 0x03844000070085a7 */ /* 0x000ea4000800007f */
[----:B--2---:R-:W-:Y:S05]  /*f4e0*/  @!P0 BRA `(.L_x_262) ;  /* 0xfffffffc00f08947 */ /* 0x004fea000383ffff */
[----:B------:R-:W-:Y:S05]  /*f4f0*/  BRA `(.L_x_315) ;  /* 0xffffffec00c47947 */ /* 0x000fea000383ffff */
.L_x_264:
[----:B-1----:R1:W2:Y:S02]  /*f500*/  SYNCS.PHASECHK.TRANS64.TRYWAIT P0, [R7+URZ+0x38440], R0 ;  /* 0x03844000070075a7 */ /* 0x0022a4000800017f */
[----:B--2---:R-:W-:Y:S05]  /*f510*/  @!P0 NANOSLEEP.SYNCS 0x989680 ;  /* 0x009896800000895d */ /* 0x004fea0003900000 */
[----:B------:R-:W2:Y:S02]  /*f520*/  @!P0 SYNCS.PHASECHK.TRANS64 P0, [R7+URZ+0x38440], R0 ;  /* 0x03844000070085a7 */ /* 0x000ea4000800007f */
[----:B--2---:R-:W-:Y:S05]  /*f530*/  @!P0 BRA `(.L_x_264) ;  /* 0xfffffffc00f08947 */ /* 0x004fea000383ffff */
[----:B------:R-:W-:Y:S05]  /*f540*/  BRA `(.L_x_316) ;  /* 0xffffffec00dc7947 */ /* 0x000fea000383ffff */
        .weak           $__internal_0_$__cuda_sm20_div_u64
        .type           $__internal_0_$__cuda_sm20_div_u64,@function
        .size           $__internal_0_$__cuda_sm20_div_u64,(.L_x_243 - $__internal_0_$__cuda_sm20_div_u64)
$__internal_0_$__cuda_sm20_div_u64:
[----:B------:R-:W1:Y:S08]  /*f550*/  I2F.U64.RP R0, R24 ;  /* 0x0000001800007312 */ /* 0x000e700000309000 */
[----:B-1----:R-:W1:Y:S02]  /*f560*/  MUFU.RCP R0, R0 ;  /* 0x0000000000007308 */ /* 0x002e640000001000 */
[----:B-1----:R-:W-:-:S06]  /*f570*/  VIADD R2, R0, 0x1ffffffe ;  /* 0x1ffffffe00027836 */ /* 0x002fcc0000000000 */
[----:B------:R-:W1:Y:S02]  /*f580*/  F2I.U64.TRUNC R2, R2 ;  /* 0x0000000200027311 */ /* 0x000e64000020d800 */
[----:B-1----:R-:W-:-:S04]  /*f590*/  IMAD.WIDE.U32 R16, R2, R24, RZ ;  /* 0x0000001802107225 */ /* 0x002fc800078e00ff */
[C---:B------:R-:W-:Y:S01]  /*f5a0*/  IMAD R15, R2.reuse, R25, R17 ;  /* 0x00000019020f7224 */ /* 0x040fe200078e0211 */
[----:B------:R-:W-:Y:S01]  /*f5b0*/  IADD3 R27, P1, RZ, -R16, RZ ;  /* 0x80000010ff1b7210 */ /* 0x000fe20007f3e0ff */
[----:B------:R-:W-:Y:S02]  /*f5c0*/  IMAD.MOV.U32 R17, RZ, RZ, R2 ;  /* 0x000000ffff117224 */ /* 0x000fe400078e0002 */
[----:B------:R-:W-:Y:S02]  /*f5d0*/  IMAD R15, R3, R24, R15 ;  /* 0x00000018030f7224 */ /* 0x000fe400078e020f */
[----:B------:R-:W-:-:S04]  /*f5e0*/  IMAD.HI.U32 R16, R2, R27, RZ ;  /* 0x0000001b02107227 */ /* 0x000fc800078e00ff */
[----:B------:R-:W-:-:S04]  /*f5f0*/  IMAD.X R15, RZ, RZ, ~R15, P1 ;  /* 0x000000ffff0f7224 */ /* 0x000fc800008e0e0f */
[----:B------:R-:W-:-:S04]  /*f600*/  IMAD.WIDE.U32 R16, P1, R2, R15, R16 ;  /* 0x0000000f02107225 */ /* 0x000fc80007820010 */
[C---:B------:R-:W-:Y:S02]  /*f610*/  IMAD R29, R3.reuse, R15, RZ ;  /* 0x0000000f031d7224 */ /* 0x040fe400078e02ff */
[----:B------:R-:W-:-:S04]  /*f620*/  IMAD.HI.U32 R16, P2, R3, R27, R16 ;  /* 0x0000001b03107227 */ /* 0x000fc80007840010 */
[----:B------:R-:W-:Y:S01]  /*f630*/  IMAD.HI.U32 R15, R3, R15, RZ ;  /* 0x0000000f030f7227 */ /* 0x000fe200078e00ff */
[----:B------:R-:W-:-:S03]  /*f640*/  IADD3 R17, P3, R29, R16, RZ ;  /* 0x000000101d117210 */ /* 0x000fc60007f7e0ff */
[----:B------:R-:W-:Y:S02]  /*f650*/  IMAD.X R0, R15, 0x1, R3, P1 ;  /* 0x000000010f007824 */ /* 0x000fe400008e0603 */
[----:B------:R-:W-:-:S03]  /*f660*/  IMAD.WIDE.U32 R2, R17, R24, RZ ;  /* 0x0000001811027225 */ /* 0x000fc600078e00ff */
[----:B------:R-:W-:Y:S01]  /*f670*/  IADD3.X R15, RZ, RZ, R0, P3, P2 ;  /* 0x000000ffff0f7210 */ /* 0x000fe20001fe4400 */
[----:B------:R-:W-:Y:S01]  /*f680*/  IMAD R0, R17, R25, R3 ;  /* 0x0000001911007224 */ /* 0x000fe200078e0203 */
[----:B------:R-:W-:-:S03]  /*f690*/  IADD3 R3, P1, RZ, -R2, RZ ;  /* 0x80000002ff037210 */ /* 0x000fc60007f3e0ff */
[----:B------:R-:W-:Y:S02]  /*f6a0*/  IMAD R0, R15, R24, R0 ;  /* 0x000000180f007224 */ /* 0x000fe400078e0200 */
[----:B------:R-:W-:-:S04]  /*f6b0*/  IMAD.HI.U32 R16, R17, R3, RZ ;  /* 0x0000000311107227 */ /* 0x000fc800078e00ff */
[----:B------:R-:W-:-:S04]  /*f6c0*/  IMAD.X R0, RZ, RZ, ~R0, P1 ;  /* 0x000000ffff007224 */ /* 0x000fc800008e0e00 */
[----:B------:R-:W-:-:S04]  /*f6d0*/  IMAD.WIDE.U32 R16, P1, R17, R0, R16 ;  /* 0x0000000011107225 */ /* 0x000fc80007820010 */
[C---:B------:R-:W-:Y:S02]  /*f6e0*/  IMAD R2, R15.reuse, R0, RZ ;  /* 0x000000000f027224 */ /* 0x040fe400078e02ff */
[----:B------:R-:W-:Y:S01]  /*f6f0*/  IMAD.HI.U32 R17, P2, R15, R3, R16 ;  /* 0x000000030f117227 */ /* 0x000fe20007840010 */
[----:B------:R-:W-:-:S03]  /*f700*/  MOV R3, RZ ;  /* 0x000000ff00037202 */ /* 0x000fc60000000f00 */
[----:B------:R-:W-:Y:S01]  /*f710*/  IMAD.HI.U32 R0, R15, R0, RZ ;  /* 0x000000000f007227 */ /* 0x000fe200078e00ff */
[----:B------:R-:W-:-:S03]  /*f720*/  IADD3 R17, P3, R2, R17, RZ ;  /* 0x0000001102117210 */ /* 0x000fc60007f7e0ff */
[----:B------:R-:W-:Y:S02]  /*f730*/  IMAD.X R15, R0, 0x1, R15, P1 ;  /* 0x00000001000f7824 */ /* 0x000fe400008e060f */
[----:B------:R-:W-:-:S03]  /*f740*/  IMAD.HI.U32 R2, R17, UR14, RZ ;  /* 0x0000000e11027c27 */ /* 0x000fc6000f8e00ff */
[----:B------:R-:W-:Y:S01]  /*f750*/  IADD3.X R15, RZ, RZ, R15, P3, P2 ;  /* 0x000000ffff0f7210 */ /* 0x000fe20001fe440f */
[----:B------:R-:W-:-:S04]  /*f760*/  IMAD.WIDE.U32 R2, R17, UR22, R2 ;  /* 0x0000001611027c25 */ /* 0x000fc8000f8e0002 */
[C---:B------:R-:W-:Y:S02]  /*f770*/  IMAD R17, R15.reuse, UR22, RZ ;  /* 0x000000160f117c24 */ /* 0x040fe4000f8e02ff */
[----:B------:R-:W-:-:S04]  /*f780*/  IMAD.HI.U32 R2, P1, R15, UR14, R2 ;  /* 0x0000000e0f027c27 */ /* 0x000fc8000f820002 */
[----:B------:R-:W-:Y:S01]  /*f790*/  IMAD.HI.U32 R0, R15, UR22, RZ ;  /* 0x000000160f007c27 */ /* 0x000fe2000f8e00ff */
[----:B------:R-:W-:-:S03]  /*f7a0*/  IADD3 R15, P2, R17, R2, RZ ;  /* 0x00000002110f7210 */ /* 0x000fc60007f5e0ff */
[----:B------:R-:W-:Y:S02]  /*f7b0*/  IMAD.X R0, RZ, RZ, R0, P1 ;  /* 0x000000ffff007224 */ /* 0x000fe400008e0600 */
[----:B------:R-:W-:-:S04]  /*f7c0*/  IMAD.WIDE.U32 R2, R15, R24, RZ ;  /* 0x000000180f027225 */ /* 0x000fc800078e00ff */
[----:B------:R-:W-:Y:S01]  /*f7d0*/  IMAD.X R0, RZ, RZ, R0, P2 ;  /* 0x000000ffff007224 */ /* 0x000fe200010e0600 */
[----:B------:R-:W-:Y:S01]  /*f7e0*/  IADD3 R17, P2, -R2, UR14, RZ ;  /* 0x0000000e02117c10 */ /* 0x000fe2000ff5e1ff */
[----:B------:R-:W-:-:S03]  /*f7f0*/  IMAD R3, R15, R25, R3 ;  /* 0x000000190f037224 */ /* 0x000fc600078e0203 */
[-C--:B------:R-:W-:Y:S01]  /*f800*/  ISETP.GE.U32.AND P1, PT, R17, R24.reuse, PT ;  /* 0x000000181100720c */ /* 0x080fe20003f26070 */
[----:B------:R-:W-:-:S05]  /*f810*/  IMAD R0, R0, R24, R3 ;  /* 0x0000001800007224 */ /* 0x000fca00078e0203 */
[----:B------:R-:W-:Y:S01]  /*f820*/  IADD3.X R16, ~R0, UR22, RZ, P2, !PT ;  /* 0x0000001600107c10 */ /* 0x000fe200097fe5ff */
[----:B------:R-:W-:Y:S01]  /*f830*/  VIADD R0, R15, 0x1 ;  /* 0x000000010f007836 */ /* 0x000fe20000000000 */
[----:B------:R-:W-:Y:S02]  /*f840*/  IADD3 R2, P2, -R24, R17, RZ ;  /* 0x0000001118027210 */ /* 0x000fe40007f5e1ff */
[----:B------:R-:W-:-:S03]  /*f850*/  ISETP.GE.U32.AND.EX P1, PT, R16, R25, PT, P1 ;  /* 0x000000191000720c */ /* 0x000fc60003f26110 */
[----:B------:R-:W-:Y:S01]  /*f860*/  IMAD.X R3, R16, 0x1, ~R25, P2 ;  /* 0x0000000110037824 */ /* 0x000fe200010e0e19 */
[----:B------:R-:W-:Y:S02]  /*f870*/  SEL R2, R2, R17, P1 ;  /* 0x0000001102027207 */ /* 0x000fe40000800000 */
[----:B------:R-:W-:Y:S02]  /*f880*/  SEL R15, R0, R15, P1 ;  /* 0x0000000f000f7207 */ /* 0x000fe40000800000 */
[----:B------:R-:W-:Y:S02]  /*f890*/  SEL R3, R3, R16, P1 ;  /* 0x0000001003037207 */ /* 0x000fe40000800000 */
[----:B------:R-:W-:Y:S01]  /*f8a0*/  ISETP.GE.U32.AND P1, PT, R2, R24, PT ;  /* 0x000000180200720c */ /* 0x000fe20003f26070 */
[----:B------:R-:W-:Y:S01]  /*f8b0*/  VIADD R0, R15, 0x1 ;  /* 0x000000010f007836 */ /* 0x000fe20000000000 */
[----:B------:R-:W-:Y:S01]  /*f8c0*/  ISETP.NE.U32.AND P2, PT, R24, RZ, PT ;  /* 0x000000ff1800720c */ /* 0x000fe20003f45070 */
[----:B------:R-:W-:Y:S01]  /*f8d0*/  IMAD.MOV.U32 R2, RZ, RZ, R12 ;  /* 0x000000ffff027224 */ /* 0x000fe200078e000c */
[----:B------:R-:W-:Y:S01]  /*f8e0*/  ISETP.GE.U32.AND.EX P1, PT, R3, R25, PT, P1 ;  /* 0x000000190300720c */ /* 0x000fe20003f26110 */
[----:B------:R-:W-:Y:S01]  /*f8f0*/  IMAD.MOV.U32 R3, RZ, RZ, 0x0 ;  /* 0x00000000ff037424 */ /* 0x000fe200078e00ff */
[----:B------:R-:W-:-:S02]  /*f900*/  ISETP.NE.AND.EX P2, PT, R25, RZ, PT, P2 ;  /* 0x000000ff1900720c */ /* 0x000fc40003f45320 */
[----:B------:R-:W-:-:S04]  /*f910*/  SEL R0, R0, R15, P1 ;  /* 0x0000000f00007207 */ /* 0x000fc80000800000 */
[----:B------:R-:W-:Y:S01]  /*f920*/  SEL R0, R0, 0xffffffff, P2 ;  /* 0xffffffff00007807 */ /* 0x000fe20001000000 */
[----:B------:R-:W-:Y:S06]  /*f930*/  RET.REL.NODEC R2 `(_ZN7cutlass13device_kernelINS_4gemm6kernel13GemmUniversalINS1_17GroupProblemShapeIN4cute5tupleIJiiiEEEEENS1_10collective13CollectiveMmaINS1_39MainloopSm90ArrayTmaGmmaWarpSpecializedILi4ENS6_IJNS5_1CILi2EEENSC_ILi1EEESE_EEENS1_55KernelPtrArrayTmaWarpSpecializedCooperativeFP8FastAccumEEENS6_IJNSC_ILi128EEENSC_ILi256EEESI_EEENS_12float_e4m3_tEPNS6_IJlSE_NSC_ILi0EEEEEESL_SO_NS5_8TiledMMAINS5_8MMA_AtomIJNS5_4SM904GMMA31MMA_64x256x32_F32E4M3E4M3_SS_TNILNSS_7ScaleInE1ELSU_1EEEEEENS5_6LayoutISF_NS6_IJSE_SM_SM_EEEEENS6_IJNS5_10UnderscoreES10_S10_EEEEENS5_13SM90_TMA_LOADENS5_14ComposedLayoutINS5_7SwizzleILi3ELi4ELi3EEENS5_18smem_ptr_flag_bitsILi8EEENSX_INS6_IJNSC_ILi8EEESI_EEENS6_IJSI_SE_EEEEEEEvNS5_8identityENS5_23SM90_TMA_LOAD_MULTICASTES1D_vS1E_EENS_8epilogue10collective18CollectiveEpilogueINS1H_30Sm90PtrArrayTmaWarpSpecializedILi4ELi2ELi16ELb1ELb0ELi2EEEJSK_NS6_IJSI_NSC_ILi32EEEEEENS_6half_tEPNS6_IJSE_lSM_EEES1O_S1Q_NS1H_6fusion15FusionCallbacksIS1L_NS1R_17LinearCombinationIS1O_fS1O_fLNS_15FloatRoundStyleE2EEESK_S1N_JEEES13_NS14_IS16_NS17_ILi16EEENSX_INS6_IJNSC_ILi64EEES19_EEENS6_IJSE_S1Y_EEEEEEENS5_17SM75_U16x8_LDSM_TENS5_14SM90_TMA_STOREES22_NS5_17SM90_U16x8_STSM_TENS5_9Copy_AtomIJNS5_17SM90_U32x4_STSM_NES1O_EEEvEEEvvEEEEvNT_6ParamsE) ;  /* 0xffffff0402b07950 */ /* 0x000fec0003c3ffff */
.L_x_243:
[----:B------:R-:W-:Y:S01]  /*f940*/  UMOV UR24, UR32 ;  /* 0x0000002000187c82 */ /* 0x000fe20008000000 */
[----:B------:R-:W-:Y:S02]  /*f950*/  UMOV UR25, UR35 ;  /* 0x0000002300197c82 */ /* 0x000fe40008000000 */
[----:B------:R-:W1:Y:S08]  /*f960*/  I2F.U64.RP R13, UR24 ;  /* 0x00000018000d7d12 */ /* 0x000e700008309000 */
[----:B-1----:R-:W1:Y:S02]  /*f970*/  MUFU.RCP R13, R13 ;  /* 0x0000000d000d7308 */ /* 0x002e640000001000 */
[----:B-1----:R-:W-:-:S06]  /*f980*/  VIADD R2, R13, 0x1ffffffe ;  /* 0x1ffffffe0d027836 */ /* 0x002fcc0000000000 */
[----:B------:R-:W1:Y:S02]  /*f990*/  F2I.U64.TRUNC R2, R2 ;  /* 0x0000000200027311 */ /* 0x000e64000020d800 */
[----:B-1----:R-:W-:Y:S01]  /*f9a0*/  R2UR UR24, R2 ;  /* 0x00000000021872ca */ /* 0x002fe200000e0000 */
[----:B------:R-:W-:Y:S01]  /*f9b0*/  IMAD.MOV.U32 R2, RZ, RZ, R12 ;  /* 0x000000ffff027224 */ /* 0x000fe200078e000c */
[----:B------:R-:W-:Y:S01]  /*f9c0*/  R2UR UR25, R3 ;  /* 0x00000000031972ca */ /* 0x000fe200000e0000 */
[----:B------:R-:W-:-:S10]  /*f9d0*/  IMAD.MOV.U32 R3, RZ, RZ, 0x0 ;  /* 0x00000000ff037424 */ /* 0x000fd400078e00ff */
[----:B------:R-:W-:-:S04]  /*f9e0*/  UIMAD.WIDE.U32 UR26, UR24, UR32, URZ ;  /* 0x00000020181a72a5 */ /* 0x000fc8000f8e003f */
[----:B------:R-:W-:Y:S02]  /*f9f0*/  UIMAD UR27, UR24, UR35, UR27 ;  /* 0x00000023181b72a4 */ /* 0x000fe4000f8e021b */
[----:B------:R-:W-:Y:S02]  /*fa00*/  UIADD3 UR36, UP1, URZ, -UR26, URZ ;  /* 0x8000001a3f247290 */ /* 0x000fe4000ff3e03f */
[----:B------:R-:W-:Y:S02]  /*fa10*/  UIMAD UR28, UR25, UR32, UR27 ;  /* 0x00000020191c72a4 */ /* 0x000fe4000f8e021b */
[----:B------:R-:W-:Y:S02]  /*fa20*/  UIMAD.WIDE.U32 UR26, UR24, UR36, URZ ;  /* 0x00000024181a72a5 */ /* 0x000fe4000f8e003f */
[----:B------:R-:W-:-:S05]  /*fa30*/  UIADD3.X UR37, URZ, ~UR28, URZ, UP1, !UPT ;  /* 0x8000001c3f257290 */ /* 0x000fca0008ffe43f */
[----:B------:R-:W-:Y:S01]  /*fa40*/  UMOV UR26, UR27 ;  /* 0x0000001b001a7c82 */ /* 0x000fe20008000000 */
[----:B------:R-:W-:Y:S02]  /*fa50*/  UMOV UR27, UR24 ;  /* 0x00000018001b7c82 */ /* 0x000fe40008000000 */
[----:B------:R-:W-:Y:S02]  /*fa60*/  UIMAD.WIDE.U32 UR28, UP1, UR24, UR37, UR26 ;  /* 0x00000025181c72a5 */ /* 0x000fe4000f82001a */
[----:B------:R-:W-:Y:S02]  /*fa70*/  UIMAD.WIDE.U32 UR26, UR25, UR37, URZ ;  /* 0x00000025191a72a5 */ /* 0x000fe4000f8e003f */
[----:B------:R-:W-:Y:S02]  /*fa80*/  UIMAD.WIDE.U32 UR28, UP2, UR25, UR36, UR28 ;  /* 0x00000024191c72a5 */ /* 0x000fe4000f84001c */
[----:B------:R-:W-:Y:S02]  /*fa90*/  UIMAD UR37, UR25, UR37, URZ ;  /* 0x00000025192572a4 */ /* 0x000fe4000f8e023f */
[----:B------:R-:W-:-:S02]  /*faa0*/  UIADD3.X UR26, UR27, UR25, URZ, UP1, !UPT ;  /* 0x000000191b1a7290 */ /* 0x000fc40008ffe43f */
[----:B------:R-:W-:-:S04]  /*fab0*/  UIADD3 UR29, UP4, UR37, UR29, URZ ;  /* 0x0000001d251d7290 */ /* 0x000fc8000ff9e03f */
[----:B------:R-:W-:Y:S02]  /*fac0*/  UIMAD.WIDE.U32 UR24, UR29, UR32, URZ ;  /* 0x000000201d1872a5 */ /* 0x000fe4000f8e003f */
[----:B------:R-:W-:Y:S02]  /*fad0*/  UIADD3.X UR36, URZ, URZ, UR26, UP4, UP2 ;  /* 0x0000003f3f247290 */ /* 0x000fe4000a7e441a */
[----:B------:R-:W-:Y:S02]  /*fae0*/  UIMAD UR25, UR29, UR35, UR25 ;  /* 0x000000231d1972a4 */ /* 0x000fe4000f8e0219 */
[----:B------:R-:W-:Y:S02]  /*faf0*/  UIADD3 UR37, UP1, URZ, -UR24, URZ ;  /* 0x800000183f257290 */ /* 0x000fe4000ff3e03f */
[----:B------:R-:W-:Y:S02]  /*fb00*/  UIMAD UR26, UR36, UR32, UR25 ;  /* 0x00000020241a72a4 */ /* 0x000fe4000f8e0219 */
[----:B------:R-:W-:-:S02]  /*fb10*/  UIMAD.WIDE.U32 UR24, UR29, UR37, URZ ;  /* 0x000000251d1872a5 */ /* 0x000fc4000f8e003f */
[----:B------:R-:W-:-:S05]  /*fb20*/  UIADD3.X UR38, URZ, ~UR26, URZ, UP1, !UPT ;  /* 0x8000001a3f267290 */ /* 0x000fca0008ffe43f */
[----:B------:R-:W-:Y:S01]  /*fb30*/  UMOV UR28, UR25 ;  /* 0x00000019001c7c82 */ /* 0x000fe20008000000 */
[----:B------:R-:W-:Y:S02]  /*fb40*/  UIMAD.WIDE.U32 UR24, UR36, UR38, URZ ;  /* 0x00000026241872a5 */ /* 0x000fe4000f8e003f */
[----:B------:R-:W-:Y:S02]  /*fb50*/  UIMAD.WIDE.U32 UR26, UP1, UR29, UR38, UR28 ;  /* 0x000000261d1a72a5 */ /* 0x000fe4000f82001c */
[----:B------:R-:W-:Y:S02]  /*fb60*/  UIMAD UR28, UR36, UR38, URZ ;  /* 0x00000026241c72a4 */ /* 0x000fe4000f8e023f */
[----:B------:R-:W-:Y:S02]  /*fb70*/  UIMAD.WIDE.U32 UR26, UP2, UR36, UR37, UR26 ;  /* 0x00000025241a72a5 */ /* 0x000fe4000f84001a */
[----:B------:R-:W-:Y:S02]  /*fb80*/  UIADD3.X UR36, UR25, UR36, URZ, UP1, !UPT ;  /* 0x0000002419247290 */ /* 0x000fe40008ffe43f */
[----:B------:R-:W-:Y:S01]  /*fb90*/  UIADD3 UR28, UP4, UR28, UR27, URZ ;  /* 0x0000001b1c1c7290 */ /* 0x000fe2000ff9e03f */
[----:B------:R-:W-:-:S03]  /*fba0*/  UMOV UR25, URZ ;  /* 0x0000003f00197c82 */ /* 0x000fc60008000000 */
[----:B------:R-:W-:Y:S02]  /*fbb0*/  UIMAD.WIDE.U32 UR26, UR28, UR33, URZ ;  /* 0x000000211c1a72a5 */ /* 0x000fe4000f8e003f */
[----:B------:R-:W-:-:S05]  /*fbc0*/  UIADD3.X UR36, URZ, URZ, UR36, UP4, UP2 ;  /* 0x0000003f3f247290 */ /* 0x000fca000a7e4424 */
[----:B------:R-:W-:Y:S01]  /*fbd0*/  UMOV UR24, UR27 ;  /* 0x0000001b00187c82 */ /* 0x000fe20008000000 */
[----:B------:R-:W-:Y:S02]  /*fbe0*/  UIMAD.WIDE.U32 UR26, UR36, UR34, URZ ;  /* 0x00000022241a72a5 */ /* 0x000fe4000f8e003f */
[----:B------:R-:W-:Y:S02]  /*fbf0*/  UIMAD.WIDE.U32 UR24, UR28, UR34, UR24 ;  /* 0x000000221c1872a5 */ /* 0x000fe4000f8e0018 */
[----:B------:R-:W-:Y:S02]  /*fc00*/  UIMAD UR28, UR36, UR34, URZ ;  /* 0x00000022241c72a4 */ /* 0x000fe4000f8e023f */
[----:B------:R-:W-:-:S04]  /*fc10*/  UIMAD.WIDE.U32 UR24, UP1, UR36, UR33, UR24 ;  /* 0x00000021241872a5 */ /* 0x000fc8000f820018 */
[----:B------:R-:W-:Y:S02]  /*fc20*/  UIADD3 UR28, UP2, UR28, UR25, URZ ;  /* 0x000000191c1c7290 */ /* 0x000fe4000ff5e03f */
[----:B------:R-:W-:Y:S02]  /*fc30*/  UIADD3.X UR26, UR27, URZ, URZ, UP1, !UPT ;  /* 0x0000003f1b1a7290 */ /* 0x000fe40008ffe43f */
[----:B------:R-:W-:Y:S02]  /*fc40*/  UIMAD.WIDE.U32 UR24, UR28, UR32, URZ ;  /* 0x000000201c1872a5 */ /* 0x000fe4000f8e003f */
[----:B------:R-:W-:Y:S02]  /*fc50*/  UIADD3.X UR26, URZ, UR26, URZ, UP2, !UPT ;  /* 0x0000001a3f1a7290 */ /* 0x000fe400097fe43f */
[----:B------:R-:W-:Y:S02]  /*fc60*/  UIMAD UR25, UR28, UR35, UR25 ;  /* 0x000000231c1972a4 */ /* 0x000fe4000f8e0219 */
[----:B------:R-:W-:-:S02]  /*fc70*/  UIADD3 UR27, UP2, -UR24, UR33, URZ ;  /* 0x00000021181b7290 */ /* 0x000fc4000ff5e13f */
[----:B------:R-:W-:Y:S02]  /*fc80*/  UIMAD UR25, UR26, UR32, UR25 ;  /* 0x000000201a1972a4 */ /* 0x000fe4000f8e0219 */
[----:B------:R-:W-:Y:S02]  /*fc90*/  UISETP.GE.U32.AND UP1, UPT, UR27, UR32, UPT ;  /* 0x000000201b00728c */ /* 0x000fe4000bf26070 */
[----:B------:R-:W-:Y:S02]  /*fca0*/  UIADD3.X UR34, ~UR25, UR34, URZ, UP2, !UPT ;  /* 0x0000002219227290 */ /* 0x000fe400097fe53f */
[----:B------:R-:W-:Y:S02]  /*fcb0*/  UIADD3 UR25, UP2, -UR32, UR27, URZ ;  /* 0x0000001b20197290 */ /* 0x000fe4000ff5e13f */
[----:B------:R-:W-:Y:S02]  /*fcc0*/  UISETP.GE.U32.AND.EX UP1, UPT, UR34, UR35, UPT, UP1 ;  /* 0x000000232200728c */ /* 0x000fe4000bf26110 */
[----:B------:R-:W-:-:S02]  /*fcd0*/  UIADD3 UR24, UR28, 0x1, URZ ;  /* 0x000000011c187890 */ /* 0x000fc4000fffe03f */
[----:B------:R-:W-:Y:S02]  /*fce0*/  UIADD3.X UR26, ~UR35, UR34, URZ, UP2, !UPT ;  /* 0x00000022231a7290 */ /* 0x000fe400097fe53f */
[----:B------:R-:W-:Y:S02]  /*fcf0*/  USEL UR25, UR25, UR27, UP1 ;  /* 0x0000001b19197287 */ /* 0x000fe40008800000 */
[----:B------:R-:W-:Y:S02]  /*fd00*/  USEL UR26, UR26, UR34, UP1 ;  /* 0x000000221a1a7287 */ /* 0x000fe40008800000 */
[----:B------:R-:W-:Y:S02]  /*fd10*/  USEL UR28, UR24, UR28, UP1 ;  /* 0x0000001c181c7287 */ /* 0x000fe40008800000 */
[----:B------:R-:W-:Y:S02]  /*fd20*/  UISETP.GE.U32.AND UP1, UPT, UR25, UR32, UPT ;  /* 0x000000201900728c */ /* 0x000fe4000bf26070 */
[----:B------:R-:W-:-:S02]  /*fd30*/  UISETP.NE.U32.AND UP2, UPT, UR32, URZ, UPT ;  /* 0x0000003f2000728c */ /* 0x000fc4000bf45070 */
[----:B------:R-:W-:Y:S02]  /*fd40*/  UIADD3 UR24, UR28, 0x1, URZ ;  /* 0x000000011c187890 */ /* 0x000fe4000fffe03f */
[----:B------:R-:W-:Y:S02]  /*fd50*/  UISETP.GE.U32.AND.EX UP1, UPT, UR26, UR35, UPT, UP1 ;  /* 0x000000231a00728c */ /* 0x000fe4000bf26110 */
[----:B------:R-:W-:Y:S02]  /*fd60*/  UISETP.NE.AND.EX UP2, UPT, UR35, URZ, UPT, UP2 ;  /* 0x0000003f2300728c */ /* 0x000fe4000bf45320 */
[----:B------:R-:W-:-:S04]  /*fd70*/  USEL UR24, UR24, UR28, UP1 ;  /* 0x0000001c18187287 */ /* 0x000fc80008800000 */
[----:B------:R-:W-:Y:S01]  /*fd80*/  USEL UR25, UR24, 0xffffffff, UP2 ;  /* 0xffffffff18197887 */ /* 0x000fe20009000000 */
[----:B------:R-:W-:Y:S11]  /*fd90*/  RET.REL.NODEC R2 `(_ZN7cutlass13device_kernelINS_4gemm6kernel13GemmUniversalINS1_17GroupProblemShapeIN4cute5tupleIJiiiEEEEENS1_10collective13CollectiveMmaINS1_39MainloopSm90ArrayTmaGmmaWarpSpecializedILi4ENS6_IJNS5_1CILi2EEENSC_ILi1EEESE_EEENS1_55KernelPtrArrayTmaWarpSpecializedCooperativeFP8FastAccumEEENS6_IJNSC_ILi128EEENSC_ILi256EEESI_EEENS_12float_e4m3_tEPNS6_IJlSE_NSC_ILi0EEEEEESL_SO_NS5_8TiledMMAINS5_8MMA_AtomIJNS5_4SM904GMMA31MMA_64x256x32_F32E4M3E4M3_SS_TNILNSS_7ScaleInE1ELSU_1EEEEEENS5_6LayoutISF_NS6_IJSE_SM_SM_EEEEENS6_IJNS5_10UnderscoreES10_S10_EEEEENS5_13SM90_TMA_LOADENS5_14ComposedLayoutINS5_7SwizzleILi3ELi4ELi3EEENS5_18smem_ptr_flag_bitsILi8EEENSX_INS6_IJNSC_ILi8EEESI_EEENS6_IJSI_SE_EEEEEEEvNS5_8identityENS5_23SM90_TMA_LOAD_MULTICASTES1D_vS1E_EENS_8epilogue10collective18CollectiveEpilogueINS1H_30Sm90PtrArrayTmaWarpSpecializedILi4ELi2ELi16ELb1ELb0ELi2EEEJSK_NS6_IJSI_NSC_ILi32EEEEEENS_6half_tEPNS6_IJSE_lSM_EEES1O_S1Q_NS1H_6fusion15FusionCallbacksIS1L_NS1R_17LinearCombinationIS1O_fS1O_fLNS_15FloatRoundStyleE2EEESK_S1N_JEEES13_NS14_IS16_NS17_ILi16EEENSX_INS6_IJNSC_ILi64EEES19_EEENS6_IJSE_S1Y_EEEEEEENS5_17SM75_U16x8_LDSM_TENS5_14SM90_TMA_STOREES22_NS5_17SM90_U16x8_STSM_TENS5_9Copy_AtomIJNS5_17SM90_U32x4_STSM_NES1O_EEEvEEEvvEEEEvNT_6ParamsE) ;  /* 0xffffff0002987950 */ /* 0x000ff60003c3ffff */
.L_x_317:
[----:B------:R-:W-:-:S00]  /*fda0*/  BRA `(.L_x_317) ;  /* 0xfffffffc00fc7947 */ /* 0x000fc0000383ffff */
[----:B------:R-:W-:-:S00]  /*fdb0*/  NOP ;  /* 0x0000000000007918 */ /* 0x000fc00000000000 */
        /* <DEDUP_REMOVED lines=12> */
.L_x_318:


//--------------------- .nv.global.init           --------------------------
	.section	.nv.global.init,"aw",@progbits
.nv.global.init:
	.type		$str$24,@object
	.size		$str$24,($str$25 - $str$24)
$str$24:
        /*0000*/ 	.byte	0x28, 0x61, 0x64, 0x64, 0x72, 0x65, 0x73, 0x73, 0x20, 0x26, 0x20, 0x6d, 0x61, 0x73, 0x6b, 0x29
        /*0010*/ 	.byte	0x20, 0x3d, 0x3d, 0x20, 0x30, 0x00
	.type		$str$25,@object
	.size		$str$25,(__unnamed_1 - $str$25)
$str$25:
        /*0016*/ 	.byte	0x2f, 0x74, 0x6d, 0x70, 0x2f, 0x63, 0x75, 0x74, 0x6c, 0x61, 0x73, 0x73, 0x5f, 0x73, 0x77, 0x65
        /*0026*/ 	.byte	0x65, 0x70, 0x5f, 0x73, 0x72, 0x63, 0x2f, 0x69, 0x6e, 0x63, 0x6c, 0x75, 0x64, 0x65, 0x2f, 0x63
        /*0036*/ 	.byte	0x75, 0x74, 0x65, 0x2f, 0x70, 0x6f, 0x69, 0x6e, 0x74, 0x65, 0x72, 0x5f, 0x66, 0x6c, 0x61, 0x67
        /*0046*/ 	.byte	0x67, 0x65, 0x64, 0x2e, 0x68, 0x70, 0x70, 0x00
	.type		__unnamed_1,@object
	.size		__unnamed_1,(.L_0 - __unnamed_1)
__unnamed_1:
        /*004e*/ 	.byte	0x61, 0x75, 0x74, 0x6f, 0x20, 0x63, 0x75, 0x74, 0x65, 0x3a, 0x3a, 0x61, 0x73, 0x5f, 0x70, 0x6f
        /* <DEDUP_REMOVED lines=27> */
        /*020e*/ 	.byte	0x30, 0x39, 0x36, 0x3e, 0x3e, 0x3e, 0x3e, 0x3e, 0x5d, 0x00
.L_0:


//--------------------- .nv.shared._ZN7cutlass13device_kernelINS_4gemm6kernel13GemmUniversalINS1_17GroupProblemShapeIN4cute5tupleIJiiiEEEEENS1_10collective13CollectiveMmaINS1_39MainloopSm90ArrayTmaGmmaWarpSpecializedILi4ENS6_IJNS5_1CILi2EEENSC_ILi1EEESE_EEENS1_55KernelPtrArrayTmaWarpSpecializedCooperativeFP8FastAccumEEENS6_IJNSC_ILi128EEENSC_ILi256EEESI_EEENS_12float_e4m3_tEPNS6_IJlSE_NSC_ILi0EEEEEESL_SO_NS5_8TiledMMAINS5_8MMA_AtomIJNS5_4SM904GMMA31MMA_64x256x32_F32E4M3E4M3_SS_TNILNSS_7ScaleInE1ELSU_1EEEEEENS5_6LayoutISF_NS6_IJSE_SM_SM_EEEEENS6_IJNS5_10UnderscoreES10_S10_EEEEENS5_13SM90_TMA_LOADENS5_14ComposedLayoutINS5_7SwizzleILi3ELi4ELi3EEENS5_18smem_ptr_flag_bitsILi8EEENSX_INS6_IJNSC_ILi8EEESI_EEENS6_IJSI_SE_EEEEEEEvNS5_8identityENS5_23SM90_TMA_LOAD_MULTICASTES1D_vS1E_EENS_8epilogue10collective18CollectiveEpilogueINS1H_30Sm90PtrArrayTmaWarpSpecializedILi4ELi2ELi16ELb1ELb0ELi2EEEJSK_NS6_IJSI_NSC_ILi32EEEEEENS_6half_tEPNS6_IJSE_lSM_EEES1O_S1Q_NS1H_6fusion15FusionCallbacksIS1L_NS1R_17LinearCombinationIS1O_fS1O_fLNS_15FloatRoundStyleE2EEESK_S1N_JEEES13_NS14_IS16_NS17_ILi16EEENSX_INS6_IJNSC_ILi64EEES19_EEENS6_IJSE_S1Y_EEEEEEENS5_17SM75_U16x8_LDSM_TENS5_14SM90_TMA_STOREES22_NS5_17SM90_U16x8_STSM_TENS5_9Copy_AtomIJNS5_17SM90_U32x4_STSM_NES1O_EEEvEEEvvEEEEvNT_6ParamsE --------------------------
	.section	.nv.shared._ZN7cutlass13device_kernelINS_4gemm6kernel13GemmUniversalINS1_17GroupProblemShapeIN4cute5tupleIJiiiEEEEENS1_10collective13CollectiveMmaINS1_39MainloopSm90ArrayTmaGmmaWarpSpecializedILi4ENS6_IJNS5_1CILi2EEENSC_ILi1EEESE_EEENS1_55KernelPtrArrayTmaWarpSpecializedCooperativeFP8FastAccumEEENS6_IJNSC_ILi128EEENSC_ILi256EEESI_EEENS_12float_e4m3_tEPNS6_IJlSE_NSC_ILi0EEEEEESL_SO_NS5_8TiledMMAINS5_8MMA_AtomIJNS5_4SM904GMMA31MMA_64x256x32_F32E4M3E4M3_SS_TNILNSS_7ScaleInE1ELSU_1EEEEEENS5_6LayoutISF_NS6_IJSE_SM_SM_EEEEENS6_IJNS5_10UnderscoreES10_S10_EEEEENS5_13SM90_TMA_LOADENS5_14ComposedLayoutINS5_7SwizzleILi3ELi4ELi3EEENS5_18smem_ptr_flag_bitsILi8EEENSX_INS6_IJNSC_ILi8EEESI_EEENS6_IJSI_SE_EEEEEEEvNS5_8identityENS5_23SM90_TMA_LOAD_MULTICASTES1D_vS1E_EENS_8epilogue10collective18CollectiveEpilogueINS1H_30Sm90PtrArrayTmaWarpSpecializedILi4ELi2ELi16ELb1ELb0ELi2EEEJSK_NS6_IJSI_NSC_ILi32EEEEEENS_6half_tEPNS6_IJSE_lSM_EEES1O_S1Q_NS1H_6fusion15FusionCallbacksIS1L_NS1R_17LinearCombinationIS1O_fS1O_fLNS_15FloatRoundStyleE2EEESK_S1N_JEEES13_NS14_IS16_NS17_ILi16EEENSX_INS6_IJNSC_ILi64EEES19_EEENS6_IJSE_S1Y_EEEEEEENS5_17SM75_U16x8_LDSM_TENS5_14SM90_TMA_STOREES22_NS5_17SM90_U16x8_STSM_TENS5_9Copy_AtomIJNS5_17SM90_U32x4_STSM_NES1O_EEEvEEEvvEEEEvNT_6ParamsE,"aw",@nobits
	.sectionflags	@""
	.align	16
	.zero		1024


//--------------------- .nv.shared.reserved.0     --------------------------
	.section	.nv.shared.reserved.0,"aw",@nobits
	.weak		__nv_reservedSMEM_offset_0_alias
	.size		__nv_reservedSMEM_offset_0_alias, 0, 0
	.other		__nv_reservedSMEM_offset_0_alias,@"STO_CUDA_RESERVED_SHARED STV_DEFAULT"
__nv_reservedSMEM_offset_0_alias:
	.zero		0


//--------------------- .nv.global                --------------------------
	.section	.nv.global,"aw",@nobits
.nv.global:
	.type		_ZN39_INTERNAL_c96f5047_4_k_cu_fbca5246_27924cute1_E,@object
	.size		_ZN39_INTERNAL_c96f5047_4_k_cu_fbca5246_27924cute1_E,(_ZN39_INTERNAL_c96f5047_4_k_cu_fbca5246_27924cuda3std3__45__cpo6cbeginE - _ZN39_INTERNAL_c96f5047_4_k_cu_fbca5246_27924cute1_E)
_ZN39_INTERNAL_c96f5047_4_k_cu_fbca5246_27924cute1_E:
	.zero		1
	.type		_ZN39_INTERNAL_c96f5047_4_k_cu_fbca5246_27924cuda3std3__45__cpo6cbeginE,@object
	.size		_ZN39_INTERNAL_c96f5047_4_k_cu_fbca5246_27924cuda3std3__45__cpo6cbeginE,(_ZN39_INTERNAL_c96f5047_4_k_cu_fbca5246_27924cuda3std3__48in_placeE - _ZN39_INTERNAL_c96f5047_4_k_cu_fbca5246_27924cuda3std3__45__cpo6cbeginE)
_ZN39_INTERNAL_c96f5047_4_k_cu_fbca5246_27924cuda3std3__45__cpo6cbeginE:
	.zero		1
	.type		_ZN39_INTERNAL_c96f5047_4_k_cu_fbca5246_27924cuda3std3__48in_placeE,@object
	.size		_ZN39_INTERNAL_c96f5047_4_k_cu_fbca5246_27924cuda3std3__48in_placeE,(_ZN39_INTERNAL_c96f5047_4_k_cu_fbca5246_27924cuda3std6ranges3__45__cpo9iter_moveE - _ZN39_INTERNAL_c96f5047_4_k_cu_fbca5246_27924cuda3std3__48in_placeE)
_ZN39_INTERNAL_c96f5047_4_k_cu_fbca5246_27924cuda3std3__48in_placeE:
	.zero		1
	.type		_ZN39_INTERNAL_c96f5047_4_k_cu_fbca5246_27924cuda3std6ranges3__45__cpo9iter_moveE,@object
	.size		_ZN39_INTERNAL_c96f5047_4_k_cu_fbca5246_27924cuda3std6ranges3__45__cpo9iter_moveE,(_ZN39_INTERNAL_c96f5047_4_k_cu_fbca5246_27924cuda3std3__45__cpo5beginE - _ZN39_INTERNAL_c96f5047_4_k_cu_fbca5246_27924cuda3std6ranges3__45__cpo9iter_moveE)
_ZN39_INTERNAL_c96f5047_4_k_cu_fbca5246_27924cuda3std6ranges3__45__cpo9iter_moveE:
	.zero		1
	.type		_ZN39_INTERNAL_c96f5047_4_k_cu_fbca5246_27924cuda3std3__45__cpo5beginE,@object
	.size		_ZN39_INTERNAL_c96f5047_4_k_cu_fbca5246_27924cuda3std3__45__cpo5beginE,(_ZN39_INTERNAL_c96f5047_4_k_cu_fbca5246_27924cuda3std3__441_GLOBAL__N__c96f5047_4_k_cu_fbca5246_27926ignoreE - _ZN39_INTERNAL_c96f5047_4_k_cu_fbca5246_27924cuda3std3__45__cpo5beginE)
_ZN39_INTERNAL_c96f5047_4_k_cu_fbca5246_27924cuda3std3__45__cpo5beginE:
	.zero		1
	.type		_ZN39_INTERNAL_c96f5047_4_k_cu_fbca5246_27924cuda3std3__441_GLOBAL__N__c96f5047_4_k_cu_fbca5246_27926ignoreE,@object
	.size		_ZN39_INTERNAL_c96f5047_4_k_cu_fbca5246_27924cuda3std3__441_GLOBAL__N__c96f5047_4_k_cu_fbca5246_27926ignoreE,(_ZN39_INTERNAL_c96f5047_4_k_cu_fbca5246_27924cute7productE - _ZN39_INTERNAL_c96f5047_4_k_cu_fbca5246_27924cuda3std3__441_GLOBAL__N__c96f5047_4_k_cu_fbca5246_27926ignoreE)
_ZN39_INTERNAL_c96f5047_4_k_cu_fbca5246_27924cuda3std3__441_GLOBAL__N__c96f5047_4_k_cu_fbca5246_27926ignoreE:
	.zero		1
	.type		_ZN39_INTERNAL_c96f5047_4_k_cu_fbca5246_27924cute7productE,@object
	.size		_ZN39_INTERNAL_c96f5047_4_k_cu_fbca5246_27924cute7productE,(_ZN39_INTERNAL_c96f5047_4_k_cu_fbca5246_27924cuda3std3__45__cpo3endE - _ZN39_INTERNAL_c96f5047_4_k_cu_fbca5246_27924cute7productE)
_ZN39_INTERNAL_c96f5047_4_k_cu_fbca5246_27924cute7productE:
	.zero		1
	.type		_ZN39_INTERNAL_c96f5047_4_k_cu_fbca5246_27924cuda3std3__45__cpo3endE,@object
	.size		_ZN39_INTERNAL_c96f5047_4_k_cu_fbca5246_27924cuda3std3__45__cpo3endE,(_ZN39_INTERNAL_c96f5047_4_k_cu_fbca5246_27924cuda3std3__419piecewise_constructE - _ZN39_INTERNAL_c96f5047_4_k_cu_fbca5246_27924cuda3std3__45__cpo3endE)
_ZN39_INTERNAL_c96f5047_4_k_cu_fbca5246_27924cuda3std3__45__cpo3endE:
	.zero		1
	.type		_ZN39_INTERNAL_c96f5047_4_k_cu_fbca5246_27924cuda3std3__419piecewise_constructE,@object
	.size		_ZN39_INTERNAL_c96f5047_4_k_cu_fbca5246_27924cuda3std3__419piecewise_constructE,(_ZN39_INTERNAL_c96f5047_4_k_cu_fbca5246_27924cuda3std3__45__cpo4cendE - _ZN39_INTERNAL_c96f5047_4_k_cu_fbca5246_27924cuda3std3__419piecewise_constructE)
_ZN39_INTERNAL_c96f5047_4_k_cu_fbca5246_27924cuda3std3__419piecewise_constructE:
	.zero		1
	.type		_ZN39_INTERNAL_c96f5047_4_k_cu_fbca5246_27924cuda3std3__45__cpo4cendE,@object
	.size		_ZN39_INTERNAL_c96f5047_4_k_cu_fbca5246_27924cuda3std3__45__cpo4cendE,(_ZN39_INTERNAL_c96f5047_4_k_cu_fbca5246_27924cuda3std6ranges3__45__cpo4swapE - _ZN39_INTERNAL_c96f5047_4_k_cu_fbca5246_27924cuda3std3__45__cpo4cendE)
_ZN39_INTERNAL_c96f5047_4_k_cu_fbca5246_27924cuda3std3__45__cpo4cendE:
	.zero		1
	.type		_ZN39_INTERNAL_c96f5047_4_k_cu_fbca5246_27924cuda3std6ranges3__45__cpo4swapE,@object
	.size		_ZN39_INTERNAL_c96f5047_4_k_cu_fbca5246_27924cuda3std6ranges3__45__cpo4swapE,(.L_8 - _ZN39_INTERNAL_c96f5047_4_k_cu_fbca5246_27924cuda3std6ranges3__45__cpo4swapE)
_ZN39_INTERNAL_c96f5047_4_k_cu_fbca5246_27924cuda3std6ranges3__45__cpo4swapE:
	.zero		1
.L_8:


//--------------------- .nv.constant0._ZN7cutlass13device_kernelINS_4gemm6kernel13GemmUniversalINS1_17GroupProblemShapeIN4cute5tupleIJiiiEEEEENS1_10collective13CollectiveMmaINS1_39MainloopSm90ArrayTmaGmmaWarpSpecializedILi4ENS6_IJNS5_1CILi2EEENSC_ILi1EEESE_EEENS1_55KernelPtrArrayTmaWarpSpecializedCooperativeFP8FastAccumEEENS6_IJNSC_ILi128EEENSC_ILi256EEESI_EEENS_12float_e4m3_tEPNS6_IJlSE_NSC_ILi0EEEEEESL_SO_NS5_8TiledMMAINS5_8MMA_AtomIJNS5_4SM904GMMA31MMA_64x256x32_F32E4M3E4M3_SS_TNILNSS_7ScaleInE1ELSU_1EEEEEENS5_6LayoutISF_NS6_IJSE_SM_SM_EEEEENS6_IJNS5_10UnderscoreES10_S10_EEEEENS5_13SM90_TMA_LOADENS5_14ComposedLayoutINS5_7SwizzleILi3ELi4ELi3EEENS5_18smem_ptr_flag_bitsILi8EEENSX_INS6_IJNSC_ILi8EEESI_EEENS6_IJSI_SE_EEEEEEEvNS5_8identityENS5_23SM90_TMA_LOAD_MULTICASTES1D_vS1E_EENS_8epilogue10collective18CollectiveEpilogueINS1H_30Sm90PtrArrayTmaWarpSpecializedILi4ELi2ELi16ELb1ELb0ELi2EEEJSK_NS6_IJSI_NSC_ILi32EEEEEENS_6half_tEPNS6_IJSE_lSM_EEES1O_S1Q_NS1H_6fusion15FusionCallbacksIS1L_NS1R_17LinearCombinationIS1O_fS1O_fLNS_15FloatRoundStyleE2EEESK_S1N_JEEES13_NS14_IS16_NS17_ILi16EEENSX_INS6_IJNSC_ILi64EEES19_EEENS6_IJSE_S1Y_EEEEEEENS5_17SM75_U16x8_LDSM_TENS5_14SM90_TMA_STOREES22_NS5_17SM90_U16x8_STSM_TENS5_9Copy_AtomIJNS5_17SM90_U32x4_STSM_NES1O_EEEvEEEvvEEEEvNT_6ParamsE --------------------------
	.section	.nv.constant0._ZN7cutlass13device_kernelINS_4gemm6kernel13GemmUniversalINS1_17GroupProblemShapeIN4cute5tupleIJiiiEEEEENS1_10collective13CollectiveMmaINS1_39MainloopSm90ArrayTmaGmmaWarpSpecializedILi4ENS6_IJNS5_1CILi2EEENSC_ILi1EEESE_EEENS1_55KernelPtrArrayTmaWarpSpecializedCooperativeFP8FastAccumEEENS6_IJNSC_ILi128EEENSC_ILi256EEESI_EEENS_12float_e4m3_tEPNS6_IJlSE_NSC_ILi0EEEEEESL_SO_NS5_8TiledMMAINS5_8MMA_AtomIJNS5_4SM904GMMA31MMA_64x256x32_F32E4M3E4M3_SS_TNILNSS_7ScaleInE1ELSU_1EEEEEENS5_6LayoutISF_NS6_IJSE_SM_SM_EEEEENS6_IJNS5_10UnderscoreES10_S10_EEEEENS5_13SM90_TMA_LOADENS5_14ComposedLayoutINS5_7SwizzleILi3ELi4ELi3EEENS5_18smem_ptr_flag_bitsILi8EEENSX_INS6_IJNSC_ILi8EEESI_EEENS6_IJSI_SE_EEEEEEEvNS5_8identityENS5_23SM90_TMA_LOAD_MULTICASTES1D_vS1E_EENS_8epilogue10collective18CollectiveEpilogueINS1H_30Sm90PtrArrayTmaWarpSpecializedILi4ELi2ELi16ELb1ELb0ELi2EEEJSK_NS6_IJSI_NSC_ILi32EEEEEENS_6half_tEPNS6_IJSE_lSM_EEES1O_S1Q_NS1H_6fusion15FusionCallbacksIS1L_NS1R_17LinearCombinationIS1O_fS1O_fLNS_15FloatRoundStyleE2EEESK_S1N_JEEES13_NS14_IS16_NS17_ILi16EEENSX_INS6_IJNSC_ILi64EEES19_EEENS6_IJSE_S1Y_EEEEEEENS5_17SM75_U16x8_LDSM_TENS5_14SM90_TMA_STOREES22_NS5_17SM90_U16x8_STSM_TENS5_9Copy_AtomIJNS5_17SM90_U32x4_STSM_NES1O_EEEvEEEvvEEEEvNT_6ParamsE,"a",@progbits
	.sectionflags	@""
	.align	4
.nv.constant0._ZN7cutlass13device_kernelINS_4gemm6kernel13GemmUniversalINS1_17GroupProblemShapeIN4cute5tupleIJiiiEEEEENS1_10collective13CollectiveMmaINS1_39MainloopSm90ArrayTmaGmmaWarpSpecializedILi4ENS6_IJNS5_1CILi2EEENSC_ILi1EEESE_EEENS1_55KernelPtrArrayTmaWarpSpecializedCooperativeFP8FastAccumEEENS6_IJNSC_ILi128EEENSC_ILi256EEESI_EEENS_12float_e4m3_tEPNS6_IJlSE_NSC_ILi0EEEEEESL_SO_NS5_8TiledMMAINS5_8MMA_AtomIJNS5_4SM904GMMA31MMA_64x256x32_F32E4M3E4M3_SS_TNILNSS_7ScaleInE1ELSU_1EEEEEENS5_6LayoutISF_NS6_IJSE_SM_SM_EEEEENS6_IJNS5_10UnderscoreES10_S10_EEEEENS5_13SM90_TMA_LOADENS5_14ComposedLayoutINS5_7SwizzleILi3ELi4ELi3EEENS5_18smem_ptr_flag_bitsILi8EEENSX_INS6_IJNSC_ILi8EEESI_EEENS6_IJSI_SE_EEEEEEEvNS5_8identityENS5_23SM90_TMA_LOAD_MULTICASTES1D_vS1E_EENS_8epilogue10collective18CollectiveEpilogueINS1H_30Sm90PtrArrayTmaWarpSpecializedILi4ELi2ELi16ELb1ELb0ELi2EEEJSK_NS6_IJSI_NSC_ILi32EEEEEENS_6half_tEPNS6_IJSE_lSM_EEES1O_S1Q_NS1H_6fusion15FusionCallbacksIS1L_NS1R_17LinearCombinationIS1O_fS1O_fLNS_15FloatRoundStyleE2EEESK_S1N_JEEES13_NS14_IS16_NS17_ILi16EEENSX_INS6_IJNSC_ILi64EEES19_EEENS6_IJSE_S1Y_EEEEEEENS5_17SM75_U16x8_LDSM_TENS5_14SM90_TMA_STOREES22_NS5_17SM90_U16x8_STSM_TENS5_9Copy_AtomIJNS5_17SM90_U32x4_STSM_NES1O_EEEvEEEvvEEEEvNT_6ParamsE:
	.zero		2432


//--------------------- SYMBOLS --------------------------

	.type		.nv.reservedSmem.offset0,@object
	.size		.nv.reservedSmem.offset0,0x4
	.type		__assertfail,@function
